	.target	sm_90a

	.elftype	@"ET_EXEC"


//--------------------- .note.nv.tkinfo           --------------------------
	.section	.note.nv.tkinfo,"",@"SHT_NOTE"
	.sectionflags	@"SHF_NOTE_NV_TKINFO"
	.tkinfo
        /*0018*/ 	.word	0x00000002
        /*0030*/ 	.string	""
        /*0030*/ 	.string	"ptxas"
        /*0030*/ 	.string	"Cuda compilation tools, release 13.0, V13.0.88"
        /*0030*/ 	.string	"Build cuda_13.0.r13.0/compiler.36424714_0"
        /*0030*/ 	.string	"-arch sm_90a -m 64 "



//--------------------- .note.nv.cuinfo           --------------------------
	.section	.note.nv.cuinfo,"",@"SHT_NOTE"
	.sectionflags	@"SHF_NOTE_NV_CUINFO"
        /*0018*/ 	.short	0x0002
        /*001a*/ 	.short	0x005a
        /*001c*/ 	.short	0x0082
	.zero		2


//--------------------- .nv.info                  --------------------------
	.section	.nv.info,"",@"SHT_CUDA_INFO"
	.align	4


	//----- nvinfo : EIATTR_REGCOUNT
	.align		4
        /*0000*/ 	.byte	0x04, 0x2f
        /*0002*/ 	.short	(.L_15 - .L_14)
	.align		4
.L_14:
        /*0004*/ 	.word	index@(_ZN7cutlass13device_kernelINS_4gemm6kernel13GemmUniversalIN4cute5tupleIJiiiiEEENS1_10collective13CollectiveMmaINS1_34MainloopSm90TmaGmmaWarpSpecializedILi5ENS5_IJNS4_1CILi1EEESB_SB_EEENS1_35KernelTmaWarpSpecializedCooperativeEEENS5_IJNSA_ILi384EEENSA_ILi224EEENSA_ILi32EEEEEENS_10bfloat16_tENS5_IJlSB_lEEESJ_SK_NS4_8TiledMMAINS4_8MMA_AtomIJNS4_4SM904GMMA27MMA_64x32x16_F32BF16BF16_SSILNSO_5MajorE0ELSQ_0ELNSO_7ScaleInE1ELSR_1EEEEEENS4_6LayoutINS5_IJNSA_ILi2EEESB_SB_EEENS5_IJSB_NSA_ILi0EEESX_EEEEENS5_IJNS4_10UnderscoreES10_S10_EEEEENS4_13SM90_TMA_LOADENS4_14ComposedLayoutINS4_7SwizzleILi2ELi4ELi3EEENS4_18smem_ptr_flag_bitsILi16EEENSU_INS5_IJNSA_ILi8EEESH_EEENS5_IJSH_SB_EEEEEEEvNS4_8identityES13_S1D_vS1E_EENS_8epilogue10collective6detail29Sm90TmaWarpSpecializedAdapterINS1H_15DefaultEpilogueISJ_SK_SK_NS1G_6thread17LinearCombinationISJ_Li1EffLNS1L_9ScaleType4KindE0ELNS_15FloatRoundStyleE2ESJ_EENS1_15EpilogueDefaultEEEEEvvEEEEvNT_6ParamsE)
        /*0008*/ 	.word	0x000000a8


	//----- nvinfo : EIATTR_FRAME_SIZE
	.align		4
.L_15:
        /*000c*/ 	.byte	0x04, 0x11
        /*000e*/ 	.short	(.L_17 - .L_16)
	.align		4
.L_16:
        /*0010*/ 	.word	index@(_ZN7cutlass13device_kernelINS_4gemm6kernel13GemmUniversalIN4cute5tupleIJiiiiEEENS1_10collective13CollectiveMmaINS1_34MainloopSm90TmaGmmaWarpSpecializedILi5ENS5_IJNS4_1CILi1EEESB_SB_EEENS1_35KernelTmaWarpSpecializedCooperativeEEENS5_IJNSA_ILi384EEENSA_ILi224EEENSA_ILi32EEEEEENS_10bfloat16_tENS5_IJlSB_lEEESJ_SK_NS4_8TiledMMAINS4_8MMA_AtomIJNS4_4SM904GMMA27MMA_64x32x16_F32BF16BF16_SSILNSO_5MajorE0ELSQ_0ELNSO_7ScaleInE1ELSR_1EEEEEENS4_6LayoutINS5_IJNSA_ILi2EEESB_SB_EEENS5_IJSB_NSA_ILi0EEESX_EEEEENS5_IJNS4_10UnderscoreES10_S10_EEEEENS4_13SM90_TMA_LOADENS4_14ComposedLayoutINS4_7SwizzleILi2ELi4ELi3EEENS4_18smem_ptr_flag_bitsILi16EEENSU_INS5_IJNSA_ILi8EEESH_EEENS5_IJSH_SB_EEEEEEEvNS4_8identityES13_S1D_vS1E_EENS_8epilogue10collective6detail29Sm90TmaWarpSpecializedAdapterINS1H_15DefaultEpilogueISJ_SK_SK_NS1G_6thread17LinearCombinationISJ_Li1EffLNS1L_9ScaleType4KindE0ELNS_15FloatRoundStyleE2ESJ_EENS1_15EpilogueDefaultEEEEEvvEEEEvNT_6ParamsE)
        /*0014*/ 	.word	0x00000518


	//----- nvinfo : EIATTR_MIN_STACK_SIZE
	.align		4
.L_17:
        /*0018*/ 	.byte	0x04, 0x12
        /*001a*/ 	.short	(.L_19 - .L_18)
	.align		4
.L_18:
        /*001c*/ 	.word	index@(_ZN7cutlass13device_kernelINS_4gemm6kernel13GemmUniversalIN4cute5tupleIJiiiiEEENS1_10collective13CollectiveMmaINS1_34MainloopSm90TmaGmmaWarpSpecializedILi5ENS5_IJNS4_1CILi1EEESB_SB_EEENS1_35KernelTmaWarpSpecializedCooperativeEEENS5_IJNSA_ILi384EEENSA_ILi224EEENSA_ILi32EEEEEENS_10bfloat16_tENS5_IJlSB_lEEESJ_SK_NS4_8TiledMMAINS4_8MMA_AtomIJNS4_4SM904GMMA27MMA_64x32x16_F32BF16BF16_SSILNSO_5MajorE0ELSQ_0ELNSO_7ScaleInE1ELSR_1EEEEEENS4_6LayoutINS5_IJNSA_ILi2EEESB_SB_EEENS5_IJSB_NSA_ILi0EEESX_EEEEENS5_IJNS4_10UnderscoreES10_S10_EEEEENS4_13SM90_TMA_LOADENS4_14ComposedLayoutINS4_7SwizzleILi2ELi4ELi3EEENS4_18smem_ptr_flag_bitsILi16EEENSU_INS5_IJNSA_ILi8EEESH_EEENS5_IJSH_SB_EEEEEEEvNS4_8identityES13_S1D_vS1E_EENS_8epilogue10collective6detail29Sm90TmaWarpSpecializedAdapterINS1H_15DefaultEpilogueISJ_SK_SK_NS1G_6thread17LinearCombinationISJ_Li1EffLNS1L_9ScaleType4KindE0ELNS_15FloatRoundStyleE2ESJ_EENS1_15EpilogueDefaultEEEEEvvEEEEvNT_6ParamsE)
        /*0020*/ 	.word	0x00000518
.L_19:


//--------------------- .nv.compat                --------------------------
	.section	.nv.compat,"",@"SHT_CUDA_COMPAT_INFO"
	.align	4
        /*0000*/ 	.byte	0x02, 0x09, 0x01, 0x00, 0x02, 0x02, 0x04, 0x00, 0x02, 0x05, 0x05, 0x00, 0x03, 0x07, 0x01, 0x01
        /*0010*/ 	.byte	0x02, 0x03, 0x01, 0x00, 0x02, 0x06, 0x01, 0x00, 0x04, 0x0b, 0x08, 0x00, 0x00, 0x00, 0x00, 0x00
        /*0020*/ 	.byte	0x00, 0x00, 0x00, 0x00


//--------------------- .nv.info._ZN7cutlass13device_kernelINS_4gemm6kernel13GemmUniversalIN4cute5tupleIJiiiiEEENS1_10collective13CollectiveMmaINS1_34MainloopSm90TmaGmmaWarpSpecializedILi5ENS5_IJNS4_1CILi1EEESB_SB_EEENS1_35KernelTmaWarpSpecializedCooperativeEEENS5_IJNSA_ILi384EEENSA_ILi224EEENSA_ILi32EEEEEENS_10bfloat16_tENS5_IJlSB_lEEESJ_SK_NS4_8TiledMMAINS4_8MMA_AtomIJNS4_4SM904GMMA27MMA_64x32x16_F32BF16BF16_SSILNSO_5MajorE0ELSQ_0ELNSO_7ScaleInE1ELSR_1EEEEEENS4_6LayoutINS5_IJNSA_ILi2EEESB_SB_EEENS5_IJSB_NSA_ILi0EEESX_EEEEENS5_IJNS4_10UnderscoreES10_S10_EEEEENS4_13SM90_TMA_LOADENS4_14ComposedLayoutINS4_7SwizzleILi2ELi4ELi3EEENS4_18smem_ptr_flag_bitsILi16EEENSU_INS5_IJNSA_ILi8EEESH_EEENS5_IJSH_SB_EEEEEEEvNS4_8identityES13_S1D_vS1E_EENS_8epilogue10collective6detail29Sm90TmaWarpSpecializedAdapterINS1H_15DefaultEpilogueISJ_SK_SK_NS1G_6thread17LinearCombinationISJ_Li1EffLNS1L_9ScaleType4KindE0ELNS_15FloatRoundStyleE2ESJ_EENS1_15EpilogueDefaultEEEEEvvEEEEvNT_6ParamsE --------------------------
	.section	.nv.info._ZN7cutlass13device_kernelINS_4gemm6kernel13GemmUniversalIN4cute5tupleIJiiiiEEENS1_10collective13CollectiveMmaINS1_34MainloopSm90TmaGmmaWarpSpecializedILi5ENS5_IJNS4_1CILi1EEESB_SB_EEENS1_35KernelTmaWarpSpecializedCooperativeEEENS5_IJNSA_ILi384EEENSA_ILi224EEENSA_ILi32EEEEEENS_10bfloat16_tENS5_IJlSB_lEEESJ_SK_NS4_8TiledMMAINS4_8MMA_AtomIJNS4_4SM904GMMA27MMA_64x32x16_F32BF16BF16_SSILNSO_5MajorE0ELSQ_0ELNSO_7ScaleInE1ELSR_1EEEEEENS4_6LayoutINS5_IJNSA_ILi2EEESB_SB_EEENS5_IJSB_NSA_ILi0EEESX_EEEEENS5_IJNS4_10UnderscoreES10_S10_EEEEENS4_13SM90_TMA_LOADENS4_14ComposedLayoutINS4_7SwizzleILi2ELi4ELi3EEENS4_18smem_ptr_flag_bitsILi16EEENSU_INS5_IJNSA_ILi8EEESH_EEENS5_IJSH_SB_EEEEEEEvNS4_8identityES13_S1D_vS1E_EENS_8epilogue10collective6detail29Sm90TmaWarpSpecializedAdapterINS1H_15DefaultEpilogueISJ_SK_SK_NS1G_6thread17LinearCombinationISJ_Li1EffLNS1L_9ScaleType4KindE0ELNS_15FloatRoundStyleE2ESJ_EENS1_15EpilogueDefaultEEEEEvvEEEEvNT_6ParamsE,"",@"SHT_CUDA_INFO"
	.sectionflags	@""
	.align	4


	//----- nvinfo : EIATTR_CUDA_API_VERSION
	.align		4
        /*0000*/ 	.byte	0x04, 0x37
        /*0002*/ 	.short	(.L_21 - .L_20)
.L_20:
        /*0004*/ 	.word	0x00000082


	//----- nvinfo : EIATTR_KPARAM_INFO
	.align		4
.L_21:
        /*0008*/ 	.byte	0x04, 0x17
        /*000a*/ 	.short	(.L_23 - .L_22)
.L_22:
        /*000c*/ 	.word	0x00000000
        /*0010*/ 	.short	0x0000
        /*0012*/ 	.short	0x0070
        /*0014*/ 	.byte	0x00, 0xf0, 0x01, 0x10


	//----- nvinfo : EIATTR_SPARSE_MMA_MASK
	.align		4
.L_23:
        /*0018*/ 	.byte	0x03, 0x50
        /*001a*/ 	.short	0x0000


	//----- nvinfo : EIATTR_MAXREG_COUNT
	.align		4
        /*001c*/ 	.byte	0x03, 0x1b
        /*001e*/ 	.short	0x00a8


	//----- nvinfo : EIATTR_NUM_BARRIERS
	.align		4
        /*0020*/ 	.byte	0x02, 0x4c
        /*0022*/ 	.byte	0x01
	.zero		1


	//----- nvinfo : EIATTR_EXTERNS
	.align		4
        /*0024*/ 	.byte	0x04, 0x0f
        /*0026*/ 	.short	(.L_25 - .L_24)


	//   ....[0]....
	.align		4
.L_24:
        /*0028*/ 	.word	index@(__assertfail)


	//----- nvinfo : EIATTR_ANNOTATIONS
	.align		4
.L_25:
        /*002c*/ 	.byte	0x04, 0x55
        /*002e*/ 	.short	(.L_27 - .L_26)


	//   ....[0]....
.L_26:
        /*0030*/ 	.word	0x00000001
        /*0034*/ 	.byte	0xc0, 0x06, 0x00, 0x00, 0x01, 0x00, 0x00, 0x00, 0xd0, 0x06, 0x00, 0x00, 0x01, 0x00, 0x00, 0x00
        /* <DEDUP_REMOVED lines=668> */
        /*2a04*/ 	.byte	0x70, 0xfd, 0x01, 0x00


	//----- nvinfo : EIATTR_MERCURY_ISA_VERSION
	.align		4
.L_27:
        /*2a08*/ 	.byte	0x03, 0x5f
        /*2a0a*/ 	.short	0x0101


	//----- nvinfo : EIATTR_INT_WARP_WIDE_INSTR_OFFSETS
	.align		4
        /*2a0c*/ 	.byte	0x04, 0x31
        /*2a0e*/ 	.short	(.L_29 - .L_28)


	//   ....[0]....
.L_28:
        /*2a10*/ 	.word	0x00000520


	//   ....[1]....
        /*2a14*/ 	.word	0x00000530


	//   ....[2]....
        /*2a18*/ 	.word	0x000005c0


	//----- nvinfo : EIATTR_COOP_GROUP_MASK_REGIDS
	.align		4
.L_29:
        /*2a1c*/ 	.byte	0x04, 0x29
        /*2a1e*/ 	.short	(.L_31 - .L_30)


	//   ....[0]....
.L_30:
        /*2a20*/ 	.word	0xffffffff


	//   ....[1]....
        /*2a24*/ 	.word	0xffffffff


	//   ....[2]....
        /*2a28*/ 	.word	0xffffffff


	//   ....[3]....
        /*2a2c*/ 	.word	0xffffffff


	//   ....[4]....
        /*2a30*/ 	.word	0xffffffff


	//----- nvinfo : EIATTR_COOP_GROUP_INSTR_OFFSETS
	.align		4
.L_31:
        /*2a34*/ 	.byte	0x04, 0x28
        /*2a36*/ 	.short	(.L_33 - .L_32)


	//   ....[0]....
.L_32:
        /*2a38*/ 	.word	0x00000070


	//   ....[1]....
        /*2a3c*/ 	.word	0x00000080


	//   ....[2]....
        /*2a40*/ 	.word	0x000001a0


	//   ....[3]....
        /*2a44*/ 	.word	0x000003d0


	//   ....[4]....
        /*2a48*/ 	.word	0x00001190


	//----- nvinfo : EIATTR_REG_RECONFIG
	.align		4
.L_33:
        /*2a4c*/ 	.byte	0x01, 0x54
	.zero		2


	//----- nvinfo : EIATTR_SYSCALL_OFFSETS
	.align		4
        /*2a50*/ 	.byte	0x04, 0x46
        /*2a52*/ 	.short	(.L_35 - .L_34)


	//   ....[0]....
.L_34:
        /*2a54*/ 	.word	0x00001340


	//----- nvinfo : EIATTR_MBARRIER_INSTR_OFFSETS
	.align		4
.L_35:
        /*2a58*/ 	.byte	0x04, 0x39
        /*2a5a*/ 	.short	(.L_37 - .L_36)


	//   ....[0]....
.L_36:
        /*2a5c*/ 	.word	0x00000320
        /*2a60*/ 	.word	0x000000ff
        /*2a64*/ 	.word	0x00000000
        /*2a68*/ 	.short	0x0100
        /*2a6a*/ 	.byte	0x08
	.zero		1


	//   ....[1]....
        /*2a6c*/ 	.word	0x00000330
        /*2a70*/ 	.word	0x000000ff
        /*2a74*/ 	.word	0x00000028
        /*2a78*/ 	.short	0x0100
        /*2a7a*/ 	.byte	0x08
	.zero		1


	//   ....[2]....
        /*2a7c*/ 	.word	0x00000340
        /*2a80*/ 	.word	0x000000ff
        /*2a84*/ 	.word	0x00000008
        /*2a88*/ 	.short	0x0100
        /*2a8a*/ 	.byte	0x08
	.zero		1


	//   ....[3]....
        /*2a8c*/ 	.word	0x00000350
        /*2a90*/ 	.word	0x000000ff
        /*2a94*/ 	.word	0x00000030
        /*2a98*/ 	.short	0x0100
        /*2a9a*/ 	.byte	0x08
	.zero		1


	//   ....[4]....
        /*2a9c*/ 	.word	0x00000360
        /*2aa0*/ 	.word	0x000000ff
        /*2aa4*/ 	.word	0x00000010
        /*2aa8*/ 	.short	0x0100
        /*2aaa*/ 	.byte	0x08
	.zero		1


	//   ....[5]....
        /*2aac*/ 	.word	0x00000370
        /*2ab0*/ 	.word	0x000000ff
        /*2ab4*/ 	.word	0x00000038
        /*2ab8*/ 	.short	0x0100
        /*2aba*/ 	.byte	0x08
	.zero		1


	//   ....[6]....
        /*2abc*/ 	.word	0x00000380
        /*2ac0*/ 	.word	0x000000ff
        /*2ac4*/ 	.word	0x00000018
        /*2ac8*/ 	.short	0x0100
        /*2aca*/ 	.byte	0x08
	.zero		1


	//   ....[7]....
        /*2acc*/ 	.word	0x00000390
        /*2ad0*/ 	.word	0x000000ff
        /*2ad4*/ 	.word	0x00000040
        /*2ad8*/ 	.short	0x0100
        /*2ada*/ 	.byte	0x08
	.zero		1


	//   ....[8]....
        /*2adc*/ 	.word	0x000003a0
        /*2ae0*/ 	.word	0x000000ff
        /*2ae4*/ 	.word	0x00000020
        /*2ae8*/ 	.short	0x0100
        /*2aea*/ 	.byte	0x08
	.zero		1


	//   ....[9]....
        /*2aec*/ 	.word	0x000003b0
        /*2af0*/ 	.word	0x000000ff
        /*2af4*/ 	.word	0x00000048
        /*2af8*/ 	.short	0x0100
        /*2afa*/ 	.byte	0x08
	.zero		1


	//   ....[10]....
        /*2afc*/ 	.word	0x00000640
        /*2b00*/ 	.word	0x000000ff
        /*2b04*/ 	.word	0x00000060
        /*2b08*/ 	.short	0x0100
        /*2b0a*/ 	.byte	0x10
	.zero		1


	//   ....[11]....
        /*2b0c*/ 	.word	0x000006e0
        /*2b10*/ 	.word	0x000000ff
        /*2b14*/ 	.word	0x00000068
        /*2b18*/ 	.short	0x0100
        /*2b1a*/ 	.byte	0x10
	.zero		1


	//   ....[12]....
        /*2b1c*/ 	.word	0x000013e0
        /*2b20*/ 	.word	0x00000003
        /*2b24*/ 	.word	0x00000000
        /*2b28*/ 	.short	0x010a
        /*2b2a*/ 	.byte	0x3f
	.zero		1


	//   ....[13]....
        /*2b2c*/ 	.word	0x00001420
        /*2b30*/ 	.word	0x00000003
        /*2b34*/ 	.word	0x00000000
        /*2b38*/ 	.short	0x010a
        /*2b3a*/ 	.byte	0x3f
	.zero		1


	//   ....[14]....
        /*2b3c*/ 	.word	0x000043a0
        /*2b40*/ 	.word	0x000000ff
        /*2b44*/ 	.word	0x00000000
        /*2b48*/ 	.short	0x010a
        /*2b4a*/ 	.byte	0x04
	.zero		1


	//   ....[15]....
        /*2b4c*/ 	.word	0x000043e0
        /*2b50*/ 	.word	0x000000ff
        /*2b54*/ 	.word	0x00000000
        /*2b58*/ 	.short	0x010a
        /*2b5a*/ 	.byte	0x04
	.zero		1


	//   ....[16]....
        /*2b5c*/ 	.word	0x00007bb0
        /*2b60*/ 	.word	0x000000ff
        /*2b64*/ 	.word	0x00000000
        /*2b68*/ 	.short	0x0101
        /*2b6a*/ 	.byte	0x04
	.zero		1


	//   ....[17]....
        /*2b6c*/ 	.word	0x00007d70
        /*2b70*/ 	.word	0x00000000
        /*2b74*/ 	.word	0x00000000
        /*2b78*/ 	.short	0x0101
        /*2b7a*/ 	.byte	0x3f
	.zero		1


	//   ....[18]....
        /*2b7c*/ 	.word	0x0001f910
        /*2b80*/ 	.word	0x0000000f
        /*2b84*/ 	.word	0x00000028
        /*2b88*/ 	.short	0x010a
        /*2b8a*/ 	.byte	0x3f
	.zero		1


	//   ....[19]....
        /*2b8c*/ 	.word	0x0001fc70
        /*2b90*/ 	.word	0x00000002
        /*2b94*/ 	.word	0x00000068
        /*2b98*/ 	.short	0x0101
        /*2b9a*/ 	.byte	0x3f
	.zero		1


	//   ....[20]....
        /*2b9c*/ 	.word	0x00020480
        /*2ba0*/ 	.word	0x00000004
        /*2ba4*/ 	.word	0x00000000
        /*2ba8*/ 	.short	0x010a
        /*2baa*/ 	.byte	0x3f
	.zero		1


	//   ....[21]....
        /*2bac*/ 	.word	0x00020510
        /*2bb0*/ 	.word	0x00000003
        /*2bb4*/ 	.word	0x00000000
        /*2bb8*/ 	.short	0x010a
        /*2bba*/ 	.byte	0x3f
	.zero		1


	//   ....[22]....
        /*2bbc*/ 	.word	0x000205a0
        /*2bc0*/ 	.word	0x00000003
        /*2bc4*/ 	.word	0x00000000
        /*2bc8*/ 	.short	0x010a
        /*2bca*/ 	.byte	0x3f
	.zero		1


	//   ....[23]....
        /*2bcc*/ 	.word	0x00020630
        /*2bd0*/ 	.word	0x00000003
        /*2bd4*/ 	.word	0x00000000
        /*2bd8*/ 	.short	0x010a
        /*2bda*/ 	.byte	0x3f
	.zero		1


	//   ....[24]....
        /*2bdc*/ 	.word	0x000206c0
        /*2be0*/ 	.word	0x00000003
        /*2be4*/ 	.word	0x00000000
        /*2be8*/ 	.short	0x010a
        /*2bea*/ 	.byte	0x3f
	.zero		1


	//   ....[25]....
        /*2bec*/ 	.word	0x00020720
        /*2bf0*/ 	.word	0x00000003
        /*2bf4*/ 	.word	0x00000000
        /*2bf8*/ 	.short	0x010a
        /*2bfa*/ 	.byte	0x3f
	.zero		1


	//   ....[26]....
        /*2bfc*/ 	.word	0x00020780
        /*2c00*/ 	.word	0x00000006
        /*2c04*/ 	.word	0x00000000
        /*2c08*/ 	.short	0x010a
        /*2c0a*/ 	.byte	0x3f
	.zero		1


	//   ....[27]....
        /*2c0c*/ 	.word	0x00020850
        /*2c10*/ 	.word	0x0000000f
        /*2c14*/ 	.word	0x00000028
        /*2c18*/ 	.short	0x010a
        /*2c1a*/ 	.byte	0x3f
	.zero		1


	//   ....[28]....
        /*2c1c*/ 	.word	0x00020920
        /*2c20*/ 	.word	0x00000004
        /*2c24*/ 	.word	0x00000000
        /*2c28*/ 	.short	0x010a
        /*2c2a*/ 	.byte	0x3f
	.zero		1


	//   ....[29]....
        /*2c2c*/ 	.word	0x00020970
        /*2c30*/ 	.word	0x00000003
        /*2c34*/ 	.word	0x00000000
        /*2c38*/ 	.short	0x010a
        /*2c3a*/ 	.byte	0x3f
	.zero		1


	//   ....[30]....
        /*2c3c*/ 	.word	0x000209c0
        /*2c40*/ 	.word	0x00000003
        /*2c44*/ 	.word	0x00000000
        /*2c48*/ 	.short	0x010a
        /*2c4a*/ 	.byte	0x3f
	.zero		1


	//   ....[31]....
        /*2c4c*/ 	.word	0x00020a10
        /*2c50*/ 	.word	0x00000003
        /*2c54*/ 	.word	0x00000000
        /*2c58*/ 	.short	0x010a
        /*2c5a*/ 	.byte	0x3f
	.zero		1


	//----- nvinfo : EIATTR_NUM_MBARRIERS
	.align		4
.L_37:
        /*2c5c*/ 	.byte	0x03, 0x38
        /*2c5e*/ 	.short	0x000c


	//----- nvinfo : EIATTR_EXIT_INSTR_OFFSETS
	.align		4
        /*2c60*/ 	.byte	0x04, 0x1c
        /*2c62*/ 	.short	(.L_39 - .L_38)


	//   ....[0]....
.L_38:
        /*2c64*/ 	.word	0x00000740


	//   ....[1]....
        /*2c68*/ 	.word	0x000010b0


	//   ....[2]....
        /*2c6c*/ 	.word	0x0001ee90


	//   ....[3]....
        /*2c70*/ 	.word	0x0001f5a0


	//   ....[4]....
        /*2c74*/ 	.word	0x00020710


	//----- nvinfo : EIATTR_MAX_THREADS
	.align		4
.L_39:
        /*2c78*/ 	.byte	0x04, 0x05
        /*2c7a*/ 	.short	(.L_41 - .L_40)
.L_40:
        /*2c7c*/ 	.word	0x00000180
        /*2c80*/ 	.word	0x00000001
        /*2c84*/ 	.word	0x00000001


	//----- nvinfo : EIATTR_CRS_STACK_SIZE
	.align		4
.L_41:
        /*2c88*/ 	.byte	0x04, 0x1e
        /*2c8a*/ 	.short	(.L_43 - .L_42)
.L_42:
        /*2c8c*/ 	.word	0x00000000


	//----- nvinfo : EIATTR_CBANK_PARAM_SIZE
	.align		4
.L_43:
        /*2c90*/ 	.byte	0x03, 0x19
        /*2c92*/ 	.short	0x0470


	//----- nvinfo : EIATTR_PARAM_CBANK
	.align		4
        /*2c94*/ 	.byte	0x04, 0x0a
        /*2c96*/ 	.short	(.L_45 - .L_44)
	.align		4
.L_44:
        /*2c98*/ 	.word	index@(.nv.constant0._ZN7cutlass13device_kernelINS_4gemm6kernel13GemmUniversalIN4cute5tupleIJiiiiEEENS1_10collective13CollectiveMmaINS1_34MainloopSm90TmaGmmaWarpSpecializedILi5ENS5_IJNS4_1CILi1EEESB_SB_EEENS1_35KernelTmaWarpSpecializedCooperativeEEENS5_IJNSA_ILi384EEENSA_ILi224EEENSA_ILi32EEEEEENS_10bfloat16_tENS5_IJlSB_lEEESJ_SK_NS4_8TiledMMAINS4_8MMA_AtomIJNS4_4SM904GMMA27MMA_64x32x16_F32BF16BF16_SSILNSO_5MajorE0ELSQ_0ELNSO_7ScaleInE1ELSR_1EEEEEENS4_6LayoutINS5_IJNSA_ILi2EEESB_SB_EEENS5_IJSB_NSA_ILi0EEESX_EEEEENS5_IJNS4_10UnderscoreES10_S10_EEEEENS4_13SM90_TMA_LOADENS4_14ComposedLayoutINS4_7SwizzleILi2ELi4ELi3EEENS4_18smem_ptr_flag_bitsILi16EEENSU_INS5_IJNSA_ILi8EEESH_EEENS5_IJSH_SB_EEEEEEEvNS4_8identityES13_S1D_vS1E_EENS_8epilogue10collective6detail29Sm90TmaWarpSpecializedAdapterINS1H_15DefaultEpilogueISJ_SK_SK_NS1G_6thread17LinearCombinationISJ_Li1EffLNS1L_9ScaleType4KindE0ELNS_15FloatRoundStyleE2ESJ_EENS1_15EpilogueDefaultEEEEEvvEEEEvNT_6ParamsE)
        /*2c9c*/ 	.short	0x0210
        /*2c9e*/ 	.short	0x0470


	//----- nvinfo : EIATTR_SW_WAR
	.align		4
.L_45:
        /*2ca0*/ 	.byte	0x04, 0x36
        /*2ca2*/ 	.short	(.L_47 - .L_46)
.L_46:
        /*2ca4*/ 	.word	0x00000008
.L_47:


//--------------------- .nv.callgraph             --------------------------
	.section	.nv.callgraph,"",@"SHT_CUDA_CALLGRAPH"
	.align	4
	.sectionentsize	8
	.align		4
        /*0000*/ 	.word	0x00000000
	.align		4
        /*0004*/ 	.word	0xffffffff
	.align		4
        /*0008*/ 	.word	index@(_ZN7cutlass13device_kernelINS_4gemm6kernel13GemmUniversalIN4cute5tupleIJiiiiEEENS1_10collective13CollectiveMmaINS1_34MainloopSm90TmaGmmaWarpSpecializedILi5ENS5_IJNS4_1CILi1EEESB_SB_EEENS1_35KernelTmaWarpSpecializedCooperativeEEENS5_IJNSA_ILi384EEENSA_ILi224EEENSA_ILi32EEEEEENS_10bfloat16_tENS5_IJlSB_lEEESJ_SK_NS4_8TiledMMAINS4_8MMA_AtomIJNS4_4SM904GMMA27MMA_64x32x16_F32BF16BF16_SSILNSO_5MajorE0ELSQ_0ELNSO_7ScaleInE1ELSR_1EEEEEENS4_6LayoutINS5_IJNSA_ILi2EEESB_SB_EEENS5_IJSB_NSA_ILi0EEESX_EEEEENS5_IJNS4_10UnderscoreES10_S10_EEEEENS4_13SM90_TMA_LOADENS4_14ComposedLayoutINS4_7SwizzleILi2ELi4ELi3EEENS4_18smem_ptr_flag_bitsILi16EEENSU_INS5_IJNSA_ILi8EEESH_EEENS5_IJSH_SB_EEEEEEEvNS4_8identityES13_S1D_vS1E_EENS_8epilogue10collective6detail29Sm90TmaWarpSpecializedAdapterINS1H_15DefaultEpilogueISJ_SK_SK_NS1G_6thread17LinearCombinationISJ_Li1EffLNS1L_9ScaleType4KindE0ELNS_15FloatRoundStyleE2ESJ_EENS1_15EpilogueDefaultEEEEEvvEEEEvNT_6ParamsE)
	.align		4
        /*000c*/ 	.word	index@(__assertfail)
	.align		4
        /*0010*/ 	.word	0x00000000
	.align		4
        /*0014*/ 	.word	0xfffffffe
	.align		4
        /*0018*/ 	.word	0x00000000
	.align		4
        /*001c*/ 	.word	0xfffffffd
	.align		4
        /*0020*/ 	.word	0x00000000
	.align		4
        /*0024*/ 	.word	0xfffffffc


//--------------------- .nv.constant4             --------------------------
	.section	.nv.constant4,"a",@progbits
	.align	8
	.align		8
.nv.constant4:
        /*0000*/ 	.dword	__assertfail
	.align		8
        /*0008*/ 	.dword	__unnamed_1
	.align		8
        /*0010*/ 	.dword	_ZN39_INTERNAL_a8edbc21_4_k_cu_299de3f0_48414cuda3std3__45__cpo5beginE
	.align		8
        /*0018*/ 	.dword	_ZN39_INTERNAL_a8edbc21_4_k_cu_299de3f0_48414cuda3std3__45__cpo3endE
	.align		8
        /*0020*/ 	.dword	_ZN39_INTERNAL_a8edbc21_4_k_cu_299de3f0_48414cuda3std3__45__cpo6cbeginE
	.align		8
        /*0028*/ 	.dword	_ZN39_INTERNAL_a8edbc21_4_k_cu_299de3f0_48414cuda3std3__45__cpo4cendE
	.align		8
        /*0030*/ 	.dword	_ZN39_INTERNAL_a8edbc21_4_k_cu_299de3f0_48414cuda3std3__441_GLOBAL__N__a8edbc21_4_k_cu_299de3f0_48416ignoreE
	.align		8
        /*0038*/ 	.dword	_ZN39_INTERNAL_a8edbc21_4_k_cu_299de3f0_48414cuda3std3__419piecewise_constructE
	.align		8
        /*0040*/ 	.dword	_ZN39_INTERNAL_a8edbc21_4_k_cu_299de3f0_48414cuda3std3__48in_placeE
	.align		8
        /*0048*/ 	.dword	_ZN39_INTERNAL_a8edbc21_4_k_cu_299de3f0_48414cuda3std6ranges3__45__cpo4swapE
	.align		8
        /*0050*/ 	.dword	_ZN39_INTERNAL_a8edbc21_4_k_cu_299de3f0_48414cuda3std6ranges3__45__cpo9iter_moveE
	.align		8
        /*0058*/ 	.dword	_ZN39_INTERNAL_a8edbc21_4_k_cu_299de3f0_48414cute7productE
	.align		8
        /*0060*/ 	.dword	_ZN39_INTERNAL_a8edbc21_4_k_cu_299de3f0_48414cute1_E
	.align		8
        /*0068*/ 	.dword	$str$22
	.align		8
        /*0070*/ 	.dword	$str$23


//--------------------- .text._ZN7cutlass13device_kernelINS_4gemm6kernel13GemmUniversalIN4cute5tupleIJiiiiEEENS1_10collective13CollectiveMmaINS1_34MainloopSm90TmaGmmaWarpSpecializedILi5ENS5_IJNS4_1CILi1EEESB_SB_EEENS1_35KernelTmaWarpSpecializedCooperativeEEENS5_IJNSA_ILi384EEENSA_ILi224EEENSA_ILi32EEEEEENS_10bfloat16_tENS5_IJlSB_lEEESJ_SK_NS4_8TiledMMAINS4_8MMA_AtomIJNS4_4SM904GMMA27MMA_64x32x16_F32BF16BF16_SSILNSO_5MajorE0ELSQ_0ELNSO_7ScaleInE1ELSR_1EEEEEENS4_6LayoutINS5_IJNSA_ILi2EEESB_SB_EEENS5_IJSB_NSA_ILi0EEESX_EEEEENS5_IJNS4_10UnderscoreES10_S10_EEEEENS4_13SM90_TMA_LOADENS4_14ComposedLayoutINS4_7SwizzleILi2ELi4ELi3EEENS4_18smem_ptr_flag_bitsILi16EEENSU_INS5_IJNSA_ILi8EEESH_EEENS5_IJSH_SB_EEEEEEEvNS4_8identityES13_S1D_vS1E_EENS_8epilogue10collective6detail29Sm90TmaWarpSpecializedAdapterINS1H_15DefaultEpilogueISJ_SK_SK_NS1G_6thread17LinearCombinationISJ_Li1EffLNS1L_9ScaleType4KindE0ELNS_15FloatRoundStyleE2ESJ_EENS1_15EpilogueDefaultEEEEEvvEEEEvNT_6ParamsE --------------------------
	.section	.text._ZN7cutlass13device_kernelINS_4gemm6kernel13GemmUniversalIN4cute5tupleIJiiiiEEENS1_10collective13CollectiveMmaINS1_34MainloopSm90TmaGmmaWarpSpecializedILi5ENS5_IJNS4_1CILi1EEESB_SB_EEENS1_35KernelTmaWarpSpecializedCooperativeEEENS5_IJNSA_ILi384EEENSA_ILi224EEENSA_ILi32EEEEEENS_10bfloat16_tENS5_IJlSB_lEEESJ_SK_NS4_8TiledMMAINS4_8MMA_AtomIJNS4_4SM904GMMA27MMA_64x32x16_F32BF16BF16_SSILNSO_5MajorE0ELSQ_0ELNSO_7ScaleInE1ELSR_1EEEEEENS4_6LayoutINS5_IJNSA_ILi2EEESB_SB_EEENS5_IJSB_NSA_ILi0EEESX_EEEEENS5_IJNS4_10UnderscoreES10_S10_EEEEENS4_13SM90_TMA_LOADENS4_14ComposedLayoutINS4_7SwizzleILi2ELi4ELi3EEENS4_18smem_ptr_flag_bitsILi16EEENSU_INS5_IJNSA_ILi8EEESH_EEENS5_IJSH_SB_EEEEEEEvNS4_8identityES13_S1D_vS1E_EENS_8epilogue10collective6detail29Sm90TmaWarpSpecializedAdapterINS1H_15DefaultEpilogueISJ_SK_SK_NS1G_6thread17LinearCombinationISJ_Li1EffLNS1L_9ScaleType4KindE0ELNS_15FloatRoundStyleE2ESJ_EENS1_15EpilogueDefaultEEEEEvvEEEEvNT_6ParamsE,"ax",@progbits
	.align	128
.text._ZN7cutlass13device_kernelINS_4gemm6kernel13GemmUniversalIN4cute5tupleIJiiiiEEENS1_10collective13CollectiveMmaINS1_34MainloopSm90TmaGmmaWarpSpecializedILi5ENS5_IJNS4_1CILi1EEESB_SB_EEENS1_35KernelTmaWarpSpecializedCooperativeEEENS5_IJNSA_ILi384EEENSA_ILi224EEENSA_ILi32EEEEEENS_10bfloat16_tENS5_IJlSB_lEEESJ_SK_NS4_8TiledMMAINS4_8MMA_AtomIJNS4_4SM904GMMA27MMA_64x32x16_F32BF16BF16_SSILNSO_5MajorE0ELSQ_0ELNSO_7ScaleInE1ELSR_1EEEEEENS4_6LayoutINS5_IJNSA_ILi2EEESB_SB_EEENS5_IJSB_NSA_ILi0EEESX_EEEEENS5_IJNS4_10UnderscoreES10_S10_EEEEENS4_13SM90_TMA_LOADENS4_14ComposedLayoutINS4_7SwizzleILi2ELi4ELi3EEENS4_18smem_ptr_flag_bitsILi16EEENSU_INS5_IJNSA_ILi8EEESH_EEENS5_IJSH_SB_EEEEEEEvNS4_8identityES13_S1D_vS1E_EENS_8epilogue10collective6detail29Sm90TmaWarpSpecializedAdapterINS1H_15DefaultEpilogueISJ_SK_SK_NS1G_6thread17LinearCombinationISJ_Li1EffLNS1L_9ScaleType4KindE0ELNS_15FloatRoundStyleE2ESJ_EENS1_15EpilogueDefaultEEEEEvvEEEEvNT_6ParamsE:
        .type           _ZN7cutlass13device_kernelINS_4gemm6kernel13GemmUniversalIN4cute5tupleIJiiiiEEENS1_10collective13CollectiveMmaINS1_34MainloopSm90TmaGmmaWarpSpecializedILi5ENS5_IJNS4_1CILi1EEESB_SB_EEENS1_35KernelTmaWarpSpecializedCooperativeEEENS5_IJNSA_ILi384EEENSA_ILi224EEENSA_ILi32EEEEEENS_10bfloat16_tENS5_IJlSB_lEEESJ_SK_NS4_8TiledMMAINS4_8MMA_AtomIJNS4_4SM904GMMA27MMA_64x32x16_F32BF16BF16_SSILNSO_5MajorE0ELSQ_0ELNSO_7ScaleInE1ELSR_1EEEEEENS4_6LayoutINS5_IJNSA_ILi2EEESB_SB_EEENS5_IJSB_NSA_ILi0EEESX_EEEEENS5_IJNS4_10UnderscoreES10_S10_EEEEENS4_13SM90_TMA_LOADENS4_14ComposedLayoutINS4_7SwizzleILi2ELi4ELi3EEENS4_18smem_ptr_flag_bitsILi16EEENSU_INS5_IJNSA_ILi8EEESH_EEENS5_IJSH_SB_EEEEEEEvNS4_8identityES13_S1D_vS1E_EENS_8epilogue10collective6detail29Sm90TmaWarpSpecializedAdapterINS1H_15DefaultEpilogueISJ_SK_SK_NS1G_6thread17LinearCombinationISJ_Li1EffLNS1L_9ScaleType4KindE0ELNS_15FloatRoundStyleE2ESJ_EENS1_15EpilogueDefaultEEEEEvvEEEEvNT_6ParamsE,@function
        .size           _ZN7cutlass13device_kernelINS_4gemm6kernel13GemmUniversalIN4cute5tupleIJiiiiEEENS1_10collective13CollectiveMmaINS1_34MainloopSm90TmaGmmaWarpSpecializedILi5ENS5_IJNS4_1CILi1EEESB_SB_EEENS1_35KernelTmaWarpSpecializedCooperativeEEENS5_IJNSA_ILi384EEENSA_ILi224EEENSA_ILi32EEEEEENS_10bfloat16_tENS5_IJlSB_lEEESJ_SK_NS4_8TiledMMAINS4_8MMA_AtomIJNS4_4SM904GMMA27MMA_64x32x16_F32BF16BF16_SSILNSO_5MajorE0ELSQ_0ELNSO_7ScaleInE1ELSR_1EEEEEENS4_6LayoutINS5_IJNSA_ILi2EEESB_SB_EEENS5_IJSB_NSA_ILi0EEESX_EEEEENS5_IJNS4_10UnderscoreES10_S10_EEEEENS4_13SM90_TMA_LOADENS4_14ComposedLayoutINS4_7SwizzleILi2ELi4ELi3EEENS4_18smem_ptr_flag_bitsILi16EEENSU_INS5_IJNSA_ILi8EEESH_EEENS5_IJSH_SB_EEEEEEEvNS4_8identityES13_S1D_vS1E_EENS_8epilogue10collective6detail29Sm90TmaWarpSpecializedAdapterINS1H_15DefaultEpilogueISJ_SK_SK_NS1G_6thread17LinearCombinationISJ_Li1EffLNS1L_9ScaleType4KindE0ELNS_15FloatRoundStyleE2ESJ_EENS1_15EpilogueDefaultEEEEEvvEEEEvNT_6ParamsE,(.L_x_736 - _ZN7cutlass13device_kernelINS_4gemm6kernel13GemmUniversalIN4cute5tupleIJiiiiEEENS1_10collective13CollectiveMmaINS1_34MainloopSm90TmaGmmaWarpSpecializedILi5ENS5_IJNS4_1CILi1EEESB_SB_EEENS1_35KernelTmaWarpSpecializedCooperativeEEENS5_IJNSA_ILi384EEENSA_ILi224EEENSA_ILi32EEEEEENS_10bfloat16_tENS5_IJlSB_lEEESJ_SK_NS4_8TiledMMAINS4_8MMA_AtomIJNS4_4SM904GMMA27MMA_64x32x16_F32BF16BF16_SSILNSO_5MajorE0ELSQ_0ELNSO_7ScaleInE1ELSR_1EEEEEENS4_6LayoutINS5_IJNSA_ILi2EEESB_SB_EEENS5_IJSB_NSA_ILi0EEESX_EEEEENS5_IJNS4_10UnderscoreES10_S10_EEEEENS4_13SM90_TMA_LOADENS4_14ComposedLayoutINS4_7SwizzleILi2ELi4ELi3EEENS4_18smem_ptr_flag_bitsILi16EEENSU_INS5_IJNSA_ILi8EEESH_EEENS5_IJSH_SB_EEEEEEEvNS4_8identityES13_S1D_vS1E_EENS_8epilogue10collective6detail29Sm90TmaWarpSpecializedAdapterINS1H_15DefaultEpilogueISJ_SK_SK_NS1G_6thread17LinearCombinationISJ_Li1EffLNS1L_9ScaleType4KindE0ELNS_15FloatRoundStyleE2ESJ_EENS1_15EpilogueDefaultEEEEEvvEEEEvNT_6ParamsE)
        .other          _ZN7cutlass13device_kernelINS_4gemm6kernel13GemmUniversalIN4cute5tupleIJiiiiEEENS1_10collective13CollectiveMmaINS1_34MainloopSm90TmaGmmaWarpSpecializedILi5ENS5_IJNS4_1CILi1EEESB_SB_EEENS1_35KernelTmaWarpSpecializedCooperativeEEENS5_IJNSA_ILi384EEENSA_ILi224EEENSA_ILi32EEEEEENS_10bfloat16_tENS5_IJlSB_lEEESJ_SK_NS4_8TiledMMAINS4_8MMA_AtomIJNS4_4SM904GMMA27MMA_64x32x16_F32BF16BF16_SSILNSO_5MajorE0ELSQ_0ELNSO_7ScaleInE1ELSR_1EEEEEENS4_6LayoutINS5_IJNSA_ILi2EEESB_SB_EEENS5_IJSB_NSA_ILi0EEESX_EEEEENS5_IJNS4_10UnderscoreES10_S10_EEEEENS4_13SM90_TMA_LOADENS4_14ComposedLayoutINS4_7SwizzleILi2ELi4ELi3EEENS4_18smem_ptr_flag_bitsILi16EEENSU_INS5_IJNSA_ILi8EEESH_EEENS5_IJSH_SB_EEEEEEEvNS4_8identityES13_S1D_vS1E_EENS_8epilogue10collective6detail29Sm90TmaWarpSpecializedAdapterINS1H_15DefaultEpilogueISJ_SK_SK_NS1G_6thread17LinearCombinationISJ_Li1EffLNS1L_9ScaleType4KindE0ELNS_15FloatRoundStyleE2ESJ_EENS1_15EpilogueDefaultEEEEEvvEEEEvNT_6ParamsE,@"STO_CUDA_ENTRY STV_DEFAULT"
_ZN7cutlass13device_kernelINS_4gemm6kernel13GemmUniversalIN4cute5tupleIJiiiiEEENS1_10collective13CollectiveMmaINS1_34MainloopSm90TmaGmmaWarpSpecializedILi5ENS5_IJNS4_1CILi1EEESB_SB_EEENS1_35KernelTmaWarpSpecializedCooperativeEEENS5_IJNSA_ILi384EEENSA_ILi224EEENSA_ILi32EEEEEENS_10bfloat16_tENS5_IJlSB_lEEESJ_SK_NS4_8TiledMMAINS4_8MMA_AtomIJNS4_4SM904GMMA27MMA_64x32x16_F32BF16BF16_SSILNSO_5MajorE0ELSQ_0ELNSO_7ScaleInE1ELSR_1EEEEEENS4_6LayoutINS5_IJNSA_ILi2EEESB_SB_EEENS5_IJSB_NSA_ILi0EEESX_EEEEENS5_IJNS4_10UnderscoreES10_S10_EEEEENS4_13SM90_TMA_LOADENS4_14ComposedLayoutINS4_7SwizzleILi2ELi4ELi3EEENS4_18smem_ptr_flag_bitsILi16EEENSU_INS5_IJNSA_ILi8EEESH_EEENS5_IJSH_SB_EEEEEEEvNS4_8identityES13_S1D_vS1E_EENS_8epilogue10collective6detail29Sm90TmaWarpSpecializedAdapterINS1H_15DefaultEpilogueISJ_SK_SK_NS1G_6thread17LinearCombinationISJ_Li1EffLNS1L_9ScaleType4KindE0ELNS_15FloatRoundStyleE2ESJ_EENS1_15EpilogueDefaultEEEEEvvEEEEvNT_6ParamsE:
[----:B------:R-:W0:Y:S02]  /*0000*/  LDC R1, c[0x0][0x28] ;  /* 0x00000a00ff017b82 */ /* 0x000e240000000800 */
[----:B0-----:R-:W-:Y:S01]  /*0010*/  VIADD R1, R1, 0xfffffae8 ;  /* 0xfffffae801017836 */ /* 0x001fe20000000000 */
[----:B------:R-:W0:Y:S01]  /*0020*/  S2R R2, SR_TID.X ;  /* 0x0000000000027919 */ /* 0x000e220000002100 */
[----:B------:R-:W-:Y:S01]  /*0030*/  ELECT P0, URZ, PT ;  /* 0x00000000003f782f */ /* 0x000fe20003800000 */
[----:B------:R-:W-:Y:S01]  /*0040*/  BSSY B0, `(.L_x_0) ;  /* 0x0000015000007945 */ /* 0x000fe20003800000 */
[--C-:B0-----:R-:W-:Y:S02]  /*0050*/  SHF.R.U32.HI R0, RZ, 0x5, R2.reuse ;  /* 0x00000005ff007819 */ /* 0x101fe40000011602 */
[----:B------:R-:W-:-:S03]  /*0060*/  SHF.R.U32.HI R2, RZ, 0x7, R2 ;  /* 0x00000007ff027819 */ /* 0x000fc60000011602 */
[----:B------:R-:W0:Y:S04]  /*0070*/  SHFL.IDX PT, R3, R0, RZ, 0x1f ;  /* 0x00001fff00037589 */ /* 0x000e2800000e0000 */
[----:B------:R-:W1:Y:S01]  /*0080*/  SHFL.IDX PT, R2, R2, RZ, 0x1f ;  /* 0x00001fff02027589 */ /* 0x000e6200000e0000 */
[----:B0-----:R-:W-:Y:S02]  /*0090*/  R2UR UR10, R3 ;  /* 0x00000000030a72ca */ /* 0x001fe400000e0000 */
[----:B-1----:R-:W-:-:S11]  /*00a0*/  R2UR UR5, R2 ;  /* 0x00000000020572ca */ /* 0x002fd600000e0000 */
[----:B------:R-:W-:Y:S02]  /*00b0*/  USHF.R.S32.HI UR4, URZ, 0x1f, UR10 ;  /* 0x0000001f3f047899 */ /* 0x000fe4000801140a */
[----:B------:R-:W-:Y:S02]  /*00c0*/  ISETP.NE.OR P0, PT, RZ, UR10, !P0 ;  /* 0x0000000aff007c0c */ /* 0x000fe4000c705670 */
[----:B------:R-:W-:-:S04]  /*00d0*/  ULEA.HI UR4, UR4, UR10, URZ, 0x2 ;  /* 0x0000000a04047291 */ /* 0x000fc8000f8f103f */
[----:B------:R-:W-:-:S04]  /*00e0*/  ULOP3.LUT UR4, UR4, 0xfffffffc, URZ, 0xc0, !UPT ;  /* 0xfffffffc04047892 */ /* 0x000fc8000f8ec03f */
[----:B------:R-:W-:-:S03]  /*00f0*/  UIADD3 UR10, UR10, -UR4, URZ ;  /* 0x800000040a0a7290 */ /* 0x000fc6000fffe03f */
[----:B------:R-:W-:Y:S09]  /*0100*/  @P0 BRA `(.L_x_1) ;  /* 0x0000000000200947 */ /* 0x000ff20003800000 */
[----:B------:R-:W-:Y:S02]  /*0110*/  ULDC.64 UR6, c[0x0][0x198] ;  /* 0x0000660000067ab9 */ /* 0x000fe40000000a00 */
[----:B------:R-:W-:Y:S02]  /*0120*/  UIADD3 UR8, UP0, UR6, 0xf0, URZ ;  /* 0x000000f006087890 */ /* 0x000fe4000ff1e03f */
[----:B------:R-:W-:Y:S02]  /*0130*/  UIADD3 UR6, UP1, UR6, 0x1f0, URZ ;  /* 0x000001f006067890 */ /* 0x000fe4000ff3e03f */
[----:B------:R-:W-:Y:S02]  /*0140*/  UIADD3.X UR9, URZ, UR7, URZ, UP0, !UPT ;  /* 0x000000073f097290 */ /* 0x000fe400087fe43f */
[----:B------:R-:W-:-:S07]  /*0150*/  UIADD3.X UR7, URZ, UR7, URZ, UP1, !UPT ;  /* 0x000000073f077290 */ /* 0x000fce0008ffe43f */
[----:B------:R0:W-:Y:S02]  /*0160*/  UTMACCTL.PF [UR8] ;  /* 0x00000000080079b9 */ /* 0x0001e40008040000 */
[----:B------:R0:W-:Y:S02]  /*0170*/  UTMACCTL.PF [UR6] ;  /* 0x00000000060079b9 */ /* 0x0001e40008040000 */
[----:B0-----:R-:W-:Y:S01]  /*0180*/  NOP ;  /* 0x0000000000007918 */ /* 0x001fe20000000000 */
.L_x_1:
[----:B------:R-:W-:Y:S05]  /*0190*/  BSYNC B0 ;  /* 0x0000000000007941 */ /* 0x000fea0003800000 */
.L_x_0:
[----:B------:R-:W0:Y:S01]  /*01a0*/  SHFL.IDX PT, R2, R0, RZ, 0x1f ;  /* 0x00001fff00027589 */ /* 0x000e2200000e0000 */
[----:B------:R-:W-:Y:S01]  /*01b0*/  UISETP.NE.AND UP0, UPT, UR10, 0x3, UPT ;  /* 0x000000030a00788c */ /* 0x000fe2000bf05270 */
[----:B------:R-:W-:Y:S01]  /*01c0*/  ISETP.NE.AND P1, PT, RZ, UR5, PT ;  /* 0x00000005ff007c0c */ /* 0x000fe2000bf25270 */
[----:B------:R-:W-:Y:S02]  /*01d0*/  UIADD3 UR18, UR5, -0x1, URZ ;  /* 0xffffffff05127890 */ /* 0x000fe4000fffe03f */
[----:B------:R-:W-:Y:S02]  /*01e0*/  UISETP.EQ.OR UP0, UPT, UR10, URZ, !UP0 ;  /* 0x0000003f0a00728c */ /* 0x000fe4000c702670 */
[----:B------:R-:W-:Y:S02]  /*01f0*/  UISETP.GE.U32.AND UP1, UPT, UR18, 0x2, UPT ;  /* 0x000000021200788c */ /* 0x000fe4000bf26070 */
[----:B------:R-:W-:-:S04]  /*0200*/  UISETP.EQ.AND UP0, UPT, UR5, URZ, UP0 ;  /* 0x0000003f0500728c */ /* 0x000fc80008702270 */
[----:B------:R-:W-:-:S04]  /*0210*/  USEL UR38, URZ, 0x1, !UP0 ;  /* 0x000000013f267887 */ /* 0x000fc8000c000000 */
[----:B------:R-:W-:Y:S01]  /*0220*/  USEL UR38, UR38, 0x2, UP1 ;  /* 0x0000000226267887 */ /* 0x000fe20008800000 */
[----:B0-----:R-:W-:-:S13]  /*0230*/  ISETP.NE.AND P0, PT, R2, RZ, PT ;  /* 0x000000ff0200720c */ /* 0x001fda0003f05270 */
[----:B------:R-:W-:Y:S05]  /*0240*/  @P0 BRA `(.L_x_2) ;  /* 0x0000000000600947 */ /* 0x000fea0003800000 */
[----:B------:R-:W0:Y:S01]  /*0250*/  S2UR UR8, SR_CgaCtaId ;  /* 0x00000000000879c3 */ /* 0x000e220000008800 */
[----:B------:R-:W-:Y:S01]  /*0260*/  UMOV UR4, 0x400 ;  /* 0x0000040000047882 */ /* 0x000fe20000000000 */
[----:B------:R-:W-:Y:S01]  /*0270*/  UMOV UR5, 0x1 ;  /* 0x0000000100057882 */ /* 0x000fe20000000000 */
[----:B------:R-:W-:Y:S01]  /*0280*/  UMOV UR6, 0x100 ;  /* 0x0000010000067882 */ /* 0x000fe20000000000 */
[----:B------:R-:W-:Y:S01]  /*0290*/  ELECT P0, URZ, PT ;  /* 0x00000000003f782f */ /* 0x000fe20003800000 */
[----:B------:R-:W-:-:S04]  /*02a0*/  UIADD3 UR6, -UR6, 0x100000, URZ ;  /* 0x0010000006067890 */ /* 0x000fc8000fffe13f */
[----:B------:R-:W-:Y:S02]  /*02b0*/  USHF.L.U32 UR7, UR6, 0xb, URZ ;  /* 0x0000000b06077899 */ /* 0x000fe4000800063f */
[----:B------:R-:W-:Y:S02]  /*02c0*/  USHF.L.U32 UR6, UR6, 0x1, URZ ;  /* 0x0000000106067899 */ /* 0x000fe4000800063f */
[----:B0-----:R-:W-:Y:S02]  /*02d0*/  ULEA UR8, UR8, UR4, 0x18 ;  /* 0x0000000408087291 */ /* 0x001fe4000f8ec03f */
[----:B------:R-:W-:-:S04]  /*02e0*/  UIADD3 UR4, -UR5, 0x100000, URZ ;  /* 0x0010000005047890 */ /* 0x000fc8000fffe13f */
[----:B------:R-:W-:Y:S02]  /*02f0*/  USHF.L.U32 UR5, UR4, 0xb, URZ ;  /* 0x0000000b04057899 */ /* 0x000fe4000800063f */
[----:B------:R-:W-:Y:S01]  /*0300*/  USHF.L.U32 UR4, UR4, 0x1, URZ ;  /* 0x0000000104047899 */ /* 0x000fe2000800063f */
[----:B------:R-:W0:Y:S11]  /*0310*/  FENCE.VIEW.ASYNC.S ;  /* 0x00000000000073c6 */ /* 0x000e360000000000 */
[----:B0-----:R0:W1:Y:S01]  /*0320*/  SYNCS.EXCH.64 URZ, [UR8], UR4 ;  /* 0x00000004083f75b2 */ /* 0x0010620008000100 */
[----:B------:R0:W2:Y:S01]  /*0330*/  SYNCS.EXCH.64 URZ, [UR8+0x28], UR6 ;  /* 0x00002806083f75b2 */ /* 0x0000a20008000100 */
[----:B------:R0:W3:Y:S01]  /*0340*/  SYNCS.EXCH.64 URZ, [UR8+0x8], UR4 ;  /* 0x00000804083f75b2 */ /* 0x0000e20008000100 */
[----:B------:R0:W4:Y:S01]  /*0350*/  SYNCS.EXCH.64 URZ, [UR8+0x30], UR6 ;  /* 0x00003006083f75b2 */ /* 0x0001220008000100 */
[----:B------:R0:W0:Y:S01]  /*0360*/  SYNCS.EXCH.64 URZ, [UR8+0x10], UR4 ;  /* 0x00001004083f75b2 */ /* 0x0000220008000100 */
[----:B------:R0:W0:Y:S01]  /*0370*/  SYNCS.EXCH.64 URZ, [UR8+0x38], UR6 ;  /* 0x00003806083f75b2 */ /* 0x0000220008000100 */
[----:B------:R0:W0:Y:S01]  /*0380*/  SYNCS.EXCH.64 URZ, [UR8+0x18], UR4 ;  /* 0x00001804083f75b2 */ /* 0x0000220008000100 */
[----:B------:R0:W0:Y:S01]  /*0390*/  SYNCS.EXCH.64 URZ, [UR8+0x40], UR6 ;  /* 0x00004006083f75b2 */ /* 0x0000220008000100 */
[----:B------:R0:W0:Y:S01]  /*03a0*/  SYNCS.EXCH.64 URZ, [UR8+0x20], UR4 ;  /* 0x00002004083f75b2 */ /* 0x0000220008000100 */
[----:B------:R0:W0:Y:S01]  /*03b0*/  SYNCS.EXCH.64 URZ, [UR8+0x48], UR6 ;  /* 0x00004806083f75b2 */ /* 0x0000220008000100 */
[----:B------:R-:W-:Y:S01]  /*03c0*/  NOP ;  /* 0x0000000000007918 */ /* 0x000fe20000000000 */
.L_x_2:
[----:B------:R-:W5:Y:S01]  /*03d0*/  SHFL.IDX PT, R0, R0, RZ, 0x1f ;  /* 0x00001fff00007589 */ /* 0x000f6200000e0000 */
[----:B------:R-:W-:Y:S01]  /*03e0*/  ELECT P0, URZ, PT ;  /* 0x00000000003f782f */ /* 0x000fe20003800000 */
[----:B------:R-:W1:Y:S01]  /*03f0*/  S2UR UR17, SR_CTAID.Y ;  /* 0x00000000001179c3 */ /* 0x000e620000002600 */
[----:B0-----:R-:W-:Y:S01]  /*0400*/  ULDC UR5, c[0x0][0x65c] ;  /* 0x0001970000057ab9 */ /* 0x001fe20000000800 */
[----:B------:R-:W-:Y:S01]  /*0410*/  UMOV UR12, 0x20 ;  /* 0x00000020000c7882 */ /* 0x000fe20000000000 */
[----:B------:R-:W-:Y:S01]  /*0420*/  UISETP.NE.AND UP2, UPT, UR5, 0x1, UPT ;  /* 0x000000010500788c */ /* 0x000fe2000bf45270 */
[----:B------:R-:W-:Y:S01]  /*0430*/  NOP ;  /* 0x0000000000007918 */ /* 0x000fe20000000000 */
[----:B------:R-:W-:Y:S02]  /*0440*/  NOP ;  /* 0x0000000000007918 */ /* 0x000fe40000000000 */
[----:B------:R-:W-:Y:S01]  /*0450*/  UP2UR UR39, UPR, URZ, 0x4 ;  /* 0x000000043f277883 */ /* 0x000fe20008000000 */
[----:B------:R-:W0:Y:S01]  /*0460*/  S2UR UR4, SR_CTAID.X ;  /* 0x00000000000479c3 */ /* 0x000e220000002500 */
[----:B------:R-:W-:-:S02]  /*0470*/  PLOP3.LUT P2, PT, PT, PT, UP2, 0x80, 0x0 ;  /* 0x000000000000781c */ /* 0x000fc40003f4f028 */
[----:B------:R-:W-:Y:S02]  /*0480*/  PLOP3.LUT P4, PT, PT, PT, UP2, 0x80, 0x0 ;  /* 0x000000000000781c */ /* 0x000fe40003f8f028 */
[----:B------:R-:W-:Y:S01]  /*0490*/  PLOP3.LUT P3, PT, PT, PT, UP2, 0x80, 0x0 ;  /* 0x000000000000781c */ /* 0x000fe20003f6f028 */
[----:B------:R-:W-:Y:S01]  /*04a0*/  @UP2 ULDC UR14, c[0x0][0x10] ;  /* 0x00000400000e2ab9 */ /* 0x000fe20000000800 */
[----:B------:R-:W-:Y:S01]  /*04b0*/  @UP2 UMOV UR9, URZ ;  /* 0x0000003f00092c82 */ /* 0x000fe20008000000 */
[----:B------:R-:W-:Y:S01]  /*04c0*/  @!UP2 ULDC UR11, c[0x0][0xc] ;  /* 0x00000300000baab9 */ /* 0x000fe20000000800 */
[----:B-----5:R-:W-:Y:S01]  /*04d0*/  ISETP.NE.OR P0, PT, R0, RZ, !P0 ;  /* 0x000000ff0000720c */ /* 0x020fe20004705670 */
[----:B-1----:R-:W-:Y:S02]  /*04e0*/  @UP2 UMOV UR7, UR17 ;  /* 0x0000001100072c82 */ /* 0x002fe40008000000 */
[----:B------:R-:W-:Y:S01]  /*04f0*/  @UP2 UMOV UR8, UR7 ;  /* 0x0000000700082c82 */ /* 0x000fe20008000000 */
[----:B------:R-:W-:Y:S01]  /*0500*/  @!UP2 UMOV UR7, UR17 ;  /* 0x000000110007ac82 */ /* 0x000fe20008000000 */
[----:B0-----:R-:W-:-:S08]  /*0510*/  @UP2 UIMAD.WIDE.U32 UR14, UR4, UR14, UR8 ;  /* 0x0000000e040e22a5 */ /* 0x001fd0000f8e0008 */
[----:B------:R-:W-:Y:S01]  /*0520*/  VOTEU.ALL UP0, P0 ;  /* 0x00000000003f7886 */ /* 0x000fe20000000000 */
[----:B------:R-:W-:Y:S01]  /*0530*/  VOTEU.ALL UP1, P0 ;  /* 0x00000000003f7886 */ /* 0x000fe20000020000 */
[----:B------:R-:W-:-:S03]  /*0540*/  IMAD.U32 R2, RZ, RZ, UR14 ;  /* 0x0000000eff027e24 */ /* 0x000fc6000f8e00ff */
[----:B------:R-:W0:Y:S01]  /*0550*/  @!UP0 S2UR UR6, SR_CgaCtaId ;  /* 0x00000000000689c3 */ /* 0x000e220000008800 */
[----:B------:R-:W-:Y:S01]  /*0560*/  @!UP0 UMOV UR5, 0x400 ;  /* 0x0000040000058882 */ /* 0x000fe20000000000 */
[----:B------:R-:W-:-:S04]  /*0570*/  @!UP0 UIADD3 UR12, -UR12, 0x100000, URZ ;  /* 0x001000000c0c8890 */ /* 0x000fc8000fffe13f */
[----:B------:R-:W-:Y:S02]  /*0580*/  @!UP0 USHF.L.U32 UR13, UR12, 0xb, URZ ;  /* 0x0000000b0c0d8899 */ /* 0x000fe4000800063f */
[----:B------:R-:W-:Y:S01]  /*0590*/  @!UP0 USHF.L.U32 UR12, UR12, 0x1, URZ ;  /* 0x000000010c0c8899 */ /* 0x000fe2000800063f */
[----:B------:R-:W-:Y:S01]  /*05a0*/  IMAD.U32 R3, RZ, RZ, UR15 ;  /* 0x0000000fff037e24 */ /* 0x000fe2000f8e00ff */
[----:B0-----:R-:W-:Y:S01]  /*05b0*/  @!UP0 ULEA UR16, UR6, UR5, 0x18 ;  /* 0x0000000506108291 */ /* 0x001fe2000f8ec03f */
[----:B------:R-:W-:Y:S01]  /*05c0*/  VOTEU.ALL UP0, P0 ;  /* 0x00000000003f7886 */ /* 0x000fe20000000000 */
[----:B------:R-:W-:Y:S01]  /*05d0*/  PLOP3.LUT P0, PT, PT, PT, UP2, 0x80, 0x0 ;  /* 0x000000000000781c */ /* 0x000fe20003f0f028 */
[----:B------:R-:W-:Y:S01]  /*05e0*/  UMOV UR5, URZ ;  /* 0x0000003f00057c82 */ /* 0x000fe20008000000 */
[----:B------:R-:W-:Y:S01]  /*05f0*/  @UP2 UMOV UR6, URZ ;  /* 0x0000003f00062c82 */ /* 0x000fe20008000000 */
[----:B------:R-:W-:Y:S02]  /*0600*/  @!UP2 UIMAD.WIDE.U32 UR8, UR11, UR7, UR4 ;  /* 0x000000070b08a2a5 */ /* 0x000fe4000f8e0004 */
[----:B------:R-:W-:-:S04]  /*0610*/  @UP2 UIADD3 UR6, UR15, UR6, URZ ;  /* 0x000000060f062290 */ /* 0x000fc8000fffe03f */
[----:B------:R-:W-:Y:S01]  /*0620*/  IMAD.U32 R5, RZ, RZ, UR9 ;  /* 0x00000009ff057e24 */ /* 0x000fe2000f8e00ff */
[----:B------:R-:W0:Y:S02]  /*0630*/  FENCE.VIEW.ASYNC.S ;  /* 0x00000000000073c6 */ /* 0x000e240000000000 */
[----:B0-----:R0:W2:Y:S01]  /*0640*/  @!UP0 SYNCS.EXCH.64 URZ, [UR16+0x60], UR12 ;  /* 0x0000600c103f85b2 */ /* 0x0010a20008000100 */
[----:B------:R-:W-:Y:S01]  /*0650*/  @P2 IMAD.U32 R6, RZ, RZ, UR6 ;  /* 0x00000006ff062e24 */ /* 0x000fe2000f8e00ff */
[----:B------:R-:W-:Y:S01]  /*0660*/  MOV R3, UR9 ;  /* 0x0000000900037c02 */ /* 0x000fe20008000f00 */
[----:B------:R-:W-:Y:S02]  /*0670*/  @P0 IMAD.MOV.U32 R7, RZ, RZ, R2 ;  /* 0x000000ffff070224 */ /* 0x000fe400078e0002 */
[----:B------:R-:W-:Y:S02]  /*0680*/  IMAD.U32 R2, RZ, RZ, UR8 ;  /* 0x00000008ff027e24 */ /* 0x000fe4000f8e00ff */
[----:B------:R-:W-:-:S02]  /*0690*/  @!P4 IMAD.MOV.U32 R6, RZ, RZ, R5 ;  /* 0x000000ffff06c224 */ /* 0x000fc400078e0005 */
[----:B------:R-:W-:Y:S02]  /*06a0*/  @!P3 IMAD.MOV.U32 R7, RZ, RZ, R2 ;  /* 0x000000ffff07b224 */ /* 0x000fe400078e0002 */
[----:B------:R-:W-:Y:S01]  /*06b0*/  IMAD.U32 R4, RZ, RZ, UR8 ;  /* 0x00000008ff047e24 */ /* 0x000fe2000f8e00ff */
[----:B------:R0:W-:Y:S04]  /*06c0*/  STL [R1+0x218], R6 ;  /* 0x0002180601007387 */ /* 0x0001e80000100800 */
[----:B------:R0:W-:Y:S01]  /*06d0*/  STL [R1+0x21c], R7 ;  /* 0x00021c0701007387 */ /* 0x0001e20000100800 */
[----:B------:R0:W2:Y:S01]  /*06e0*/  @!UP1 SYNCS.EXCH.64 URZ, [UR16+0x68], UR12 ;  /* 0x0000680c103f95b2 */ /* 0x0000a20008000100 */
[----:B------:R-:W-:Y:S01]  /*06f0*/  NOP ;  /* 0x0000000000007918 */ /* 0x000fe20000000000 */
[----:B--234-:R-:W-:Y:S06]  /*0700*/  BAR.SYNC.DEFER_BLOCKING 0x0 ;  /* 0x0000000000007b1d */ /* 0x01cfec0000010000 */
[----:B------:R-:W-:Y:S05]  /*0710*/  @!P1 BRA `(.L_x_3) ;  /* 0x000001e400e09947 */ /* 0x000fea0003800000 */
[----:B------:R-:W-:-:S06]  /*0720*/  UISETP.GT.U32.AND UP0, UPT, UR18, 0x1, UPT ;  /* 0x000000011200788c */ /* 0x000fcc000bf04070 */
[----:B------:R-:W-:-:S13]  /*0730*/  PLOP3.LUT P0, PT, PT, PT, UP0, 0x80, 0x0 ;  /* 0x000000000000781c */ /* 0x000fda0003f0f008 */
[----:B0-----:R-:W-:Y:S05]  /*0740*/  @P0 EXIT ;  /* 0x000000000000094d */ /* 0x001fea0003800000 */
[----:B------:R-:W-:Y:S01]  /*0750*/  ULDC.64 UR8, c[0x0][0x650] ;  /* 0x0001940000087ab9 */ /* 0x000fe20000000a00 */
[----:B------:R-:W-:Y:S01]  /*0760*/  UMOV UR48, 0xffffffff ;  /* 0xffffffff00307882 */ /* 0x000fe20000000000 */
[----:B------:R-:W-:Y:S01]  /*0770*/  ISETP.GE.U32.AND P0, PT, R7, UR8, PT ;  /* 0x0000000807007c0c */ /* 0x000fe2000bf06070 */
[----:B------:R-:W-:Y:S01]  /*0780*/  UMOV UR43, 0xffffffff ;  /* 0xffffffff002b7882 */ /* 0x000fe20000000000 */
[----:B------:R-:W-:Y:S01]  /*0790*/  UMOV UR42, 0xffffffff ;  /* 0xffffffff002a7882 */ /* 0x000fe20000000000 */
[----:B------:R-:W-:Y:S02]  /*07a0*/  PRMT R0, RZ, 0x7610, R0 ;  /* 0x00007610ff007816 */ /* 0x000fe40000000000 */
[----:B------:R-:W-:-:S13]  /*07b0*/  ISETP.GE.U32.AND.EX P0, PT, R6, UR9, PT, P0 ;  /* 0x0000000906007c0c */ /* 0x000fda000bf06100 */
[----:B------:R-:W-:Y:S05]  /*07c0*/  @P0 BRA `(.L_x_4) ;  /* 0x0000000400800947 */ /* 0x000fea0003800000 */
[----:B------:R-:W-:Y:S01]  /*07d0*/  I2FP.F32.U32 R0, UR4 ;  /* 0x0000000400007c45 */ /* 0x000fe20008201000 */
[----:B------:R-:W-:Y:S01]  /*07e0*/  ULDC.64 UR16, c[0x0][0x628] ;  /* 0x00018a0000107ab9 */ /* 0x000fe20000000a00 */
[----:B------:R-:W-:Y:S01]  /*07f0*/  ULDC UR6, c[0x0][0x150] ;  /* 0x0000540000067ab9 */ /* 0x000fe20000000800 */
[----:B------:R-:W-:Y:S01]  /*0800*/  ISETP.NE.U32.AND P0, PT, RZ, UR16, PT ;  /* 0x00000010ff007c0c */ /* 0x000fe2000bf05070 */
[----:B------:R-:W-:Y:S01]  /*0810*/  ULDC UR15, c[0x0][0x630] ;  /* 0x00018c00000f7ab9 */ /* 0x000fe20000000800 */
[----:B------:R-:W-:Y:S01]  /*0820*/  FMUL R0, R0, UR6 ;  /* 0x0000000600007c20 */ /* 0x000fe20008400000 */
[----:B------:R-:W-:Y:S01]  /*0830*/  R2UR UR18, R7 ;  /* 0x00000000071272ca */ /* 0x000fe200000e0000 */
[----:B------:R-:W-:Y:S01]  /*0840*/  ULDC UR20, c[0x0][0x154] ;  /* 0x0000550000147ab9 */ /* 0x000fe20000000800 */
[----:B------:R-:W-:Y:S01]  /*0850*/  ISETP.NE.AND.EX P0, PT, RZ, UR17, PT, P0 ;  /* 0x00000011ff007c0c */ /* 0x000fe2000bf05300 */
[----:B------:R0:W1:Y:S01]  /*0860*/  F2I.U32.TRUNC.NTZ R2, R0 ;  /* 0x0000000000027305 */ /* 0x000062000020f000 */
[----:B------:R-:W-:-:S02]  /*0870*/  R2UR UR19, R6 ;  /* 0x00000000061372ca */ /* 0x000fc400000e0000 */
[----:B------:R-:W-:Y:S02]  /*0880*/  R2UR UR8, R7 ;  /* 0x00000000070872ca */ /* 0x000fe400000e0000 */
[----:B------:R-:W-:-:S07]  /*0890*/  R2UR UR9, R6 ;  /* 0x00000000060972ca */ /* 0x000fce00000e0000 */
[----:B0-----:R-:W-:Y:S08]  /*08a0*/  @!P0 BRA `(.L_x_5) ;  /* 0x0000000000308947 */ /* 0x001ff00003800000 */
[----:B------:R-:W-:Y:S01]  /*08b0*/  R2UR UR8, R7 ;  /* 0x00000000070872ca */ /* 0x000fe200000e0000 */
[----:B------:R-:W-:Y:S01]  /*08c0*/  ULDC UR6, c[0x0][0x634] ;  /* 0x00018d0000067ab9 */ /* 0x000fe20000000800 */
[----:B------:R-:W-:-:S11]  /*08d0*/  R2UR UR14, R6 ;  /* 0x00000000060e72ca */ /* 0x000fd600000e0000 */
[----:B------:R-:W-:-:S04]  /*08e0*/  UIADD3 UR6, UP0, UR8, UR6, URZ ;  /* 0x0000000608067290 */ /* 0x000fc8000ff1e03f */
[----:B------:R-:W-:-:S04]  /*08f0*/  UIADD3.X UR14, URZ, UR14, URZ, UP0, !UPT ;  /* 0x0000000e3f0e7290 */ /* 0x000fc800087fe43f */
[----:B------:R-:W-:-:S04]  /*0900*/  UIMAD.WIDE.U32 UR8, UR14, UR16, URZ ;  /* 0x000000100e0872a5 */ /* 0x000fc8000f8e003f */
[----:B------:R-:W-:Y:S02]  /*0910*/  UIMAD.WIDE.U32 UR10, UP0, UR6, UR17, UR8 ;  /* 0x00000011060a72a5 */ /* 0x000fe4000f800008 */
[----:B------:R-:W-:Y:S02]  /*0920*/  UIMAD.WIDE.U32 UR8, UR6, UR16, URZ ;  /* 0x00000010060872a5 */ /* 0x000fe4000f8e003f */
[----:B------:R-:W-:Y:S02]  /*0930*/  UIADD3.X UR13, URZ, URZ, URZ, UP0, !UPT ;  /* 0x0000003f3f0d7290 */ /* 0x000fe400087fe43f */
[----:B------:R-:W-:Y:S01]  /*0940*/  UIADD3 URZ, UP0, UR9, UR10, URZ ;  /* 0x0000000a093f7290 */ /* 0x000fe2000ff1e03f */
[----:B------:R-:W-:-:S03]  /*0950*/  UMOV UR12, UR11 ;  /* 0x0000000b000c7c82 */ /* 0x000fc60008000000 */
[----:B------:R-:W-:-:S12]  /*0960*/  UIMAD.WIDE.U32.X UR8, UR14, UR17, UR12, UP0 ;  /* 0x000000110e0872a5 */ /* 0x000fd800080e040c */
.L_x_5:
[----:B------:R-:W-:Y:S01]  /*0970*/  USHF.R.U64 UR42, UR8, UR15, UR9 ;  /* 0x0000000f082a7299 */ /* 0x000fe20008001209 */
[----:B------:R-:W-:Y:S01]  /*0980*/  I2FP.F32.U32 R0, UR7 ;  /* 0x0000000700007c45 */ /* 0x000fe20008201000 */
[----:B------:R-:W-:Y:S01]  /*0990*/  USHF.R.U32.HI UR5, URZ, UR15, UR9 ;  /* 0x0000000f3f057299 */ /* 0x000fe20008011609 */
[----:B-1----:R-:W-:Y:S01]  /*09a0*/  R2UR UR12, R2 ;  /* 0x00000000020c72ca */ /* 0x002fe200000e0000 */
[----:B------:R-:W-:Y:S02]  /*09b0*/  UIADD3 UR6, UP0, URZ, -UR42, URZ ;  /* 0x8000002a3f067290 */ /* 0x000fe4000ff1e03f */
[----:B------:R-:W-:Y:S01]  /*09c0*/  FMUL R0, R0, UR20 ;  /* 0x0000001400007c20 */ /* 0x000fe20008400000 */
[----:B------:R-:W-:Y:S01]  /*09d0*/  ULDC.64 UR8, c[0x0][0x620] ;  /* 0x0001880000087ab9 */ /* 0x000fe20000000a00 */
[----:B------:R-:W-:Y:S01]  /*09e0*/  UIADD3.X UR5, URZ, ~UR5, URZ, UP0, !UPT ;  /* 0x800000053f057290 */ /* 0x000fe200087fe43f */
[----:B------:R-:W-:Y:S01]  /*09f0*/  UMOV UR10, UR18 ;  /* 0x00000012000a7c82 */ /* 0x000fe20008000000 */
[----:B------:R-:W-:-:S02]  /*0a00*/  UMOV UR11, UR19 ;  /* 0x00000013000b7c82 */ /* 0x000fc40008000000 */
[----:B------:R-:W-:Y:S01]  /*0a10*/  UIMAD UR5, UR5, UR8, URZ ;  /* 0x00000008050572a4 */ /* 0x000fe2000f8e023f */
[----:B------:R-:W0:Y:S01]  /*0a20*/  F2I.U32.TRUNC.NTZ R0, R0 ;  /* 0x0000000000007305 */ /* 0x000e22000020f000 */
[----:B------:R-:W-:Y:S02]  /*0a30*/  UIMAD.WIDE.U32 UR10, UR6, UR8, UR10 ;  /* 0x00000008060a72a5 */ /* 0x000fe4000f8e000a */
[----:B------:R-:W-:Y:S01]  /*0a40*/  UIMAD UR6, UR6, UR9, UR5 ;  /* 0x00000009060672a4 */ /* 0x000fe2000f8e0205 */
[----:B------:R-:W-:Y:S01]  /*0a50*/  ULDC UR21, c[0x0][0x658] ;  /* 0x0001960000157ab9 */ /* 0x000fe20000000800 */
[----:B------:R-:W-:Y:S02]  /*0a60*/  UMOV UR19, 0xffffffff ;  /* 0xffffffff00137882 */ /* 0x000fe40000000000 */
[----:B------:R-:W-:Y:S01]  /*0a70*/  UIADD3 UR6, UR11, UR6, URZ ;  /* 0x000000060b067290 */ /* 0x000fe2000fffe03f */
[----:B------:R-:W-:Y:S01]  /*0a80*/  ULDC UR15, c[0x0][0x618] ;  /* 0x00018600000f7ab9 */ /* 0x000fe20000000800 */
[----:B------:R-:W-:Y:S01]  /*0a90*/  ULDC.64 UR8, c[0x0][0x640] ;  /* 0x0001900000087ab9 */ /* 0x000fe20000000a00 */
[----:B------:R-:W-:Y:S01]  /*0aa0*/  USHF.L.U32 UR11, UR19, UR21, URZ ;  /* 0x00000015130b7299 */ /* 0x000fe2000800063f */
[----:B------:R-:W-:Y:S01]  /*0ab0*/  ISETP.NE.U32.AND P0, PT, RZ, UR8, PT ;  /* 0x00000008ff007c0c */ /* 0x000fe2000bf05070 */
[----:B------:R-:W-:-:S02]  /*0ac0*/  USHF.R.U64 UR19, UR10, UR15, UR6 ;  /* 0x0000000f0a137299 */ /* 0x000fc40008001206 */
[----:B------:R-:W-:Y:S01]  /*0ad0*/  USHF.R.U32.HI UR10, URZ, UR15, UR6 ;  /* 0x0000000f3f0a7299 */ /* 0x000fe20008011606 */
[----:B0-----:R-:W-:Y:S01]  /*0ae0*/  R2UR UR14, R0 ;  /* 0x00000000000e72ca */ /* 0x001fe200000e0000 */
[----:B------:R-:W-:Y:S01]  /*0af0*/  ULDC UR17, c[0x0][0x608] ;  /* 0x0001820000117ab9 */ /* 0x000fe20000000800 */
[----:B------:R-:W-:Y:S01]  /*0b00*/  ISETP.NE.AND.EX P0, PT, RZ, UR9, PT, P0 ;  /* 0x00000009ff007c0c */ /* 0x000fe2000bf05300 */
[----:B------:R-:W-:Y:S02]  /*0b10*/  USHF.R.U64 UR23, UR19, UR17, UR10 ;  /* 0x0000001113177299 */ /* 0x000fe4000800120a */
[----:B------:R-:W-:Y:S01]  /*0b20*/  USHF.R.U32.HI UR10, URZ, UR17, UR10 ;  /* 0x000000113f0a7299 */ /* 0x000fe2000801160a */
[----:B------:R-:W-:Y:S01]  /*0b30*/  UMOV UR16, 0x1 ;  /* 0x0000000100107882 */ /* 0x000fe20000000000 */
[----:B------:R-:W-:Y:S02]  /*0b40*/  UIADD3 UR12, -UR12, URZ, URZ ;  /* 0x0000003f0c0c7290 */ /* 0x000fe4000fffe13f */
[----:B------:R-:W-:-:S02]  /*0b50*/  USHF.R.U64 UR24, UR23, UR21, UR10 ;  /* 0x0000001517187299 */ /* 0x000fc4000800120a */
[----:B------:R-:W-:Y:S01]  /*0b60*/  USHF.L.U32 UR6, UR16, UR21, URZ ;  /* 0x0000001510067299 */ /* 0x000fe2000800063f */
[----:B------:R-:W-:Y:S01]  /*0b70*/  ULDC UR13, c[0x0][0x144] ;  /* 0x00005100000d7ab9 */ /* 0x000fe20000000800 */
[----:B------:R-:W-:Y:S01]  /*0b80*/  ULDC UR5, c[0x0][0x600] ;  /* 0x0001800000057ab9 */ /* 0x000fe20000000800 */
[----:B------:R-:W-:Y:S02]  /*0b90*/  ULOP3.LUT UR16, URZ, UR11, URZ, 0x33, !UPT ;  /* 0x0000000b3f107292 */ /* 0x000fe4000f8e333f */
[----:B------:R-:W-:Y:S02]  /*0ba0*/  USHF.R.U32.HI UR11, URZ, UR21, UR10 ;  /* 0x000000153f0b7299 */ /* 0x000fe4000801160a */
[----:B------:R-:W-:Y:S02]  /*0bb0*/  UIADD3 UR18, UR5, -0x1, URZ ;  /* 0xffffffff05127890 */ /* 0x000fe4000fffe03f */
[----:B------:R-:W-:Y:S02]  /*0bc0*/  UIADD3 UR20, -UR14, URZ, URZ ;  /* 0x0000003f0e147290 */ /* 0x000fe4000fffe13f */
[----:B------:R-:W-:Y:S01]  /*0bd0*/  UIMAD UR4, UR13, UR12, UR4 ;  /* 0x0000000c0d0472a4 */ /* 0x000fe2000f8e0204 */
[----:B------:R-:W-:Y:S01]  /*0be0*/  ULDC UR25, c[0x0][0x148] ;  /* 0x0000520000197ab9 */ /* 0x000fe20000000800 */
[----:B------:R-:W-:Y:S01]  /*0bf0*/  ULDC UR21, c[0x0][0x648] ;  /* 0x0001920000157ab9 */ /* 0x000fe20000000800 */
[----:B------:R-:W-:Y:S01]  /*0c00*/  ULDC UR22, c[0x0][0x638] ;  /* 0x00018e0000167ab9 */ /* 0x000fe20000000800 */
[----:B------:R-:W-:Y:S01]  /*0c10*/  UMOV UR10, UR24 ;  /* 0x00000018000a7c82 */ /* 0x000fe20008000000 */
[----:B------:R-:W-:Y:S07]  /*0c20*/  @!P0 BRA `(.L_x_6) ;  /* 0x0000000000308947 */ /* 0x000fee0003800000 */
[----:B------:R-:W-:Y:S02]  /*0c30*/  ULDC UR14, c[0x0][0x64c] ;  /* 0x00019300000e7ab9 */ /* 0x000fe40000000800 */
        /* <DEDUP_REMOVED lines=8> */
[----:B------:R-:W-:-:S07]  /*0cc0*/  UIMAD.WIDE.U32.X UR8, UR17, UR9, UR14, UP0 ;  /* 0x00000009110872a5 */ /* 0x000fce00080e040e */
[----:B------:R-:W-:Y:S01]  /*0cd0*/  UMOV UR10, UR8 ;  /* 0x00000008000a7c82 */ /* 0x000fe20008000000 */
[----:B------:R-:W-:-:S05]  /*0ce0*/  UMOV UR11, UR9 ;  /* 0x00000009000b7c82 */ /* 0x000fca0008000000 */
.L_x_6:
[----:B------:R-:W-:Y:S01]  /*0cf0*/  UISETP.NE.AND UP0, UPT, UR39, URZ, UPT ;  /* 0x0000003f2700728c */ /* 0x000fe2000bf05270 */
[----:B------:R-:W-:Y:S01]  /*0d00*/  IMAD.MOV.U32 R0, RZ, RZ, 0x1 ;  /* 0x00000001ff007424 */ /* 0x000fe200078e00ff */
[----:B------:R-:W-:Y:S02]  /*0d10*/  USHF.R.U64 UR8, UR10, UR21, UR11 ;  /* 0x000000150a087299 */ /* 0x000fe4000800120b */
[----:B------:R-:W-:Y:S02]  /*0d20*/  ULOP3.LUT UR16, UR23, UR16, URZ, 0xc0, !UPT ;  /* 0x0000001017107292 */ /* 0x000fe4000f8ec03f */
[----:B------:R-:W-:Y:S02]  /*0d30*/  ULOP3.LUT UR18, UR19, UR18, URZ, 0xc0, !UPT ;  /* 0x0000001213127292 */ /* 0x000fe4000f8ec03f */
[----:B------:R-:W-:-:S03]  /*0d40*/  UIMAD UR16, UR6, UR8, UR16 ;  /* 0x00000008061072a4 */ /* 0x000fc6000f8e0210 */
[----:B------:R-:W-:Y:S02]  /*0d50*/  @UP0 UIMAD UR4, UR25, UR20, UR7 ;  /* 0x00000014190402a4 */ /* 0x000fe4000f8e0207 */
[----:B------:R-:W-:-:S04]  /*0d60*/  UIADD3 UR7, -UR8, URZ, URZ ;  /* 0x0000003f08077290 */ /* 0x000fc8000fffe13f */
[----:B------:R-:W-:-:S03]  /*0d70*/  UIMAD UR6, UR7, UR22, UR24 ;  /* 0x00000016070672a4 */ /* 0x000fc6000f8e0218 */
[----:B------:R-:W-:Y:S01]  /*0d80*/  ULDC UR7, c[0x0][0x610] ;  /* 0x0001840000077ab9 */ /* 0x000fe20000000800 */
[----:B------:R-:W-:Y:S02]  /*0d90*/  UIMAD UR6, UR6, UR5, UR18 ;  /* 0x00000005060672a4 */ /* 0x000fe4000f8e0212 */
[----:B------:R-:W-:-:S04]  /*0da0*/  UIMAD UR4, UR16, UR7, UR4 ;  /* 0x00000007100472a4 */ /* 0x000fc8000f8e0204 */
[----:B------:R-:W-:Y:S02]  /*0db0*/  USEL UR43, UR6, UR4, !UP0 ;  /* 0x00000004062b7287 */ /* 0x000fe4000c000000 */
[----:B------:R-:W-:-:S12]  /*0dc0*/  USEL UR48, UR4, UR6, !UP0 ;  /* 0x0000000604307287 */ /* 0x000fd8000c000000 */
.L_x_4:
[----:B------:R-:W-:-:S08]  /*0dd0*/  NOP ;  /* 0x0000000000007918 */ /* 0x000fd00000000000 */
[----:B------:R-:W0:Y:S02]  /*0de0*/  USETMAXREG.TRY_ALLOC.CTAPOOL UP0, 0xf0 ;  /* 0x000000f0000079c8 */ /* 0x000e240008000600 */
[----:B0-----:R-:W-:-:S13]  /*0df0*/  PLOP3.LUT P0, PT, PT, PT, UP0, 0x80, 0x0 ;  /* 0x000000000000781c */ /* 0x001fda0003f0f008 */
[----:B------:R-:W-:Y:S05]  /*0e00*/  @!P0 BRA `(.L_x_4) ;  /* 0xfffffffc00f08947 */ /* 0x000fea000383ffff */
[----:B------:R-:W-:Y:S01]  /*0e10*/  ULDC.64 UR4, c[0x0][0x598] ;  /* 0x0001660000047ab9 */ /* 0x000fe20000000a00 */
[----:B------:R-:W-:Y:S01]  /*0e20*/  ULDC.64 UR52, c[0x0][0x208] ;  /* 0x0000820000347ab9 */ /* 0x000fe20000000a00 */
[----:B------:R-:W-:-:S04]  /*0e30*/  ISETP.NE.U32.AND P0, PT, RZ, UR4, PT ;  /* 0x00000004ff007c0c */ /* 0x000fc8000bf05070 */
[----:B------:R-:W-:-:S13]  /*0e40*/  ISETP.NE.AND.EX P0, PT, RZ, UR5, PT, P0 ;  /* 0x00000005ff007c0c */ /* 0x000fda000bf05300 */
[----:B------:R-:W-:Y:S05]  /*0e50*/  @!P0 BRA `(.L_x_7) ;  /* 0x00000000001c8947 */ /* 0x000fea0003800000 */
[----:B------:R-:W0:Y:S02]  /*0e60*/  LDC.64 R2, c[0x0][0x598] ;  /* 0x00016600ff027b82 */ /* 0x000e240000000a00 */
[----:B0-----:R-:W2:Y:S02]  /*0e70*/  LDG.E.64 R2, desc[UR52][R2.64] ;  /* 0x0000003402027981 */ /* 0x001ea4000c1e1b00 */
[----:B--2---:R-:W-:-:S04]  /*0e80*/  ISETP.NE.U32.AND P0, PT, R2, RZ, PT ;  /* 0x000000ff0200720c */ /* 0x004fc80003f05070 */
[----:B------:R-:W-:-:S13]  /*0e90*/  ISETP.NE.AND.EX P0, PT, R3, RZ, PT, P0 ;  /* 0x000000ff0300720c */ /* 0x000fda0003f05300 */
[----:B------:R-:W-:Y:S05]  /*0ea0*/  @!P0 BRA `(.L_x_7) ;  /* 0x0000000000088947 */ /* 0x000fea0003800000 */
[----:B------:R0:W5:Y:S01]  /*0eb0*/  LD.E R2, desc[UR52][R2.64] ;  /* 0x0000003402027980 */ /* 0x000162000c101900 */
[----:B------:R-:W-:Y:S05]  /*0ec0*/  BRA `(.L_x_8) ;  /* 0x0000000000247947 */ /* 0x000fea0003800000 */
.L_x_7:
[----:B------:R-:W-:Y:S02]  /*0ed0*/  ULDC.64 UR4, c[0x0][0x588] ;  /* 0x0001620000047ab9 */ /* 0x000fe40000000a00 */
[----:B------:R-:W-:-:S04]  /*0ee0*/  ISETP.NE.U32.AND P0, PT, RZ, UR4, PT ;  /* 0x00000004ff007c0c */ /* 0x000fc8000bf05070 */
[----:B------:R-:W-:-:S13]  /*0ef0*/  ISETP.NE.AND.EX P0, PT, RZ, UR5, PT, P0 ;  /* 0x00000005ff007c0c */ /* 0x000fda000bf05300 */
[----:B------:R-:W-:Y:S05]  /*0f00*/  @!P0 BRA `(.L_x_9) ;  /* 0x00000000000c8947 */ /* 0x000fea0003800000 */
[----:B------:R-:W0:Y:S02]  /*0f10*/  LDC.64 R2, c[0x0][0x588] ;  /* 0x00016200ff027b82 */ /* 0x000e240000000a00 */
[----:B0-----:R1:W5:Y:S01]  /*0f20*/  LDG.E R2, desc[UR52][R2.64] ;  /* 0x0000003402027981 */ /* 0x001362000c1e1900 */
[----:B------:R-:W-:Y:S05]  /*0f30*/  BRA `(.L_x_8) ;  /* 0x0000000000087947 */ /* 0x000fea0003800000 */
.L_x_9:
[----:B------:R-:W-:Y:S02]  /*0f40*/  ULDC UR4, c[0x0][0x580] ;  /* 0x0001600000047ab9 */ /* 0x000fe40000000800 */
[----:B------:R-:W-:-:S07]  /*0f50*/  IMAD.U32 R2, RZ, RZ, UR4 ;  /* 0x00000004ff027e24 */ /* 0x000fce000f8e00ff */
.L_x_8:
[----:B------:R-:W-:Y:S02]  /*0f60*/  ULDC.64 UR4, c[0x0][0x5a0] ;  /* 0x0001680000047ab9 */ /* 0x000fe40000000a00 */
[----:B------:R-:W-:-:S04]  /*0f70*/  ISETP.NE.U32.AND P0, PT, RZ, UR4, PT ;  /* 0x00000004ff007c0c */ /* 0x000fc8000bf05070 */
[----:B------:R-:W-:-:S13]  /*0f80*/  ISETP.NE.AND.EX P0, PT, RZ, UR5, PT, P0 ;  /* 0x00000005ff007c0c */ /* 0x000fda000bf05300 */
[----:B------:R-:W-:Y:S05]  /*0f90*/  @!P0 BRA `(.L_x_10) ;  /* 0x00000000001c8947 */ /* 0x000fea0003800000 */
[----:B------:R-:W2:Y:S02]  /*0fa0*/  LDC.64 R4, c[0x0][0x5a0] ;  /* 0x00016800ff047b82 */ /* 0x000ea40000000a00 */
[----:B--2---:R-:W2:Y:S02]  /*0fb0*/  LDG.E.64 R4, desc[UR52][R4.64] ;  /* 0x0000003404047981 */ /* 0x004ea4000c1e1b00 */
[----:B--2---:R-:W-:-:S04]  /*0fc0*/  ISETP.NE.U32.AND P0, PT, R4, RZ, PT ;  /* 0x000000ff0400720c */ /* 0x004fc80003f05070 */
[----:B------:R-:W-:-:S13]  /*0fd0*/  ISETP.NE.AND.EX P0, PT, R5, RZ, PT, P0 ;  /* 0x000000ff0500720c */ /* 0x000fda0003f05300 */
[----:B------:R-:W-:Y:S05]  /*0fe0*/  @!P0 BRA `(.L_x_10) ;  /* 0x0000000000088947 */ /* 0x000fea0003800000 */
[----:B------:R2:W5:Y:S01]  /*0ff0*/  LD.E R16, desc[UR52][R4.64] ;  /* 0x0000003404107980 */ /* 0x000562000c101900 */
[----:B------:R-:W-:Y:S05]  /*1000*/  BRA `(.L_x_11) ;  /* 0x0000000000247947 */ /* 0x000fea0003800000 */
.L_x_10:
[----:B------:R-:W-:Y:S02]  /*1010*/  ULDC.64 UR4, c[0x0][0x590] ;  /* 0x0001640000047ab9 */ /* 0x000fe40000000a00 */
[----:B------:R-:W-:-:S04]  /*1020*/  ISETP.NE.U32.AND P0, PT, RZ, UR4, PT ;  /* 0x00000004ff007c0c */ /* 0x000fc8000bf05070 */
[----:B------:R-:W-:-:S13]  /*1030*/  ISETP.NE.AND.EX P0, PT, RZ, UR5, PT, P0 ;  /* 0x00000005ff007c0c */ /* 0x000fda000bf05300 */
[----:B------:R-:W-:Y:S05]  /*1040*/  @!P0 BRA `(.L_x_12) ;  /* 0x00000000000c8947 */ /* 0x000fea0003800000 */
[----:B------:R-:W2:Y:S02]  /*1050*/  LDC.64 R16, c[0x0][0x590] ;  /* 0x00016400ff107b82 */ /* 0x000ea40000000a00 */
[----:B--2---:R3:W5:Y:S01]  /*1060*/  LDG.E R16, desc[UR52][R16.64] ;  /* 0x0000003410107981 */ /* 0x004762000c1e1900 */
[----:B------:R-:W-:Y:S05]  /*1070*/  BRA `(.L_x_11) ;  /* 0x0000000000087947 */ /* 0x000fea0003800000 */
.L_x_12:
[----:B------:R-:W-:Y:S02]  /*1080*/  ULDC UR4, c[0x0][0x584] ;  /* 0x0001610000047ab9 */ /* 0x000fe40000000800 */
[----:B------:R-:W-:-:S07]  /*1090*/  MOV R16, UR4 ;  /* 0x0000000400107c02 */ /* 0x000fce0008000f00 */
.L_x_11:
[----:B------:R-:W-:-:S13]  /*10a0*/  LOP3.LUT P0, RZ, R0, 0xff, RZ, 0xc0, !PT ;  /* 0x000000ff00ff7812 */ /* 0x000fda000780c0ff */
[----:B------:R-:W-:Y:S05]  /*10b0*/  @!P0 EXIT ;  /* 0x000000000000894d */ /* 0x000fea0003800000 */
[----:B------:R-:W-:Y:S01]  /*10c0*/  ULDC UR4, c[0x0][0x28c] ;  /* 0x0000a30000047ab9 */ /* 0x000fe20000000800 */
[----:B------:R-:W-:Y:S01]  /*10d0*/  UMOV UR36, URZ ;  /* 0x0000003f00247c82 */ /* 0x000fe20008000000 */
[----:B------:R-:W-:Y:S01]  /*10e0*/  UIADD3 UR4, UR4, 0x1f, URZ ;  /* 0x0000001f04047890 */ /* 0x000fe2000fffe03f */
[----:B------:R-:W-:-:S03]  /*10f0*/  UMOV UR37, URZ ;  /* 0x0000003f00257c82 */ /* 0x000fc60008000000 */
[----:B------:R-:W-:-:S04]  /*1100*/  USHF.R.S32.HI UR5, URZ, 0x1f, UR4 ;  /* 0x0000001f3f057899 */ /* 0x000fc80008011404 */
[----:B------:R-:W-:-:S04]  /*1110*/  ULEA.HI UR5, UR5, UR4, URZ, 0x5 ;  /* 0x0000000405057291 */ /* 0x000fc8000f8f283f */
[----:B------:R-:W-:-:S12]  /*1120*/  USHF.R.S32.HI UR41, URZ, 0x5, UR5 ;  /* 0x000000053f297899 */ /* 0x000fd80008011405 */
.L_x_698:
[----:B----4-:R-:W4:Y:S01]  /*1130*/  S2R R0, SR_TID.X ;  /* 0x0000000000007919 */ /* 0x010f220000002100 */
[----:B0-----:R-:W0:Y:S01]  /*1140*/  S2UR UR6, SR_CgaCtaId ;  /* 0x00000000000679c3 */ /* 0x001e220000008800 */
[----:B------:R-:W-:Y:S02]  /*1150*/  UMOV UR40, 0x400 ;  /* 0x0000040000287882 */ /* 0x000fe40000000000 */
[----:B0-----:R-:W-:Y:S01]  /*1160*/  ULEA UR40, UR6, UR40, 0x18 ;  /* 0x0000002806287291 */ /* 0x001fe2000f8ec03f */
[----:B----4-:R-:W-:-:S04]  /*1170*/  LOP3.LUT R0, R0, 0x80, RZ, 0xc0, !PT ;  /* 0x0000008000007812 */ /* 0x010fc800078ec0ff */
[----:B------:R-:W-:-:S06]  /*1180*/  SHF.R.U32.HI R0, RZ, 0x7, R0 ;  /* 0x00000007ff007819 */ /* 0x000fcc0000011600 */
[----:B------:R-:W0:Y:S02]  /*1190*/  SHFL.IDX PT, R0, R0, RZ, 0x1f ;  /* 0x00001fff00007589 */ /* 0x000e2400000e0000 */
[----:B0-----:R-:W-:-:S13]  /*11a0*/  R2UR UR4, R0 ;  /* 0x00000000000472ca */ /* 0x001fda00000e0000 */
[----:B------:R-:W-:-:S04]  /*11b0*/  ULEA.HI UR5, UR4, UR4, URZ, 0x1 ;  /* 0x0000000404057291 */ /* 0x000fc8000f8f083f */
[----:B------:R-:W-:-:S04]  /*11c0*/  ULOP3.LUT UR5, UR5, 0xffffe, URZ, 0xc0, !UPT ;  /* 0x000ffffe05057892 */ /* 0x000fc8000f8ec03f */
[----:B------:R-:W-:-:S03]  /*11d0*/  UIADD3 UR5, UR4, -UR5, URZ ;  /* 0x8000000504057290 */ /* 0x000fc6000fffe03f */
[----:B------:R-:W-:Y:S01]  /*11e0*/  ULDC UR4, c[0x0][0x28c] ;  /* 0x0000a30000047ab9 */ /* 0x000fe20000000800 */
[----:B------:R-:W-:Y:S01]  /*11f0*/  ULEA UR5, UR5, UR40, 0xc ;  /* 0x0000002805057291 */ /* 0x000fe2000f8e603f */
[----:B------:R-:W-:-:S03]  /*1200*/  ISETP.LT.AND P0, PT, RZ, UR4, PT ;  /* 0x00000004ff007c0c */ /* 0x000fc6000bf01270 */
[----:B------:R-:W-:-:S04]  /*1210*/  UIADD3 UR5, UR5, 0x100, URZ ;  /* 0x0000010005057890 */ /* 0x000fc8000fffe03f */
[----:B------:R-:W-:-:S04]  /*1220*/  USHF.R.U32.HI UR5, URZ, 0x4, UR5 ;  /* 0x000000043f057899 */ /* 0x000fc80008011605 */
[----:B------:R-:W-:Y:S02]  /*1230*/  ULOP3.LUT UR49, UR5, 0x3fff, URZ, 0xc0, !UPT ;  /* 0x00003fff05317892 */ /* 0x000fe4000f8ec03f */
[----:B---3--:R-:W-:Y:S10]  /*1240*/  @P0 BRA `(.L_x_13) ;  /* 0x0000000000400947 */ /* 0x008ff40003800000 */
[----:B------:R-:W-:Y:S01]  /*1250*/  MOV R0, 0x0 ;  /* 0x0000000000007802 */ /* 0x000fe20000000f00 */
[----:B------:R-:W-:Y:S01]  /*1260*/  ULDC.64 UR4, c[0x4][0x68] ;  /* 0x01001a0000047ab9 */ /* 0x000fe20000000a00 */
[----:B------:R-:W-:Y:S01]  /*1270*/  ULDC.64 UR6, c[0x4][0x8] ;  /* 0x0100020000067ab9 */ /* 0x000fe20000000a00 */
[----:B--2---:R-:W-:Y:S01]  /*1280*/  IMAD.U32 R4, RZ, RZ, UR4 ;  /* 0x00000004ff047e24 */ /* 0x004fe2000f8e00ff */
[----:B------:R0:W2:Y:S01]  /*1290*/  LDC.64 R14, c[0x4][R0] ;  /* 0x01000000000e7b82 */ /* 0x0000a20000000a00 */
[----:B------:R-:W-:Y:S01]  /*12a0*/  IMAD.U32 R5, RZ, RZ, UR5 ;  /* 0x00000005ff057e24 */ /* 0x000fe2000f8e00ff */
[----:B------:R-:W-:Y:S01]  /*12b0*/  ULDC.64 UR4, c[0x4][0x70] ;  /* 0x01001c0000047ab9 */ /* 0x000fe20000000a00 */
[----:B------:R-:W-:Y:S01]  /*12c0*/  IMAD.U32 R10, RZ, RZ, UR6 ;  /* 0x00000006ff0a7e24 */ /* 0x000fe2000f8e00ff */
[----:B------:R-:W-:Y:S01]  /*12d0*/  MOV R8, 0x1e1 ;  /* 0x000001e100087802 */ /* 0x000fe20000000f00 */
[----:B------:R-:W-:Y:S02]  /*12e0*/  IMAD.U32 R6, RZ, RZ, UR4 ;  /* 0x00000004ff067e24 */ /* 0x000fe4000f8e00ff */
[----:B------:R-:W-:-:S02]  /*12f0*/  IMAD.U32 R7, RZ, RZ, UR5 ;  /* 0x00000005ff077e24 */ /* 0x000fc4000f8e00ff */
[----:B------:R-:W-:Y:S02]  /*1300*/  IMAD.U32 R11, RZ, RZ, UR7 ;  /* 0x00000007ff0b7e24 */ /* 0x000fe4000f8e00ff */
[----:B------:R-:W-:Y:S02]  /*1310*/  IMAD.MOV.U32 R12, RZ, RZ, 0x1 ;  /* 0x00000001ff0c7424 */ /* 0x000fe400078e00ff */
[----:B0-----:R-:W-:-:S07]  /*1320*/  IMAD.MOV.U32 R13, RZ, RZ, RZ ;  /* 0x000000ffff0d7224 */ /* 0x001fce00078e00ff */
[----:B------:R-:W-:-:S07]  /*1330*/  LEPC R20, `(.L_x_13) ;  /* 0x000000001014794e */ /* 0x000fce0000000000 */
[----:B-123-5:R-:W-:Y:S05]  /*1340*/  CALL.ABS.NOINC R14 ;  /* 0x000000000e007343 */ /* 0x02efea0003c00000 */
.L_x_13:
[----:B------:R-:W-:-:S06]  /*1350*/  ULOP3.LUT UR4, UR38, 0x1, URZ, 0xfc, !UPT ;  /* 0x0000000126047892 */ /* 0x000fcc000f8efc3f */
[----:B------:R-:W-:-:S05]  /*1360*/  IMAD.U32 R0, RZ, RZ, UR4 ;  /* 0x00000004ff007e24 */ /* 0x000fca000f8e00ff */
[----:B------:R-:W-:-:S13]  /*1370*/  ISETP.NE.AND P0, PT, R0, 0x3, PT ;  /* 0x000000030000780c */ /* 0x000fda0003f05270 */
[----:B------:R-:W-:Y:S05]  /*1380*/  @!P0 BRA `(.L_x_14) ;  /* 0x0000000000048947 */ /* 0x000fea0003800000 */
[----:B------:R-:W-:Y:S01]  /*1390*/  BPT.TRAP 0x1 ;  /* 0x000000040000795c */ /* 0x000fe20000300000 */
.L_x_14:
[----:B-1----:R-:W-:Y:S02]  /*13a0*/  IMAD.U32 R3, RZ, RZ, UR37 ;  /* 0x00000025ff037e24 */ /* 0x002fe4000f8e00ff */
[----:B------:R-:W-:-:S03]  /*13b0*/  IMAD.U32 R0, RZ, RZ, UR36 ;  /* 0x00000024ff007e24 */ /* 0x000fc6000f8e00ff */
[----:B------:R-:W-:Y:S02]  /*13c0*/  LEA R3, R3, UR40, 0x3 ;  /* 0x0000002803037c11 */ /* 0x000fe4000f8e18ff */
[----:B------:R-:W-:-:S04]  /*13d0*/  SHF.L.U32 R0, R0, 0x1f, RZ ;  /* 0x0000001f00007819 */ /* 0x000fc800000006ff */
[----:B------:R0:W1:Y:S01]  /*13e0*/  SYNCS.PHASECHK.TRANS64.TRYWAIT P1, [R3+URZ], R0 ;  /* 0x00000000030075a7 */ /* 0x000062000802017f */
[----:B------:R-:W-:Y:S05]  /*13f0*/  @!P0 BRA `(.L_x_15) ;  /* 0x0000000000048947 */ /* 0x000fea0003800000 */
[----:B------:R-:W-:Y:S01]  /*1400*/  BPT.TRAP 0x1 ;  /* 0x000000040000795c */ /* 0x000fe20000300000 */
.L_x_15:
[----:B-1----:R-:W-:Y:S05]  /*1410*/  @P1 BRA `(.L_x_16) ;  /* 0x0000000000081947 */ /* 0x002fea0003800000 */
[----:B------:R-:W1:Y:S02]  /*1420*/  SYNCS.PHASECHK.TRANS64.TRYWAIT P1, [R3+URZ], R0 ;  /* 0x00000000030075a7 */ /* 0x000e64000802017f */
[----:B-1----:R-:W-:Y:S05]  /*1430*/  @!P1 BRA `(.L_x_17) ;  /* 0x000001f000b89947 */ /* 0x002fea0003800000 */
.L_x_16:
[----:B------:R-:W-:-:S04]  /*1440*/  UISETP.LT.AND UP0, UPT, UR41, 0x1, UPT ;  /* 0x000000012900788c */ /* 0x000fc8000bf01270 */
[----:B------:R-:W-:-:S06]  /*1450*/  USEL UR4, UR41, 0x1, UP0 ;  /* 0x0000000129047887 */ /* 0x000fcc0008000000 */
[----:B--2---:R-:W-:Y:S01]  /*1460*/  IMAD.U32 R5, RZ, RZ, UR4 ;  /* 0x00000004ff057e24 */ /* 0x004fe2000f8e00ff */
[----:B------:R-:W-:Y:S05]  /*1470*/  WARPSYNC.ALL ;  /* 0x0000000000007948 */ /* 0x000fea0003800000 */
[----:B------:R-:W-:-:S04]  /*1480*/  IADD3 R5, -R5, UR41, RZ ;  /* 0x0000002905057c10 */ /* 0x000fc8000fffe1ff */
[----:B------:R-:W-:Y:S01]  /*1490*/  ISETP.GE.AND P1, PT, R5, 0x1, PT ;  /* 0x000000010500780c */ /* 0x000fe20003f26270 */
[----:B------:R-:W-:Y:S01]  /*14a0*/  UIADD3 UR4, UR40, 0x1e100, URZ ;  /* 0x0001e10028047890 */ /* 0x000fe2000fffe03f */
[----:B------:R-:W-:Y:S01]  /*14b0*/  WARPGROUP.ARRIVE ;  /* 0x00000000000079c5 */ /* 0x000fe20000000000 */
[----:B------:R-:W-:Y:S01]  /*14c0*/  ULOP3.LUT UR49, UR49, 0x10000, URZ, 0xfc, !UPT ;  /* 0x0001000031317892 */ /* 0x000fe2000f8efc3f */
[----:B-----5:R-:W-:Y:S01]  /*14d0*/  STL [R1+0x358], R16 ;  /* 0x0003581001007387 */ /* 0x020fe20000100800 */
[----:B------:R-:W-:Y:S02]  /*14e0*/  USHF.R.U32.HI UR4, URZ, 0x4, UR4 ;  /* 0x000000043f047899 */ /* 0x000fe40008011604 */
[----:B------:R-:W-:Y:S01]  /*14f0*/  UIMAD UR51, UR37, 0x600, UR49 ;  /* 0x00000600253378a4 */ /* 0x000fe2000f8e0231 */
[----:B------:R3:W-:Y:S01]  /*1500*/  STL [R1+0x354], R5 ;  /* 0x0003540501007387 */ /* 0x0007e20000100800 */
[----:B------:R-:W-:Y:S01]  /*1510*/  ULOP3.LUT UR4, UR4, 0x3fff, URZ, 0xc0, !UPT ;  /* 0x00003fff04047892 */ /* 0x000fe2000f8ec03f */
[----:B------:R-:W-:Y:S01]  /*1520*/  UMOV UR21, 0x80000020 ;  /* 0x8000002000157882 */ /* 0x000fe20000000000 */
[----:B------:R-:W-:-:S02]  /*1530*/  UMOV UR23, 0x80000020 ;  /* 0x8000002000177882 */ /* 0x000fc40000000000 */
[----:B------:R-:W-:Y:S01]  /*1540*/  ULOP3.LUT UR50, UR4, 0x10000, URZ, 0xfc, !UPT ;  /* 0x0001000004327892 */ /* 0x000fe2000f8efc3f */
[----:B------:R-:W-:Y:S01]  /*1550*/  STL [R1+0x350], R2 ;  /* 0x0003500201007387 */ /* 0x000fe20000100800 */
[----:B------:R-:W-:Y:S01]  /*1560*/  UMOV UR20, UR51 ;  /* 0x0000003300147c82 */ /* 0x000fe20008000000 */
[----:B------:R-:W-:Y:S01]  /*1570*/  UMOV UR25, UR21 ;  /* 0x0000001500197c82 */ /* 0x000fe20008000000 */
[----:B------:R-:W-:Y:S01]  /*1580*/  UIMAD UR54, UR37, 0x380, UR50 ;  /* 0x00000380253678a4 */ /* 0x000fe2000f8e0232 */
[----:B------:R-:W-:Y:S01]  /*1590*/  UMOV UR24, UR20 ;  /* 0x0000001400187c82 */ /* 0x000fe20008000000 */
[----:B------:R-:W-:Y:S02]  /*15a0*/  UMOV UR27, 0x80000020 ;  /* 0x80000020001b7882 */ /* 0x000fe40000000000 */
[----:B------:R-:W-:Y:S02]  /*15b0*/  UIADD3 UR26, UR54, 0x80, URZ ;  /* 0x00000080361a7890 */ /* 0x000fe4000fffe03f */
[----:B------:R-:W-:-:S02]  /*15c0*/  UIADD3 UR30, UR54, 0x100, URZ ;  /* 0x00000100361e7890 */ /* 0x000fc4000fffe03f */
[----:B------:R-:W-:Y:S01]  /*15d0*/  UMOV UR22, UR54 ;  /* 0x0000003600167c82 */ /* 0x000fe20008000000 */
[----:B------:R-:W-:Y:S01]  /*15e0*/  UMOV UR28, UR20 ;  /* 0x00000014001c7c82 */ /* 0x000fe20008000000 */
[----:B------:R-:W-:Y:S01]  /*15f0*/  HGMMA.64x32x16.F32.BF16 R40, gdesc[UR20], RZ, !UPT, gsb0 ;  /* 0x00600000142879f0 */ /* 0x000fe2000c0018ff */
[----:B------:R-:W-:Y:S01]  /*1600*/  UMOV UR29, UR21 ;  /* 0x00000015001d7c82 */ /* 0x000fe20008000000 */
[----:B------:R-:W-:Y:S01]  /*1610*/  UMOV UR31, 0x80000020 ;  /* 0x80000020001f7882 */ /* 0x000fe20000000000 */
[----:B------:R-:W-:Y:S01]  /*1620*/  UIADD3 UR10, UR54, 0x180, URZ ;  /* 0x00000180360a7890 */ /* 0x000fe2000fffe03f */
[----:B------:R-:W-:Y:S01]  /*1630*/  UMOV UR8, UR20 ;  /* 0x0000001400087c82 */ /* 0x000fe20008000000 */
        /* <DEDUP_REMOVED lines=14> */
[----:B------:R-:W-:Y:S01]  /*1720*/  UMOV UR34, UR22 ;  /* 0x0000001600227c82 */ /* 0x000fe20008000000 */
[----:B------:R-:W-:Y:S01]  /*1730*/  UMOV UR35, UR23 ;  /* 0x0000001700237c82 */ /* 0x000fe20008000000 */
[----:B------:R-:W-:Y:S01]  /*1740*/  UIADD3 UR20, UR51, 0x400, URZ ;  /* 0x0000040033147890 */ /* 0x000fe2000fffe03f */
[----:B------:R-:W-:Y:S01]  /*1750*/  UMOV UR21, 0x80000020 ;  /* 0x8000002000157882 */ /* 0x000fe20000000000 */
[----:B------:R-:W-:Y:S01]  /*1760*/  UIADD3 UR46, UR54, 0x102, URZ ;  /* 0x00000102362e7890 */ /* 0x000fe2000fffe03f */
[----:B------:R-:W-:Y:S01]  /*1770*/  UMOV UR47, 0x80000020 ;  /* 0x80000020002f7882 */ /* 0x000fe20000000000 */
[----:B------:R-:W-:-:S02]  /*1780*/  WARPGROUP.DEPBAR.LE gsb0, 0x0 ;  /* 0x00008000000079c5 */ /* 0x000fc40000010000 */
[----:B---3--:R-:W-:Y:S01]  /*1790*/  WARPGROUP.ARRIVE ;  /* 0x00000000000079c5 */ /* 0x008fe20000000000 */
[----:B------:R-:W-:Y:S01]  /*17a0*/  MOV R39, R40 ;  /* 0x0000002800277202 */ /* 0x000fe20000000f00 */
[----:B------:R-:W-:Y:S01]  /*17b0*/  IMAD.MOV.U32 R38, RZ, RZ, R41 ;  /* 0x000000ffff267224 */ /* 0x000fe200078e0029 */
[----:B------:R-:W-:Y:S01]  /*17c0*/  MOV R32, R47 ;  /* 0x0000002f00207202 */ /* 0x000fe20000000f00 */
[----:B------:R-:W-:Y:S01]  /*17d0*/  IMAD.MOV.U32 R37, RZ, RZ, R42 ;  /* 0x000000ffff257224 */ /* 0x000fe200078e002a */
[----:B------:R-:W-:Y:S01]  /*17e0*/  MOV R25, R54 ;  /* 0x0000003600197202 */ /* 0x000fe20000000f00 */
[----:B------:R-:W-:Y:S01]  /*17f0*/  HGMMA.64x32x16.F32.BF16 R4, gdesc[UR24], RZ, !UPT, gsb0 ;  /* 0x00600000180479f0 */ /* 0x000fe2000c0018ff */
[----:B------:R-:W-:Y:S01]  /*1800*/  IMAD.MOV.U32 R36, RZ, RZ, R43 ;  /* 0x000000ffff247224 */ /* 0x000fe200078e002b */
[----:B------:R-:W-:Y:S01]  /*1810*/  UIADD3 UR24, UR51, 0x2, URZ ;  /* 0x0000000233187890 */ /* 0x000fe2000fffe03f */
[----:B------:R-:W-:Y:S02]  /*1820*/  IMAD.MOV.U32 R35, RZ, RZ, R44 ;  /* 0x000000ffff237224 */ /* 0x000fe400078e002c */
[----:B------:R-:W-:-:S02]  /*1830*/  IMAD.MOV.U32 R34, RZ, RZ, R45 ;  /* 0x000000ffff227224 */ /* 0x000fc400078e002d */
[----:B------:R-:W-:Y:S02]  /*1840*/  IMAD.MOV.U32 R33, RZ, RZ, R46 ;  /* 0x000000ffff217224 */ /* 0x000fe400078e002e */
[----:B------:R-:W-:Y:S02]  /*1850*/  IMAD.MOV.U32 R31, RZ, RZ, R48 ;  /* 0x000000ffff1f7224 */ /* 0x000fe400078e0030 */
[----:B------:R-:W-:Y:S02]  /*1860*/  IMAD.MOV.U32 R30, RZ, RZ, R49 ;  /* 0x000000ffff1e7224 */ /* 0x000fe400078e0031 */
[----:B------:R-:W-:Y:S02]  /*1870*/  IMAD.MOV.U32 R29, RZ, RZ, R50 ;  /* 0x000000ffff1d7224 */ /* 0x000fe400078e0032 */
[----:B------:R-:W-:Y:S02]  /*1880*/  IMAD.MOV.U32 R28, RZ, RZ, R51 ;  /* 0x000000ffff1c7224 */ /* 0x000fe400078e0033 */
[----:B------:R-:W-:-:S02]  /*1890*/  IMAD.MOV.U32 R27, RZ, RZ, R52 ;  /* 0x000000ffff1b7224 */ /* 0x000fc400078e0034 */
[----:B------:R-:W-:Y:S02]  /*18a0*/  IMAD.MOV.U32 R26, RZ, RZ, R53 ;  /* 0x000000ffff1a7224 */ /* 0x000fe400078e0035 */
[----:B------:R-:W-:Y:S01]  /*18b0*/  IMAD.MOV.U32 R24, RZ, RZ, R55 ;  /* 0x000000ffff187224 */ /* 0x000fe200078e0037 */
[----:B------:R-:W-:Y:S02]  /*18c0*/  WARPGROUP.DEPBAR.LE gsb0, 0x0 ;  /* 0x00008000000079c5 */ /* 0x000fe40000010000 */
[----:B------:R-:W-:Y:S01]  /*18d0*/  IMAD.MOV.U32 R87, RZ, RZ, R4 ;  /* 0x000000ffff577224 */ /* 0x000fe200078e0004 */
[----:B------:R-:W-:Y:S01]  /*18e0*/  MOV R82, R9 ;  /* 0x0000000900527202 */ /* 0x000fe20000000f00 */
[----:B------:R-:W-:Y:S01]  /*18f0*/  IMAD.MOV.U32 R86, RZ, RZ, R5 ;  /* 0x000000ffff567224 */ /* 0x000fe200078e0005 */
[----:B------:R-:W-:Y:S01]  /*1900*/  MOV R75, R16 ;  /* 0x00000010004b7202 */ /* 0x000fe20000000f00 */
        /* <DEDUP_REMOVED lines=9> */
[----:B------:R-:W-:Y:S02]  /*19a0*/  IMAD.MOV.U32 R74, RZ, RZ, R17 ;  /* 0x000000ffff4a7224 */ /* 0x000fe400078e0011 */
[----:B------:R-:W-:Y:S02]  /*19b0*/  IMAD.MOV.U32 R73, RZ, RZ, R18 ;  /* 0x000000ffff497224 */ /* 0x000fe400078e0012 */
[----:B------:R-:W-:Y:S02]  /*19c0*/  IMAD.MOV.U32 R72, RZ, RZ, R19 ;  /* 0x000000ffff487224 */ /* 0x000fe400078e0013 */
[----:B------:R-:W-:-:S06]  /*19d0*/  WARPGROUP.ARRIVE ;  /* 0x00000000000079c5 */ /* 0x000fcc0000000000 */
[----:B------:R-:W-:Y:S03]  /*19e0*/  HGMMA.64x32x16.F32.BF16 R4, gdesc[UR28], RZ, !UPT, gsb0 ;  /* 0x006000001c0479f0 */ /* 0x000fe6000c0018ff */
[----:B------:R-:W-:Y:S02]  /*19f0*/  WARPGROUP.DEPBAR.LE gsb0, 0x0 ;  /* 0x00008000000079c5 */ /* 0x000fe40000010000 */
[----:B------:R-:W-:Y:S01]  /*1a00*/  WARPGROUP.ARRIVE ;  /* 0x00000000000079c5 */ /* 0x000fe20000000000 */
[----:B------:R-:W-:Y:S01]  /*1a10*/  IMAD.MOV.U32 R135, RZ, RZ, R4 ;  /* 0x000000ffff877224 */ /* 0x000fe200078e0004 */
[----:B------:R-:W-:Y:S01]  /*1a20*/  MOV R132, R7 ;  /* 0x0000000700847202 */ /* 0x000fe20000000f00 */
[----:B------:R-:W-:Y:S01]  /*1a30*/  IMAD.MOV.U32 R133, RZ, RZ, R6 ;  /* 0x000000ffff857224 */ /* 0x000fe200078e0006 */
[----:B------:R-:W-:Y:S01]  /*1a40*/  MOV R125, R14 ;  /* 0x0000000e007d7202 */ /* 0x000fe20000000f00 */
[----:B------:R-:W-:Y:S01]  /*1a50*/  IMAD.MOV.U32 R131, RZ, RZ, R8 ;  /* 0x000000ffff837224 */ /* 0x000fe200078e0008 */
[----:B------:R-:W-:Y:S01]  /*1a60*/  HGMMA.64x32x16.F32.BF16 R200, gdesc[UR8], RZ, !UPT, gsb0 ;  /* 0x0060000008c879f0 */ /* 0x000fe2000c0018ff */
        /* <DEDUP_REMOVED lines=10> */
[----:B------:R-:W-:Y:S01]  /*1b10*/  IMAD.MOV.U32 R123, RZ, RZ, R16 ;  /* 0x000000ffff7b7224 */ /* 0x000fe200078e0010 */
[----:B------:R-:W-:Y:S02]  /*1b20*/  WARPGROUP.DEPBAR.LE gsb0, 0x0 ;  /* 0x00008000000079c5 */ /* 0x000fe40000010000 */
[----:B------:R-:W-:Y:S01]  /*1b30*/  WARPGROUP.ARRIVE ;  /* 0x00000000000079c5 */ /* 0x000fe20000000000 */
[----:B------:R-:W-:Y:S04]  /*1b40*/  STL [R1+0x398], R200 ;  /* 0x000398c801007387 */ /* 0x000fe80000100800 */
[----:B------:R-:W-:Y:S01]  /*1b50*/  STL [R1+0x394], R201 ;  /* 0x000394c901007387 */ /* 0x000fe20000100800 */
[----:B------:R-:W-:Y:S01]  /*1b60*/  HGMMA.64x32x16.F32.BF16 R152, gdesc[UR4], RZ, !UPT, gsb0 ;  /* 0x00600000049879f0 */ /* 0x000fe2000c0018ff */
[----:B------:R-:W-:-:S02]  /*1b70*/  UIADD3 UR4, UR51, 0x200, URZ ;  /* 0x0000020033047890 */ /* 0x000fc4000fffe03f */
[----:B------:R-:W-:Y:S04]  /*1b80*/  STL [R1+0x390], R202 ;  /* 0x000390ca01007387 */ /* 0x000fe80000100800 */
        /* <DEDUP_REMOVED lines=12> */
[----:B------:R-:W-:Y:S01]  /*1c50*/  STL [R1+0x35c], R215 ;  /* 0x00035cd701007387 */ /* 0x000fe20000100800 */
[----:B------:R-:W-:-:S02]  /*1c60*/  WARPGROUP.DEPBAR.LE gsb0, 0x0 ;  /* 0x00008000000079c5 */ /* 0x000fc40000010000 */
[----:B------:R-:W-:Y:S01]  /*1c70*/  WARPGROUP.ARRIVE ;  /* 0x00000000000079c5 */ /* 0x000fe20000000000 */
[----:B------:R-:W-:Y:S04]  /*1c80*/  STL [R1+0x3d8], R152 ;  /* 0x0003d89801007387 */ /* 0x000fe80000100800 */
[----:B------:R-:W-:Y:S01]  /*1c90*/  STL [R1+0x3d4], R153 ;  /* 0x0003d49901007387 */ /* 0x000fe20000100800 */
[----:B------:R-:W-:Y:S03]  /*1ca0*/  HGMMA.64x32x16.F32.BF16 R104, gdesc[UR12], RZ, !UPT, gsb0 ;  /* 0x006000000c6879f0 */ /* 0x000fe6000c0018ff */
        /* <DEDUP_REMOVED lines=13> */
[----:B------:R2:W-:Y:S01]  /*1d80*/  STL [R1+0x39c], R167 ;  /* 0x00039ca701007387 */ /* 0x0005e20000100800 */
[----:B------:R-:W-:-:S02]  /*1d90*/  WARPGROUP.DEPBAR.LE gsb0, 0x0 ;  /* 0x00008000000079c5 */ /* 0x000fc40000010000 */
[----:B------:R-:W-:Y:S01]  /*1da0*/  WARPGROUP.ARRIVE ;  /* 0x00000000000079c5 */ /* 0x000fe20000000000 */
[----:B------:R-:W-:Y:S04]  /*1db0*/  STL [R1+0x408], R108 ;  /* 0x0004086c01007387 */ /* 0x000fe80000100800 */
[----:B------:R-:W-:Y:S01]  /*1dc0*/  STL [R1+0x404], R109 ;  /* 0x0004046d01007387 */ /* 0x000fe20000100800 */
[----:B------:R-:W-:Y:S01]  /*1dd0*/  HGMMA.64x32x16.F32.BF16 R56, gdesc[UR16], RZ, !UPT, gsb0 ;  /* 0x00600000103879f0 */ /* 0x000fe2000c0018ff */
[----:B------:R-:W-:Y:S01]  /*1de0*/  UMOV UR16, UR4 ;  /* 0x0000000400107c82 */ /* 0x000fe20008000000 */
[----:B------:R-:W-:Y:S01]  /*1df0*/  UMOV UR17, 0x80000020 ;  /* 0x8000002000117882 */ /* 0x000fe20000000000 */
[----:B------:R-:W-:Y:S01]  /*1e00*/  UMOV UR12, UR16 ;  /* 0x00000010000c7c82 */ /* 0x000fe20008000000 */
        /* <DEDUP_REMOVED lines=21> */
[----:B------:R-:W-:-:S06]  /*1f60*/  WARPGROUP.ARRIVE ;  /* 0x00000000000079c5 */ /* 0x000fcc0000000000 */
[----:B------:R-:W-:Y:S03]  /*1f70*/  HGMMA.64x32x16.F32.BF16 R40, gdesc[UR16], RZ, !UPT, gsb0 ;  /* 0x00600000102879f0 */ /* 0x000fe6000c0018ff */
[----:B------:R-:W-:Y:S02]  /*1f80*/  WARPGROUP.DEPBAR.LE gsb0, 0x0 ;  /* 0x00008000000079c5 */ /* 0x000fe40000010000 */
[----:B------:R-:W-:-:S06]  /*1f90*/  WARPGROUP.ARRIVE ;  /* 0x00000000000079c5 */ /* 0x000fcc0000000000 */
[----:B------:R-:W-:Y:S01]  /*1fa0*/  HGMMA.64x32x16.F32.BF16 R88, gdesc[UR12], RZ, !UPT, gsb0 ;  /* 0x006000000c5879f0 */ /* 0x000fe2000c0018ff */
[----:B------:R-:W-:Y:S01]  /*1fb0*/  UMOV UR12, UR20 ;  /* 0x00000014000c7c82 */ /* 0x000fe20008000000 */
[----:B------:R-:W-:Y:S01]  /*1fc0*/  UMOV UR13, UR21 ;  /* 0x00000015000d7c82 */ /* 0x000fe20008000000 */
[----:B------:R-:W-:Y:S02]  /*1fd0*/  WARPGROUP.DEPBAR.LE gsb0, 0x0 ;  /* 0x00008000000079c5 */ /* 0x000fe40000010000 */
[----:B------:R-:W-:-:S06]  /*1fe0*/  WARPGROUP.ARRIVE ;  /* 0x00000000000079c5 */ /* 0x000fcc0000000000 */
[----:B------:R-:W-:Y:S01]  /*1ff0*/  HGMMA.64x32x16.F32.BF16 R136, gdesc[UR4], RZ, !UPT, gsb0 ;  /* 0x00600000048879f0 */ /* 0x000fe2000c0018ff */
[----:B------:R-:W-:Y:S01]  /*2000*/  UMOV UR4, UR24 ;  /* 0x0000001800047c82 */ /* 0x000fe20008000000 */
[----:B------:R-:W-:Y:S01]  /*2010*/  UMOV UR24, UR16 ;  /* 0x0000001000187c82 */ /* 0x000fe20008000000 */
[----:B------:R-:W-:Y:S01]  /*2020*/  UMOV UR5, 0x80000020 ;  /* 0x8000002000057882 */ /* 0x000fe20000000000 */
[----:B------:R-:W-:Y:S01]  /*2030*/  UMOV UR16, UR4 ;  /* 0x0000000400107c82 */ /* 0x000fe20008000000 */
[----:B------:R-:W-:Y:S01]  /*2040*/  UMOV UR17, UR5 ;  /* 0x0000000500117c82 */ /* 0x000fe20008000000 */
[----:B------:R-:W-:Y:S01]  /*2050*/  UMOV UR44, UR4 ;  /* 0x00000004002c7c82 */ /* 0x000fe20008000000 */
[----:B------:R-:W-:Y:S01]  /*2060*/  UMOV UR45, UR5 ;  /* 0x00000005002d7c82 */ /* 0x000fe20008000000 */
        /* <DEDUP_REMOVED lines=11> */
[----:B--2---:R-:W-:Y:S01]  /*2120*/  WARPGROUP.ARRIVE ;  /* 0x00000000000079c5 */ /* 0x004fe20000000000 */
[----:B------:R-:W-:Y:S01]  /*2130*/  STL.64 [R1], R168 ;  /* 0x000000a801007387 */ /* 0x000fe20000100a00 */
[----:B------:R-:W-:Y:S01]  /*2140*/  IMAD.MOV.U32 R16, RZ, RZ, R177 ;  /* 0x000000ffff107224 */ /* 0x000fe200078e00b1 */
[----:B------:R-:W-:Y:S01]  /*2150*/  MOV R5, R178 ;  /* 0x000000b200057202 */ /* 0x000fe20000000f00 */
[----:B------:R-:W-:Y:S01]  /*2160*/  IMAD.MOV.U32 R2, RZ, RZ, R179 ;  /* 0x000000ffff027224 */ /* 0x000fe200078e00b3 */
[----:B------:R-:W-:Y:S01]  /*2170*/  STL.64 [R1+0x8], R170 ;  /* 0x000008aa01007387 */ /* 0x000fe20000100a00 */
[----:B------:R-:W-:Y:S01]  /*2180*/  HGMMA.64x32x16.F32.BF16 R152, gdesc[UR24], RZ, !UPT, gsb0 ;  /* 0x00600000189879f0 */ /* 0x000fe2000c0018ff */
[----:B------:R-:W-:Y:S01]  /*2190*/  IMAD.MOV.U32 R23, RZ, RZ, R180 ;  /* 0x000000ffff177224 */ /* 0x000fe200078e00b4 */
[----:B------:R-:W-:Y:S01]  /*21a0*/  UMOV UR24, UR20 ;  /* 0x0000001400187c82 */ /* 0x000fe20008000000 */
[----:B------:R-:W-:Y:S01]  /*21b0*/  STL.64 [R1+0x10], R172 ;  /* 0x000010ac01007387 */ /* 0x000fe20000100a00 */
[----:B------:R-:W-:Y:S01]  /*21c0*/  IMAD.MOV.U32 R22, RZ, RZ, R181 ;  /* 0x000000ffff167224 */ /* 0x000fe200078e00b5 */
[----:B------:R-:W-:Y:S01]  /*21d0*/  UMOV UR25, UR21 ;  /* 0x0000001500197c82 */ /* 0x000fe20008000000 */
[----:B------:R-:W-:Y:S01]  /*21e0*/  IMAD.MOV.U32 R21, RZ, RZ, R182 ;  /* 0x000000ffff157224 */ /* 0x000fe200078e00b6 */
[----:B------:R-:W-:Y:S01]  /*21f0*/  STL.64 [R1+0x18], R174 ;  /* 0x000018ae01007387 */ /* 0x000fe20000100a00 */
[----:B------:R-:W-:-:S03]  /*2200*/  IMAD.MOV.U32 R20, RZ, RZ, R183 ;  /* 0x000000ffff147224 */ /* 0x000fc600078e00b7 */
[----:B------:R2:W-:Y:S01]  /*2210*/  STL [R1+0x20], R176 ;  /* 0x000020b001007387 */ /* 0x0005e20000100800 */
[----:B------:R-:W-:Y:S02]  /*2220*/  WARPGROUP.DEPBAR.LE gsb0, 0x0 ;  /* 0x00008000000079c5 */ /* 0x000fe40000010000 */
[----:B------:R-:W-:Y:S01]  /*2230*/  IMAD.MOV.U32 R19, RZ, RZ, R152 ;  /* 0x000000ffff137224 */ /* 0x000fe200078e0098 */
[----:B------:R-:W-:Y:S01]  /*2240*/  MOV R18, R153 ;  /* 0x0000009900127202 */ /* 0x000fe20000000f00 */
[----:B------:R-:W-:Y:S01]  /*2250*/  IMAD.MOV.U32 R17, RZ, RZ, R154 ;  /* 0x000000ffff117224 */ /* 0x000fe200078e009a */
[----:B------:R-:W-:Y:S01]  /*2260*/  MOV R10, R160 ;  /* 0x000000a0000a7202 */ /* 0x000fe20000000f00 */
[----:B------:R-:W-:Y:S01]  /*2270*/  IMAD.MOV.U32 R15, RZ, RZ, R155 ;  /* 0x000000ffff0f7224 */ /* 0x000fe200078e009b */
[----:B01----:R-:W-:Y:S01]  /*2280*/  MOV R0, R167 ;  /* 0x000000a700007202 */ /* 0x003fe20000000f00 */
        /* <DEDUP_REMOVED lines=10> */
[----:B------:R-:W-:-:S06]  /*2330*/  WARPGROUP.ARRIVE ;  /* 0x00000000000079c5 */ /* 0x000fcc0000000000 */
[----:B------:R-:W-:Y:S01]  /*2340*/  HGMMA.64x32x16.F32.BF16 R152, gdesc[UR32], RZ, !UPT, gsb0 ;  /* 0x00600000209879f0 */ /* 0x000fe2000c0018ff */
[----:B------:R-:W-:Y:S01]  /*2350*/  UMOV UR32, UR20 ;  /* 0x0000001400207c82 */ /* 0x000fe20008000000 */
[----:B------:R-:W-:Y:S01]  /*2360*/  UMOV UR33, UR21 ;  /* 0x0000001500217c82 */ /* 0x000fe20008000000 */
[----:B------:R-:W-:Y:S01]  /*2370*/  UMOV UR34, UR18 ;  /* 0x0000001200227c82 */ /* 0x000fe20008000000 */
[----:B------:R-:W-:Y:S01]  /*2380*/  UMOV UR35, UR19 ;  /* 0x0000001300237c82 */ /* 0x000fe20008000000 */
[----:B------:R-:W-:Y:S01]  /*2390*/  UMOV UR19, 0x80000020 ;  /* 0x8000002000137882 */ /* 0x000fe20000000000 */
[----:B------:R-:W-:Y:S02]  /*23a0*/  WARPGROUP.DEPBAR.LE gsb0, 0x0 ;  /* 0x00008000000079c5 */ /* 0x000fe40000010000 */
[----:B--2---:R-:W-:Y:S01]  /*23b0*/  WARPGROUP.ARRIVE ;  /* 0x00000000000079c5 */ /* 0x004fe20000000000 */
[----:B------:R-:W-:Y:S01]  /*23c0*/  IMAD.MOV.U32 R200, RZ, RZ, R152 ;  /* 0x000000ffffc87224 */ /* 0x000fe200078e0098 */
[----:B------:R-:W-:Y:S01]  /*23d0*/  MOV R206, R158 ;  /* 0x0000009e00ce7202 */ /* 0x000fe20000000f00 */
[----:B------:R-:W-:Y:S01]  /*23e0*/  IMAD.MOV.U32 R201, RZ, RZ, R153 ;  /* 0x000000ffffc97224 */ /* 0x000fe200078e0099 */
[----:B------:R-:W-:Y:S01]  /*23f0*/  MOV R213, R165 ;  /* 0x000000a500d57202 */ /* 0x000fe20000000f00 */
[----:B------:R-:W-:Y:S01]  /*2400*/  IMAD.MOV.U32 R202, RZ, RZ, R154 ;  /* 0x000000ffffca7224 */ /* 0x000fe200078e009a */
[----:B------:R-:W-:Y:S01]  /*2410*/  HGMMA.64x32x16.F32.BF16 R168, gdesc[UR20], RZ, !UPT, gsb0 ;  /* 0x0060000014a879f0 */ /* 0x000fe2000c0018ff */
[----:B------:R-:W-:Y:S01]  /*2420*/  IMAD.MOV.U32 R203, RZ, RZ, R155 ;  /* 0x000000ffffcb7224 */ /* 0x000fe200078e009b */
[----:B------:R-:W-:Y:S01]  /*2430*/  UMOV UR22, UR26 ;  /* 0x0000001a00167c82 */ /* 0x000fe20008000000 */
[----:B------:R-:W-:Y:S01]  /*2440*/  IMAD.MOV.U32 R204, RZ, RZ, R156 ;  /* 0x000000ffffcc7224 */ /* 0x000fe200078e009c */
[----:B------:R-:W-:Y:S01]  /*2450*/  UMOV UR23, UR27 ;  /* 0x0000001b00177c82 */ /* 0x000fe20008000000 */
[----:B------:R-:W-:Y:S01]  /*2460*/  IMAD.MOV.U32 R205, RZ, RZ, R157 ;  /* 0x000000ffffcd7224 */ /* 0x000fe200078e009d */
[----:B------:R-:W-:Y:S01]  /*2470*/  UMOV UR26, UR6 ;  /* 0x00000006001a7c82 */ /* 0x000fe20008000000 */
[----:B------:R-:W-:Y:S01]  /*2480*/  IMAD.MOV.U32 R207, RZ, RZ, R159 ;  /* 0x000000ffffcf7224 */ /* 0x000fe200078e009f */
[----:B------:R-:W-:Y:S01]  /*2490*/  UMOV UR27, UR7 ;  /* 0x00000007001b7c82 */ /* 0x000fe20008000000 */
[----:B------:R-:W-:Y:S01]  /*24a0*/  IMAD.MOV.U32 R208, RZ, RZ, R160 ;  /* 0x000000ffffd07224 */ /* 0x000fe200078e00a0 */
[----:B------:R-:W-:Y:S01]  /*24b0*/  UMOV UR7, 0x80000020 ;  /* 0x8000002000077882 */ /* 0x000fe20000000000 */
[----:B------:R-:W-:-:S02]  /*24c0*/  IMAD.MOV.U32 R209, RZ, RZ, R161 ;  /* 0x000000ffffd17224 */ /* 0x000fc400078e00a1 */
[----:B------:R-:W-:Y:S02]  /*24d0*/  IMAD.MOV.U32 R210, RZ, RZ, R162 ;  /* 0x000000ffffd27224 */ /* 0x000fe400078e00a2 */
[----:B------:R-:W-:Y:S02]  /*24e0*/  IMAD.MOV.U32 R211, RZ, RZ, R163 ;  /* 0x000000ffffd37224 */ /* 0x000fe400078e00a3 */
[----:B------:R-:W-:Y:S02]  /*24f0*/  IMAD.MOV.U32 R212, RZ, RZ, R164 ;  /* 0x000000ffffd47224 */ /* 0x000fe400078e00a4 */
[----:B------:R-:W-:Y:S02]  /*2500*/  IMAD.MOV.U32 R214, RZ, RZ, R166 ;  /* 0x000000ffffd67224 */ /* 0x000fe400078e00a6 */
[----:B------:R-:W-:Y:S01]  /*2510*/  IMAD.MOV.U32 R215, RZ, RZ, R167 ;  /* 0x000000ffffd77224 */ /* 0x000fe200078e00a7 */
[----:B------:R-:W-:Y:S02]  /*2520*/  WARPGROUP.DEPBAR.LE gsb0, 0x0 ;  /* 0x00008000000079c5 */ /* 0x000fe40000010000 */
[----:B------:R-:W-:Y:S01]  /*2530*/  IMAD.MOV.U32 R152, RZ, RZ, R168 ;  /* 0x000000ffff987224 */ /* 0x000fe200078e00a8 */
[----:B------:R-:W-:Y:S01]  /*2540*/  MOV R156, R172 ;  /* 0x000000ac009c7202 */ /* 0x000fe20000000f00 */
[----:B------:R-:W-:Y:S01]  /*2550*/  IMAD.MOV.U32 R153, RZ, RZ, R169 ;  /* 0x000000ffff997224 */ /* 0x000fe200078e00a9 */
[----:B------:R-:W-:Y:S01]  /*2560*/  MOV R163, R179 ;  /* 0x000000b300a37202 */ /* 0x000fe20000000f00 */
        /* <DEDUP_REMOVED lines=11> */
[----:B------:R-:W-:Y:S02]  /*2620*/  IMAD.MOV.U32 R167, RZ, RZ, R183 ;  /* 0x000000ffffa77224 */ /* 0x000fe400078e00b7 */
[----:B------:R-:W-:-:S06]  /*2630*/  WARPGROUP.ARRIVE ;  /* 0x00000000000079c5 */ /* 0x000fcc0000000000 */
[----:B------:R-:W-:Y:S01]  /*2640*/  HGMMA.64x32x16.F32.BF16 R168, gdesc[UR20], RZ, !UPT, gsb0 ;  /* 0x0060000014a879f0 */ /* 0x000fe2000c0018ff */
[----:B------:R-:W-:Y:S01]  /*2650*/  UIADD3 UR22, UR54, 0x2, URZ ;  /* 0x0000000236167890 */ /* 0x000fe2000fffe03f */
[----:B------:R-:W-:Y:S01]  /*2660*/  UMOV UR20, UR4 ;  /* 0x0000000400147c82 */ /* 0x000fe20008000000 */
[----:B------:R-:W-:-:S05]  /*2670*/  UMOV UR21, UR5 ;  /* 0x0000000500157c82 */ /* 0x000fca0008000000 */
[----:B------:R-:W-:Y:S01]  /*2680*/  UMOV UR6, UR22 ;  /* 0x0000001600067c82 */ /* 0x000fe20008000000 */
[----:B------:R-:W-:Y:S01]  /*2690*/  UIADD3 UR22, UR54, 0x182, URZ ;  /* 0x0000018236167890 */ /* 0x000fe2000fffe03f */
        /* <DEDUP_REMOVED lines=8> */
[----:B------:R-:W-:Y:S01]  /*2720*/  IMAD.MOV.U32 R112, RZ, RZ, R172 ;  /* 0x000000ffff707224 */ /* 0x000fe200078e00ac */
[----:B------:R-:W-:Y:S01]  /*2730*/  UMOV UR23, 0x80000020 ;  /* 0x8000002000177882 */ /* 0x000fe20000000000 */
[----:B------:R-:W-:Y:S01]  /*2740*/  IMAD.MOV.U32 R113, RZ, RZ, R173 ;  /* 0x000000ffff717224 */ /* 0x000fe200078e00ad */
[----:B------:R-:W-:Y:S01]  /*2750*/  UIADD3 UR30, UR54, 0x202, URZ ;  /* 0x00000202361e7890 */ /* 0x000fe2000fffe03f */
[----:B------:R-:W-:Y:S01]  /*2760*/  IMAD.MOV.U32 R114, RZ, RZ, R174 ;  /* 0x000000ffff727224 */ /* 0x000fe200078e00ae */
[----:B------:R-:W-:Y:S01]  /*2770*/  UMOV UR28, UR4 ;  /* 0x00000004001c7c82 */ /* 0x000fe20008000000 */
[----:B------:R-:W-:Y:S01]  /*2780*/  IMAD.MOV.U32 R115, RZ, RZ, R175 ;  /* 0x000000ffff737224 */ /* 0x000fe200078e00af */
[----:B------:R-:W-:Y:S01]  /*2790*/  UMOV UR29, UR5 ;  /* 0x00000005001d7c82 */ /* 0x000fe20008000000 */
[----:B------:R-:W-:-:S02]  /*27a0*/  IMAD.MOV.U32 R116, RZ, RZ, R176 ;  /* 0x000000ffff747224 */ /* 0x000fc400078e00b0 */
[----:B------:R-:W-:Y:S02]  /*27b0*/  IMAD.MOV.U32 R118, RZ, RZ, R178 ;  /* 0x000000ffff767224 */ /* 0x000fe400078e00b2 */
[----:B------:R-:W-:Y:S02]  /*27c0*/  IMAD.MOV.U32 R119, RZ, RZ, R179 ;  /* 0x000000ffff777224 */ /* 0x000fe400078e00b3 */
[----:B------:R-:W-:Y:S02]  /*27d0*/  IMAD.MOV.U32 R232, RZ, RZ, R180 ;  /* 0x000000ffffe87224 */ /* 0x000fe400078e00b4 */
[----:B------:R-:W-:Y:S02]  /*27e0*/  IMAD.MOV.U32 R233, RZ, RZ, R181 ;  /* 0x000000ffffe97224 */ /* 0x000fe400078e00b5 */
[----:B------:R-:W-:Y:S02]  /*27f0*/  IMAD.MOV.U32 R234, RZ, RZ, R182 ;  /* 0x000000ffffea7224 */ /* 0x000fe400078e00b6 */
[----:B------:R-:W-:Y:S01]  /*2800*/  IMAD.MOV.U32 R235, RZ, RZ, R183 ;  /* 0x000000ffffeb7224 */ /* 0x000fe200078e00b7 */
[----:B------:R-:W-:-:S02]  /*2810*/  WARPGROUP.DEPBAR.LE gsb0, 0x0 ;  /* 0x00008000000079c5 */ /* 0x000fc40000010000 */
[----:B------:R-:W-:Y:S01]  /*2820*/  WARPGROUP.ARRIVE ;  /* 0x00000000000079c5 */ /* 0x000fe20000000000 */
[----:B------:R-:W-:Y:S04]  /*2830*/  STL.64 [R1+0x248], R230 ;  /* 0x000248e601007387 */ /* 0x000fe80000100a00 */
[----:B------:R-:W-:Y:S01]  /*2840*/  STL.64 [R1+0x240], R228 ;  /* 0x000240e401007387 */ /* 0x000fe20000100a00 */
[----:B------:R-:W-:Y:S01]  /*2850*/  HGMMA.64x32x16.F32.BF16 R168, gdesc[UR8], RZ, !UPT, gsb0 ;  /* 0x0060000008a879f0 */ /* 0x000fe2000c0018ff */
[----:B------:R-:W-:Y:S02]  /*2860*/  UIADD3 UR8, UR54, 0x82, URZ ;  /* 0x0000008236087890 */ /* 0x000fe4000fffe03f */
[----:B------:R-:W-:Y:S04]  /*2870*/  STL.64 [R1+0x238], R226 ;  /* 0x000238e201007387 */ /* 0x000fe80000100a00 */
[----:B------:R-:W-:Y:S01]  /*2880*/  STL.64 [R1+0x230], R224 ;  /* 0x000230e001007387 */ /* 0x000fe20000100a00 */
[----:B------:R-:W-:-:S03]  /*2890*/  UMOV UR18, UR8 ;  /* 0x0000000800127c82 */ /* 0x000fc60008000000 */
[----:B------:R-:W-:Y:S04]  /*28a0*/  STL.64 [R1+0x228], R222 ;  /* 0x000228de01007387 */ /* 0x000fe80000100a00 */
[----:B------:R0:W-:Y:S02]  /*28b0*/  STL.64 [R1+0x220], R220 ;  /* 0x000220dc01007387 */ /* 0x0001e40000100a00 */
[----:B0-----:R-:W-:Y:S01]  /*28c0*/  IMAD.MOV.U32 R220, RZ, RZ, R108 ;  /* 0x000000ffffdc7224 */ /* 0x001fe200078e006c */
[----:B------:R-:W-:Y:S02]  /*28d0*/  WARPGROUP.DEPBAR.LE gsb0, 0x0 ;  /* 0x00008000000079c5 */ /* 0x000fe40000010000 */
[----:B------:R0:W-:Y:S04]  /*28e0*/  STL.64 [R1+0x288], R182 ;  /* 0x000288b601007387 */ /* 0x0001e80000100a00 */
[----:B------:R1:W-:Y:S04]  /*28f0*/  STL.64 [R1+0x280], R180 ;  /* 0x000280b401007387 */ /* 0x0003e80000100a00 */
[----:B------:R2:W-:Y:S04]  /*2900*/  STL.64 [R1+0x278], R178 ;  /* 0x000278b201007387 */ /* 0x0005e80000100a00 */
[----:B------:R3:W-:Y:S01]  /*2910*/  STL.64 [R1+0x270], R176 ;  /* 0x000270b001007387 */ /* 0x0007e20000100a00 */
[----:B0-----:R-:W-:Y:S01]  /*2920*/  MOV R182, R121 ;  /* 0x0000007900b67202 */ /* 0x001fe20000000f00 */
[----:B------:R-:W-:-:S02]  /*2930*/  IMAD.MOV.U32 R183, RZ, RZ, R120 ;  /* 0x000000ffffb77224 */ /* 0x000fc400078e0078 */
[----:B------:R0:W-:Y:S01]  /*2940*/  STL.64 [R1+0x268], R174 ;  /* 0x000268ae01007387 */ /* 0x0001e20000100a00 */
[----:B-1----:R-:W-:Y:S02]  /*2950*/  IMAD.MOV.U32 R180, RZ, RZ, R123 ;  /* 0x000000ffffb47224 */ /* 0x002fe400078e007b */
[----:B------:R-:W-:Y:S01]  /*2960*/  IMAD.MOV.U32 R181, RZ, RZ, R122 ;  /* 0x000000ffffb57224 */ /* 0x000fe200078e007a */
[----:B------:R1:W-:Y:S01]  /*2970*/  STL.64 [R1+0x260], R172 ;  /* 0x000260ac01007387 */ /* 0x0003e20000100a00 */
[----:B--2---:R-:W-:Y:S02]  /*2980*/  IMAD.MOV.U32 R178, RZ, RZ, R125 ;  /* 0x000000ffffb27224 */ /* 0x004fe400078e007d */
[----:B------:R-:W-:Y:S01]  /*2990*/  IMAD.MOV.U32 R179, RZ, RZ, R124 ;  /* 0x000000ffffb37224 */ /* 0x000fe200078e007c */
[----:B------:R2:W-:Y:S01]  /*29a0*/  STL.64 [R1+0x258], R170 ;  /* 0x000258aa01007387 */ /* 0x0005e20000100a00 */
[----:B---3--:R-:W-:Y:S02]  /*29b0*/  IMAD.MOV.U32 R176, RZ, RZ, R127 ;  /* 0x000000ffffb07224 */ /* 0x008fe400078e007f */
[----:B------:R-:W-:Y:S01]  /*29c0*/  IMAD.MOV.U32 R177, RZ, RZ, R126 ;  /* 0x000000ffffb17224 */ /* 0x000fe200078e007e */
[----:B------:R3:W-:Y:S01]  /*29d0*/  STL.64 [R1+0x250], R168 ;  /* 0x000250a801007387 */ /* 0x0007e20000100a00 */
[----:B0-----:R-:W-:Y:S01]  /*29e0*/  IMAD.MOV.U32 R174, RZ, RZ, R129 ;  /* 0x000000ffffae7224 */ /* 0x001fe200078e0081 */
[----:B------:R-:W-:Y:S01]  /*29f0*/  MOV R175, R128 ;  /* 0x0000008000af7202 */ /* 0x000fe20000000f00 */
[----:B-1----:R-:W-:-:S02]  /*2a00*/  IMAD.MOV.U32 R172, RZ, RZ, R131 ;  /* 0x000000ffffac7224 */ /* 0x002fc400078e0083 */
[----:B------:R-:W-:Y:S02]  /*2a10*/  IMAD.MOV.U32 R173, RZ, RZ, R130 ;  /* 0x000000ffffad7224 */ /* 0x000fe400078e0082 */
[----:B--2---:R-:W-:Y:S02]  /*2a20*/  IMAD.MOV.U32 R170, RZ, RZ, R133 ;  /* 0x000000ffffaa7224 */ /* 0x004fe400078e0085 */
[----:B------:R-:W-:Y:S01]  /*2a30*/  IMAD.MOV.U32 R171, RZ, RZ, R132 ;  /* 0x000000ffffab7224 */ /* 0x000fe200078e0084 */
[----:B---3--:R-:W-:Y:S01]  /*2a40*/  MOV R168, R135 ;  /* 0x0000008700a87202 */ /* 0x008fe20000000f00 */
[----:B------:R-:W-:Y:S02]  /*2a50*/  IMAD.MOV.U32 R169, RZ, RZ, R134 ;  /* 0x000000ffffa97224 */ /* 0x000fe400078e0086 */
[----:B------:R-:W-:-:S06]  /*2a60*/  WARPGROUP.ARRIVE ;  /* 0x00000000000079c5 */ /* 0x000fcc0000000000 */
[----:B------:R-:W-:Y:S03]  /*2a70*/  HGMMA.64x32x16.F32.BF16 R120, gdesc[UR24], RZ, !UPT, gsb0 ;  /* 0x00600000187879f0 */ /* 0x000fe6000c0018ff */
[----:B------:R-:W-:Y:S02]  /*2a80*/  WARPGROUP.DEPBAR.LE gsb0, 0x0 ;  /* 0x00008000000079c5 */ /* 0x000fe40000010000 */
[----:B------:R0:W-:Y:S04]  /*2a90*/  STL.64 [R1+0x2c8], R134 ;  /* 0x0002c88601007387 */ /* 0x0001e80000100a00 */
[----:B------:R1:W-:Y:S04]  /*2aa0*/  STL.64 [R1+0x2c0], R132 ;  /* 0x0002c08401007387 */ /* 0x0003e80000100a00 */
[----:B------:R2:W-:Y:S04]  /*2ab0*/  STL.64 [R1+0x2b8], R130 ;  /* 0x0002b88201007387 */ /* 0x0005e80000100a00 */
[----:B------:R3:W-:Y:S01]  /*2ac0*/  STL.64 [R1+0x2b0], R128 ;  /* 0x0002b08001007387 */ /* 0x0007e20000100a00 */
[----:B0-----:R-:W-:-:S02]  /*2ad0*/  IMAD.MOV.U32 R134, RZ, RZ, R73 ;  /* 0x000000ffff867224 */ /* 0x001fc400078e0049 */
[----:B------:R-:W-:Y:S01]  /*2ae0*/  IMAD.MOV.U32 R135, RZ, RZ, R72 ;  /* 0x000000ffff877224 */ /* 0x000fe200078e0048 */
[----:B------:R0:W-:Y:S01]  /*2af0*/  STL.64 [R1+0x2a8], R126 ;  /* 0x0002a87e01007387 */ /* 0x0001e20000100a00 */
[----:B-1----:R-:W-:Y:S01]  /*2b00*/  MOV R132, R75 ;  /* 0x0000004b00847202 */ /* 0x002fe20000000f00 */
[----:B------:R-:W-:Y:S02]  /*2b10*/  IMAD.MOV.U32 R133, RZ, RZ, R74 ;  /* 0x000000ffff857224 */ /* 0x000fe400078e004a */
[----:B------:R1:W-:Y:S01]  /*2b20*/  STL.64 [R1+0x2a0], R124 ;  /* 0x0002a07c01007387 */ /* 0x0003e20000100a00 */
[----:B--2---:R-:W-:Y:S02]  /*2b30*/  IMAD.MOV.U32 R130, RZ, RZ, R77 ;  /* 0x000000ffff827224 */ /* 0x004fe400078e004d */
[----:B------:R-:W-:Y:S01]  /*2b40*/  IMAD.MOV.U32 R131, RZ, RZ, R76 ;  /* 0x000000ffff837224 */ /* 0x000fe200078e004c */
[----:B------:R2:W-:Y:S01]  /*2b50*/  STL.64 [R1+0x298], R122 ;  /* 0x0002987a01007387 */ /* 0x0005e20000100a00 */
[----:B---3--:R-:W-:-:S02]  /*2b60*/  IMAD.MOV.U32 R128, RZ, RZ, R79 ;  /* 0x000000ffff807224 */ /* 0x008fc400078e004f */
[----:B------:R-:W-:Y:S01]  /*2b70*/  IMAD.MOV.U32 R129, RZ, RZ, R78 ;  /* 0x000000ffff817224 */ /* 0x000fe200078e004e */
[----:B------:R3:W-:Y:S01]  /*2b80*/  STL.64 [R1+0x290], R120 ;  /* 0x0002907801007387 */ /* 0x0007e20000100a00 */
[----:B0-----:R-:W-:Y:S02]  /*2b90*/  IMAD.MOV.U32 R126, RZ, RZ, R81 ;  /* 0x000000ffff7e7224 */ /* 0x001fe400078e0051 */
[----:B------:R-:W-:Y:S01]  /*2ba0*/  IMAD.MOV.U32 R127, RZ, RZ, R80 ;  /* 0x000000ffff7f7224 */ /* 0x000fe200078e0050 */
[----:B-1----:R-:W-:Y:S01]  /*2bb0*/  MOV R125, R82 ;  /* 0x00000052007d7202 */ /* 0x002fe20000000f00 */
[----:B------:R-:W-:Y:S02]  /*2bc0*/  IMAD.MOV.U32 R124, RZ, RZ, R83 ;  /* 0x000000ffff7c7224 */ /* 0x000fe400078e0053 */
[----:B--2---:R-:W-:Y:S02]  /*2bd0*/  IMAD.MOV.U32 R122, RZ, RZ, R85 ;  /* 0x000000ffff7a7224 */ /* 0x004fe400078e0055 */
[----:B------:R-:W-:-:S02]  /*2be0*/  IMAD.MOV.U32 R123, RZ, RZ, R84 ;  /* 0x000000ffff7b7224 */ /* 0x000fc400078e0054 */
[----:B---3--:R-:W-:Y:S02]  /*2bf0*/  IMAD.MOV.U32 R120, RZ, RZ, R87 ;  /* 0x000000ffff787224 */ /* 0x008fe400078e0057 */
        /* <DEDUP_REMOVED lines=11> */
[----:B-1----:R-:W-:Y:S02]  /*2cb0*/  IMAD.MOV.U32 R84, RZ, RZ, R27 ;  /* 0x000000ffff547224 */ /* 0x002fe400078e001b */
[----:B------:R-:W-:Y:S01]  /*2cc0*/  IMAD.MOV.U32 R85, RZ, RZ, R26 ;  /* 0x000000ffff557224 */ /* 0x000fe200078e001a */
[----:B------:R1:W-:Y:S01]  /*2cd0*/  STL.64 [R1+0x2e0], R76 ;  /* 0x0002e04c01007387 */ /* 0x0003e20000100a00 */
[----:B--2---:R-:W-:Y:S01]  /*2ce0*/  MOV R82, R29 ;  /* 0x0000001d00527202 */ /* 0x004fe20000000f00 */
[----:B------:R-:W-:Y:S02]  /*2cf0*/  IMAD.MOV.U32 R83, RZ, RZ, R28 ;  /* 0x000000ffff537224 */ /* 0x000fe400078e001c */
[----:B------:R2:W-:Y:S01]  /*2d00*/  STL.64 [R1+0x2d8], R74 ;  /* 0x0002d84a01007387 */ /* 0x0005e20000100a00 */
[----:B---3--:R-:W-:-:S02]  /*2d10*/  IMAD.MOV.U32 R80, RZ, RZ, R31 ;  /* 0x000000ffff507224 */ /* 0x008fc400078e001f */
[----:B------:R-:W-:Y:S01]  /*2d20*/  IMAD.MOV.U32 R81, RZ, RZ, R30 ;  /* 0x000000ffff517224 */ /* 0x000fe200078e001e */
[----:B------:R3:W-:Y:S01]  /*2d30*/  STL.64 [R1+0x2d0], R72 ;  /* 0x0002d04801007387 */ /* 0x0007e20000100a00 */
[----:B0-----:R-:W-:Y:S02]  /*2d40*/  IMAD.MOV.U32 R78, RZ, RZ, R33 ;  /* 0x000000ffff4e7224 */ /* 0x001fe400078e0021 */
[----:B------:R-:W-:Y:S02]  /*2d50*/  IMAD.MOV.U32 R79, RZ, RZ, R32 ;  /* 0x000000ffff4f7224 */ /* 0x000fe400078e0020 */
[----:B-1----:R-:W-:Y:S02]  /*2d60*/  IMAD.MOV.U32 R76, RZ, RZ, R35 ;  /* 0x000000ffff4c7224 */ /* 0x002fe400078e0023 */
[----:B------:R-:W-:Y:S01]  /*2d70*/  IMAD.MOV.U32 R77, RZ, RZ, R34 ;  /* 0x000000ffff4d7224 */ /* 0x000fe200078e0022 */
[----:B--2---:R-:W-:Y:S01]  /*2d80*/  MOV R75, R36 ;  /* 0x00000024004b7202 */ /* 0x004fe20000000f00 */
[----:B------:R-:W-:-:S02]  /*2d90*/  IMAD.MOV.U32 R74, RZ, RZ, R37 ;  /* 0x000000ffff4a7224 */ /* 0x000fc400078e0025 */
[----:B---3--:R-:W-:Y:S02]  /*2da0*/  IMAD.MOV.U32 R72, RZ, RZ, R39 ;  /* 0x000000ffff487224 */ /* 0x008fe400078e0027 */
[----:B------:R-:W-:Y:S02]  /*2db0*/  IMAD.MOV.U32 R73, RZ, RZ, R38 ;  /* 0x000000ffff497224 */ /* 0x000fe400078e0026 */
[----:B------:R-:W-:-:S06]  /*2dc0*/  WARPGROUP.ARRIVE ;  /* 0x00000000000079c5 */ /* 0x000fcc0000000000 */
[----:B------:R-:W-:Y:S03]  /*2dd0*/  HGMMA.64x32x16.F32.BF16 R24, gdesc[UR32], RZ, !UPT, gsb0 ;  /* 0x00600000201879f0 */ /* 0x000fe6000c0018ff */
[----:B------:R-:W-:Y:S02]  /*2de0*/  WARPGROUP.DEPBAR.LE gsb0, 0x0 ;  /* 0x00008000000079c5 */ /* 0x000fe40000010000 */
[----:B------:R-:W-:Y:S01]  /*2df0*/  WARPGROUP.ARRIVE ;  /* 0x00000000000079c5 */ /* 0x000fe20000000000 */
[----:B------:R-:W-:Y:S04]  /*2e00*/  STL.64 [R1+0x348], R38 ;  /* 0x0003482601007387 */ /* 0x000fe80000100a00 */
[----:B------:R-:W-:Y:S01]  /*2e10*/  STL.64 [R1+0x340], R36 ;  /* 0x0003402401007387 */ /* 0x000fe20000100a00 */
[----:B------:R-:W-:Y:S03]  /*2e20*/  HGMMA.64x32x16.F32.BF16 R72, gdesc[UR4], R72, gsb0 ;  /* 0x00600000044879f0 */ /* 0x000fe60008001848 */
[----:B------:R-:W-:Y:S04]  /*2e30*/  STL.64 [R1+0x338], R34 ;  /* 0x0003382201007387 */ /* 0x000fe80000100a00 */
[----:B------:R-:W-:Y:S04]  /*2e40*/  STL.64 [R1+0x330], R32 ;  /* 0x0003302001007387 */ /* 0x000fe80000100a00 */
[----:B------:R-:W-:Y:S04]  /*2e50*/  STL.64 [R1+0x328], R30 ;  /* 0x0003281e01007387 */ /* 0x000fe80000100a00 */
[----:B------:R-:W-:Y:S04]  /*2e60*/  STL.64 [R1+0x320], R28 ;  /* 0x0003201c01007387 */ /* 0x000fe80000100a00 */
[----:B------:R-:W-:Y:S04]  /*2e70*/  STL.64 [R1+0x318], R26 ;  /* 0x0003181a01007387 */ /* 0x000fe80000100a00 */
[----:B------:R-:W-:Y:S01]  /*2e80*/  STL.64 [R1+0x310], R24 ;  /* 0x0003101801007387 */ /* 0x000fe20000100a00 */
[----:B------:R-:W-:-:S02]  /*2e90*/  WARPGROUP.DEPBAR.LE gsb0, 0x0 ;  /* 0x00008000000079c5 */ /* 0x000fc40000010000 */
        /* <DEDUP_REMOVED lines=20> */
[----:B------:R-:W-:Y:S04]  /*2fe0*/  STL.64 [R1+0x138], R134 ;  /* 0x0001388601007387 */ /* 0x000fe80000100a00 */
[----:B------:R-:W2:Y:S01]  /*2ff0*/  LDL.LU R108, [R1+0x408] ;  /* 0x00040800016c7983 */ /* 0x000ea20000300800 */
[----:B------:R-:W-:Y:S01]  /*3000*/  MOV R221, R109 ;  /* 0x0000006d00dd7202 */ /* 0x000fe20000000f00 */
[----:B------:R-:W-:-:S02]  /*3010*/  IMAD.MOV.U32 R222, RZ, RZ, R110 ;  /* 0x000000ffffde7224 */ /* 0x000fc400078e006e */
[----:B------:R-:W-:Y:S02]  /*3020*/  IMAD.MOV.U32 R223, RZ, RZ, R111 ;  /* 0x000000ffffdf7224 */ /* 0x000fe400078e006f */
[----:B------:R-:W-:Y:S02]  /*3030*/  IMAD.MOV.U32 R224, RZ, RZ, R112 ;  /* 0x000000ffffe07224 */ /* 0x000fe400078e0070 */
[----:B------:R-:W-:Y:S02]  /*3040*/  IMAD.MOV.U32 R225, RZ, RZ, R113 ;  /* 0x000000ffffe17224 */ /* 0x000fe400078e0071 */
[----:B------:R-:W-:Y:S01]  /*3050*/  IMAD.MOV.U32 R226, RZ, RZ, R114 ;  /* 0x000000ffffe27224 */ /* 0x000fe200078e0072 */
[----:B------:R-:W-:Y:S01]  /*3060*/  MOV R228, R116 ;  /* 0x0000007400e47202 */ /* 0x000fe20000000f00 */
[----:B------:R-:W-:Y:S02]  /*3070*/  IMAD.MOV.U32 R227, RZ, RZ, R115 ;  /* 0x000000ffffe37224 */ /* 0x000fe400078e0073 */
[----:B------:R-:W-:-:S02]  /*3080*/  IMAD.MOV.U32 R229, RZ, RZ, R117 ;  /* 0x000000ffffe57224 */ /* 0x000fc400078e0075 */
[----:B------:R-:W-:Y:S01]  /*3090*/  IMAD.MOV.U32 R230, RZ, RZ, R118 ;  /* 0x000000ffffe67224 */ /* 0x000fe200078e0076 */
[----:B------:R-:W-:Y:S02]  /*30a0*/  WARPGROUP.DEPBAR.LE gsb0, 0x0 ;  /* 0x00008000000079c5 */ /* 0x000fe40000010000 */
[----:B------:R0:W-:Y:S04]  /*30b0*/  STL.64 [R1+0x40], R168 ;  /* 0x000040a801007387 */ /* 0x0001e80000100a00 */
[----:B------:R1:W-:Y:S04]  /*30c0*/  STL.64 [R1+0x48], R170 ;  /* 0x000048aa01007387 */ /* 0x0003e80000100a00 */
[----:B------:R3:W-:Y:S04]  /*30d0*/  STL.64 [R1+0x50], R172 ;  /* 0x000050ac01007387 */ /* 0x0007e80000100a00 */
[----:B------:R4:W-:Y:S04]  /*30e0*/  STL.64 [R1+0x58], R174 ;  /* 0x000058ae01007387 */ /* 0x0009e80000100a00 */
[----:B------:R4:W-:Y:S04]  /*30f0*/  STL.64 [R1+0x60], R176 ;  /* 0x000060b001007387 */ /* 0x0009e80000100a00 */
[----:B------:R4:W-:Y:S04]  /*3100*/  STL.64 [R1+0x68], R178 ;  /* 0x000068b201007387 */ /* 0x0009e80000100a00 */
[----:B------:R4:W-:Y:S04]  /*3110*/  STL.64 [R1+0x70], R180 ;  /* 0x000070b401007387 */ /* 0x0009e80000100a00 */
[----:B------:R4:W-:Y:S04]  /*3120*/  STL.64 [R1+0x78], R182 ;  /* 0x000078b601007387 */ /* 0x0009e80000100a00 */
[----:B------:R-:W2:Y:S04]  /*3130*/  LDL.LU R109, [R1+0x404] ;  /* 0x00040400016d7983 */ /* 0x000ea80000300800 */
[----:B------:R-:W2:Y:S04]  /*3140*/  LDL.LU R110, [R1+0x400] ;  /* 0x00040000016e7983 */ /* 0x000ea80000300800 */
[----:B------:R-:W2:Y:S04]  /*3150*/  LDL.LU R111, [R1+0x3fc] ;  /* 0x0003fc00016f7983 */ /* 0x000ea80000300800 */
[----:B------:R-:W2:Y:S04]  /*3160*/  LDL.LU R112, [R1+0x3f8] ;  /* 0x0003f80001707983 */ /* 0x000ea80000300800 */
[----:B------:R-:W2:Y:S04]  /*3170*/  LDL.LU R113, [R1+0x3f4] ;  /* 0x0003f40001717983 */ /* 0x000ea80000300800 */
[----:B------:R-:W2:Y:S01]  /*3180*/  LDL.LU R114, [R1+0x3f0] ;  /* 0x0003f00001727983 */ /* 0x000ea20000300800 */
[----:B------:R-:W-:-:S03]  /*3190*/  IMAD.MOV.U32 R231, RZ, RZ, R119 ;  /* 0x000000ffffe77224 */ /* 0x000fc600078e0077 */
[----:B------:R-:W2:Y:S01]  /*31a0*/  LDL.LU R115, [R1+0x3ec] ;  /* 0x0003ec0001737983 */ /* 0x000ea20000300800 */
[----:B0-----:R-:W-:-:S03]  /*31b0*/  IMAD.MOV.U32 R168, RZ, RZ, R152 ;  /* 0x000000ffffa87224 */ /* 0x001fc600078e0098 */
[----:B------:R-:W2:Y:S01]  /*31c0*/  LDL.LU R116, [R1+0x3e8] ;  /* 0x0003e80001747983 */ /* 0x000ea20000300800 */
[----:B------:R-:W-:-:S03]  /*31d0*/  IMAD.MOV.U32 R169, RZ, RZ, R153 ;  /* 0x000000ffffa97224 */ /* 0x000fc600078e0099 */
[----:B------:R-:W2:Y:S01]  /*31e0*/  LDL.LU R117, [R1+0x3e4] ;  /* 0x0003e40001757983 */ /* 0x000ea20000300800 */
[----:B-1----:R-:W-:-:S03]  /*31f0*/  IMAD.MOV.U32 R170, RZ, RZ, R154 ;  /* 0x000000ffffaa7224 */ /* 0x002fc600078e009a */
[----:B------:R-:W2:Y:S01]  /*3200*/  LDL.LU R118, [R1+0x3e0] ;  /* 0x0003e00001767983 */ /* 0x000ea20000300800 */
[----:B------:R-:W-:-:S03]  /*3210*/  MOV R171, R155 ;  /* 0x0000009b00ab7202 */ /* 0x000fc60000000f00 */
[----:B------:R-:W2:Y:S01]  /*3220*/  LDL.LU R119, [R1+0x3dc] ;  /* 0x0003dc0001777983 */ /* 0x000ea20000300800 */
[----:B---3--:R-:W-:-:S03]  /*3230*/  IMAD.MOV.U32 R172, RZ, RZ, R156 ;  /* 0x000000ffffac7224 */ /* 0x008fc600078e009c */
[----:B------:R-:W3:Y:S01]  /*3240*/  LDL.LU R152, [R1+0x3d8] ;  /* 0x0003d80001987983 */ /* 0x000ee20000300800 */
[----:B------:R-:W-:-:S03]  /*3250*/  IMAD.MOV.U32 R173, RZ, RZ, R157 ;  /* 0x000000ffffad7224 */ /* 0x000fc600078e009d */
[----:B------:R-:W3:Y:S01]  /*3260*/  LDL.LU R153, [R1+0x3d4] ;  /* 0x0003d40001997983 */ /* 0x000ee20000300800 */
[----:B----4-:R-:W-:-:S03]  /*3270*/  IMAD.MOV.U32 R174, RZ, RZ, R158 ;  /* 0x000000ffffae7224 */ /* 0x010fc600078e009e */
[----:B------:R-:W3:Y:S01]  /*3280*/  LDL.LU R154, [R1+0x3d0] ;  /* 0x0003d000019a7983 */ /* 0x000ee20000300800 */
[----:B------:R-:W-:-:S03]  /*3290*/  IMAD.MOV.U32 R175, RZ, RZ, R159 ;  /* 0x000000ffffaf7224 */ /* 0x000fc600078e009f */
[----:B------:R-:W3:Y:S01]  /*32a0*/  LDL.LU R155, [R1+0x3cc] ;  /* 0x0003cc00019b7983 */ /* 0x000ee20000300800 */
[----:B------:R-:W-:-:S03]  /*32b0*/  IMAD.MOV.U32 R176, RZ, RZ, R160 ;  /* 0x000000ffffb07224 */ /* 0x000fc600078e00a0 */
[----:B------:R-:W3:Y:S01]  /*32c0*/  LDL.LU R156, [R1+0x3c8] ;  /* 0x0003c800019c7983 */ /* 0x000ee20000300800 */
[----:B------:R-:W-:-:S03]  /*32d0*/  IMAD.MOV.U32 R177, RZ, RZ, R161 ;  /* 0x000000ffffb17224 */ /* 0x000fc600078e00a1 */
[----:B------:R-:W3:Y:S01]  /*32e0*/  LDL.LU R157, [R1+0x3c4] ;  /* 0x0003c400019d7983 */ /* 0x000ee20000300800 */
[----:B------:R-:W-:-:S03]  /*32f0*/  MOV R178, R162 ;  /* 0x000000a200b27202 */ /* 0x000fc60000000f00 */
[----:B------:R-:W3:Y:S01]  /*3300*/  LDL.LU R158, [R1+0x3c0] ;  /* 0x0003c000019e7983 */ /* 0x000ee20000300800 */
[----:B------:R-:W-:-:S03]  /*3310*/  IMAD.MOV.U32 R179, RZ, RZ, R163 ;  /* 0x000000ffffb37224 */ /* 0x000fc600078e00a3 */
        /* <DEDUP_REMOVED lines=18> */
[----:B------:R-:W4:Y:S01]  /*3440*/  LDL.LU R200, [R1+0x398] ;  /* 0x0003980001c87983 */ /* 0x000f220000300800 */
[----:B------:R-:W-:-:S03]  /*3450*/  IMAD.MOV.U32 R125, RZ, RZ, R205 ;  /* 0x000000ffff7d7224 */ /* 0x000fc600078e00cd */
[----:B------:R-:W4:Y:S01]  /*3460*/  LDL.LU R201, [R1+0x394] ;  /* 0x0003940001c97983 */ /* 0x000f220000300800 */
[----:B------:R-:W-:-:S03]  /*3470*/  IMAD.MOV.U32 R126, RZ, RZ, R206 ;  /* 0x000000ffff7e7224 */ /* 0x000fc600078e00ce */
[----:B------:R-:W4:Y:S01]  /*3480*/  LDL.LU R202, [R1+0x390] ;  /* 0x0003900001ca7983 */ /* 0x000f220000300800 */
[----:B------:R-:W-:-:S03]  /*3490*/  IMAD.MOV.U32 R127, RZ, RZ, R207 ;  /* 0x000000ffff7f7224 */ /* 0x000fc600078e00cf */
[----:B------:R-:W4:Y:S01]  /*34a0*/  LDL.LU R203, [R1+0x38c] ;  /* 0x00038c0001cb7983 */ /* 0x000f220000300800 */
[----:B------:R-:W-:-:S03]  /*34b0*/  MOV R128, R208 ;  /* 0x000000d000807202 */ /* 0x000fc60000000f00 */
[----:B------:R-:W4:Y:S01]  /*34c0*/  LDL.LU R204, [R1+0x388] ;  /* 0x0003880001cc7983 */ /* 0x000f220000300800 */
        /* <DEDUP_REMOVED lines=13> */
[----:B------:R-:W4:Y:S04]  /*35a0*/  LDL.LU R211, [R1+0x36c] ;  /* 0x00036c0001d37983 */ /* 0x000f280000300800 */
[----:B------:R-:W4:Y:S04]  /*35b0*/  LDL.LU R212, [R1+0x368] ;  /* 0x0003680001d47983 */ /* 0x000f280000300800 */
[----:B------:R-:W4:Y:S04]  /*35c0*/  LDL.LU R213, [R1+0x364] ;  /* 0x0003640001d57983 */ /* 0x000f280000300800 */
[----:B------:R-:W4:Y:S04]  /*35d0*/  LDL.LU R214, [R1+0x360] ;  /* 0x0003600001d67983 */ /* 0x000f280000300800 */
[----:B------:R-:W4:Y:S01]  /*35e0*/  LDL.LU R215, [R1+0x35c] ;  /* 0x00035c0001d77983 */ /* 0x000f220000300800 */
[----:B------:R-:W-:Y:S01]  /*35f0*/  UMOV UR31, 0x80000020 ;  /* 0x80000020001f7882 */ /* 0x000fe20000000000 */
[----:B------:R-:W-:Y:S01]  /*3600*/  UIADD3 UR10, UR54, 0x282, URZ ;  /* 0x00000282360a7890 */ /* 0x000fe2000fffe03f */
[----:B------:R-:W-:Y:S01]  /*3610*/  UMOV UR8, UR4 ;  /* 0x0000000400087c82 */ /* 0x000fe20008000000 */
[----:B------:R-:W-:Y:S01]  /*3620*/  UMOV UR9, UR5 ;  /* 0x0000000500097c82 */ /* 0x000fe20008000000 */
[----:B------:R-:W-:Y:S01]  /*3630*/  UMOV UR11, 0x80000020 ;  /* 0x80000020000b7882 */ /* 0x000fe20000000000 */
[----:B------:R-:W-:Y:S01]  /*3640*/  UIADD3 UR14, UR54, 0x302, URZ ;  /* 0x00000302360e7890 */ /* 0x000fe2000fffe03f */
[----:B------:R-:W2:Y:S01]  /*3650*/  LDL.LU R24, [R1] ;  /* 0x0000000001187983 */ /* 0x000ea20000300800 */
[----:B------:R-:W-:Y:S01]  /*3660*/  UMOV UR12, UR4 ;  /* 0x00000004000c7c82 */ /* 0x000fe20008000000 */
[----:B------:R-:W-:Y:S01]  /*3670*/  UMOV UR13, UR5 ;  /* 0x00000005000d7c82 */ /* 0x000fe20008000000 */
[----:B------:R-:W-:Y:S01]  /*3680*/  UMOV UR15, 0x80000020 ;  /* 0x80000020000f7882 */ /* 0x000fe20000000000 */
[----:B------:R-:W2:Y:S04]  /*3690*/  LDL.LU R25, [R1+0x4] ;  /* 0x0000040001197983 */ /* 0x000ea80000300800 */
[----:B------:R-:W2:Y:S04]  /*36a0*/  LDL.LU R26, [R1+0x8] ;  /* 0x00000800011a7983 */ /* 0x000ea80000300800 */
[----:B------:R-:W2:Y:S04]  /*36b0*/  LDL.LU R27, [R1+0xc] ;  /* 0x00000c00011b7983 */ /* 0x000ea80000300800 */
[----:B------:R-:W2:Y:S04]  /*36c0*/  LDL.LU R28, [R1+0x10] ;  /* 0x00001000011c7983 */ /* 0x000ea80000300800 */
[----:B------:R-:W2:Y:S04]  /*36d0*/  LDL.LU R29, [R1+0x14] ;  /* 0x00001400011d7983 */ /* 0x000ea80000300800 */
[----:B------:R-:W2:Y:S04]  /*36e0*/  LDL.LU R30, [R1+0x18] ;  /* 0x00001800011e7983 */ /* 0x000ea80000300800 */
[----:B------:R-:W2:Y:S04]  /*36f0*/  LDL.LU R31, [R1+0x1c] ;  /* 0x00001c00011f7983 */ /* 0x000ea80000300800 */
[----:B------:R-:W2:Y:S01]  /*3700*/  LDL.LU R32, [R1+0x20] ;  /* 0x0000200001207983 */ /* 0x000ea20000300800 */
[----:B----4-:R-:W-:-:S06]  /*3710*/  WARPGROUP.ARRIVE ;  /* 0x00000000000079c5 */ /* 0x010fcc0000000000 */
[----:B------:R-:W-:Y:S03]  /*3720*/  HGMMA.64x32x16.F32.BF16 R200, gdesc[UR20], R200, gsb0 ;  /* 0x0060000014c879f0 */ /* 0x000fe600080018c8 */
[----:B------:R-:W-:Y:S02]  /*3730*/  WARPGROUP.DEPBAR.LE gsb0, 0x0 ;  /* 0x00008000000079c5 */ /* 0x000fe40000010000 */
[----:B---3--:R-:W-:-:S06]  /*3740*/  WARPGROUP.ARRIVE ;  /* 0x00000000000079c5 */ /* 0x008fcc0000000000 */
[----:B------:R-:W-:Y:S03]  /*3750*/  HGMMA.64x32x16.F32.BF16 R152, gdesc[UR28], R152, gsb0 ;  /* 0x006000001c9879f0 */ /* 0x000fe60008001898 */
[----:B------:R-:W-:Y:S02]  /*3760*/  WARPGROUP.DEPBAR.LE gsb0, 0x0 ;  /* 0x00008000000079c5 */ /* 0x000fe40000010000 */
[----:B--2---:R-:W-:-:S06]  /*3770*/  WARPGROUP.ARRIVE ;  /* 0x00000000000079c5 */ /* 0x004fcc0000000000 */
[----:B------:R-:W-:Y:S03]  /*3780*/  HGMMA.64x32x16.F32.BF16 R104, gdesc[UR8], R104, gsb0 ;  /* 0x00600000086879f0 */ /* 0x000fe60008001868 */
[----:B------:R-:W-:Y:S02]  /*3790*/  WARPGROUP.DEPBAR.LE gsb0, 0x0 ;  /* 0x00008000000079c5 */ /* 0x000fe40000010000 */
[----:B------:R-:W-:-:S06]  /*37a0*/  WARPGROUP.ARRIVE ;  /* 0x00000000000079c5 */ /* 0x000fcc0000000000 */
[----:B------:R-:W-:Y:S01]  /*37b0*/  HGMMA.64x32x16.F32.BF16 R56, gdesc[UR12], R56, gsb0 ;  /* 0x006000000c3879f0 */ /* 0x000fe20008001838 */
[----:B------:R-:W-:Y:S01]  /*37c0*/  UIADD3 UR16, UR51, 0x202, URZ ;  /* 0x0000020233107890 */ /* 0x000fe2000fffe03f */
[----:B------:R-:W-:-:S06]  /*37d0*/  UMOV UR13, 0x80000020 ;  /* 0x80000020000d7882 */ /* 0x000fcc0000000000 */
[----:B------:R-:W-:Y:S01]  /*37e0*/  UMOV UR12, UR16 ;  /* 0x00000010000c7c82 */ /* 0x000fe20008000000 */
[----:B------:R-:W-:Y:S02]  /*37f0*/  WARPGROUP.DEPBAR.LE gsb0, 0x0 ;  /* 0x00008000000079c5 */ /* 0x000fe40000010000 */
[----:B------:R-:W-:-:S06]  /*3800*/  WARPGROUP.ARRIVE ;  /* 0x00000000000079c5 */ /* 0x000fcc0000000000 */
[----:B------:R-:W-:Y:S01]  /*3810*/  HGMMA.64x32x16.F32.BF16 R40, gdesc[UR12], R40, gsb0 ;  /* 0x006000000c2879f0 */ /* 0x000fe20008001828 */
[----:B------:R-:W-:Y:S01]  /*3820*/  UMOV UR8, UR12 ;  /* 0x0000000c00087c82 */ /* 0x000fe20008000000 */
        /* <DEDUP_REMOVED lines=14> */
[----:B------:R-:W-:Y:S01]  /*3910*/  IMAD.MOV.U32 R33, RZ, RZ, R16 ;  /* 0x000000ffff217224 */ /* 0x000fe200078e0010 */
[----:B------:R-:W-:Y:S01]  /*3920*/  MOV R39, R20 ;  /* 0x0000001400277202 */ /* 0x000fe20000000f00 */
[----:B------:R-:W-:Y:S02]  /*3930*/  IMAD.MOV.U32 R34, RZ, RZ, R5 ;  /* 0x000000ffff227224 */ /* 0x000fe400078e0005 */
[----:B------:R-:W-:Y:S02]  /*3940*/  IMAD.MOV.U32 R35, RZ, RZ, R2 ;  /* 0x000000ffff237224 */ /* 0x000fe400078e0002 */
[----:B------:R-:W-:Y:S02]  /*3950*/  IMAD.MOV.U32 R36, RZ, RZ, R23 ;  /* 0x000000ffff247224 */ /* 0x000fe400078e0017 */
[----:B------:R-:W-:Y:S02]  /*3960*/  IMAD.MOV.U32 R37, RZ, RZ, R22 ;  /* 0x000000ffff257224 */ /* 0x000fe400078e0016 */
[----:B------:R-:W-:Y:S01]  /*3970*/  IMAD.MOV.U32 R38, RZ, RZ, R21 ;  /* 0x000000ffff267224 */ /* 0x000fe200078e0015 */
[----:B------:R-:W-:Y:S01]  /*3980*/  UMOV UR44, UR12 ;  /* 0x0000000c002c7c82 */ /* 0x000fe20008000000 */
[----:B------:R-:W-:Y:S01]  /*3990*/  UMOV UR45, UR13 ;  /* 0x0000000d002d7c82 */ /* 0x000fe20008000000 */
        /* <DEDUP_REMOVED lines=15> */
[----:B------:R-:W-:Y:S01]  /*3a90*/  IMAD.MOV.U32 R87, RZ, RZ, R0 ;  /* 0x000000ffff577224 */ /* 0x000fe200078e0000 */
[----:B------:R-:W-:Y:S01]  /*3aa0*/  UMOV UR16, UR12 ;  /* 0x0000000c00107c82 */ /* 0x000fe20008000000 */
[----:B------:R-:W-:Y:S01]  /*3ab0*/  UMOV UR17, UR13 ;  /* 0x0000000d00117c82 */ /* 0x000fe20008000000 */
[----:B------:R-:W-:Y:S01]  /*3ac0*/  UMOV UR4, UR12 ;  /* 0x0000000c00047c82 */ /* 0x000fe20008000000 */
[----:B------:R-:W-:Y:S01]  /*3ad0*/  UMOV UR5, UR13 ;  /* 0x0000000d00057c82 */ /* 0x000fe20008000000 */
[----:B------:R-:W-:Y:S01]  /*3ae0*/  UIADD3 UR51, UR51, 0x402, URZ ;  /* 0x0000040233337890 */ /* 0x000fe2000fffe03f */
[----:B------:R0:W5:Y:S04]  /*3af0*/  LDL.LU R16, [R1+0x358] ;  /* 0x0003580001107983 */ /* 0x0001680000300800 */
[----:B------:R0:W5:Y:S04]  /*3b00*/  LDL.LU R5, [R1+0x354] ;  /* 0x0003540001057983 */ /* 0x0001680000300800 */
[----:B------:R0:W5:Y:S01]  /*3b10*/  LDL.LU R2, [R1+0x350] ;  /* 0x0003500001027983 */ /* 0x0001620000300800 */
[----:B------:R-:W-:-:S02]  /*3b20*/  WARPGROUP.DEPBAR.LE gsb0, 0x0 ;  /* 0x00008000000079c5 */ /* 0x000fc40000010000 */
[----:B------:R-:W-:-:S06]  /*3b30*/  WARPGROUP.ARRIVE ;  /* 0x00000000000079c5 */ /* 0x000fcc0000000000 */
[----:B------:R-:W-:Y:S03]  /*3b40*/  HGMMA.64x32x16.F32.BF16 R24, gdesc[UR44], R24, gsb0 ;  /* 0x006000002c1879f0 */ /* 0x000fe60008001818 */
[----:B------:R-:W-:Y:S02]  /*3b50*/  WARPGROUP.DEPBAR.LE gsb0, 0x0 ;  /* 0x00008000000079c5 */ /* 0x000fe40000010000 */
[----:B------:R-:W-:-:S06]  /*3b60*/  WARPGROUP.ARRIVE ;  /* 0x00000000000079c5 */ /* 0x000fcc0000000000 */
[----:B------:R-:W-:Y:S03]  /*3b70*/  HGMMA.64x32x16.F32.BF16 R72, gdesc[UR16], R72, gsb0 ;  /* 0x00600000104879f0 */ /* 0x000fe60008001848 */
[----:B------:R-:W-:Y:S02]  /*3b80*/  WARPGROUP.DEPBAR.LE gsb0, 0x0 ;  /* 0x00008000000079c5 */ /* 0x000fe40000010000 */
[----:B------:R-:W-:-:S06]  /*3b90*/  WARPGROUP.ARRIVE ;  /* 0x00000000000079c5 */ /* 0x000fcc0000000000 */
[----:B------:R-:W-:Y:S01]  /*3ba0*/  HGMMA.64x32x16.F32.BF16 R120, gdesc[UR4], R120, gsb0 ;  /* 0x00600000047879f0 */ /* 0x000fe20008001878 */
[----:B------:R-:W-:Y:S01]  /*3bb0*/  UMOV UR4, UR51 ;  /* 0x0000003300047c82 */ /* 0x000fe20008000000 */
[----:B------:R-:W-:Y:S01]  /*3bc0*/  UMOV UR5, 0x80000020 ;  /* 0x8000002000057882 */ /* 0x000fe20000000000 */
[----:B------:R-:W-:Y:S02]  /*3bd0*/  WARPGROUP.DEPBAR.LE gsb0, 0x0 ;  /* 0x00008000000079c5 */ /* 0x000fe40000010000 */
[----:B------:R-:W-:-:S06]  /*3be0*/  WARPGROUP.ARRIVE ;  /* 0x00000000000079c5 */ /* 0x000fcc0000000000 */
[----:B------:R-:W-:Y:S01]  /*3bf0*/  HGMMA.64x32x16.F32.BF16 R168, gdesc[UR4], R168, gsb0 ;  /* 0x0060000004a879f0 */ /* 0x000fe200080018a8 */
[----:B------:R-:W-:Y:S01]  /*3c00*/  STL.64 [R1], R24 ;  /* 0x0000001801007387 */ /* 0x000fe20000100a00 */
[----:B------:R-:W-:Y:S01]  /*3c10*/  UMOV UR16, UR4 ;  /* 0x0000000400107c82 */ /* 0x000fe20008000000 */
[----:B------:R-:W-:Y:S02]  /*3c20*/  UMOV UR17, UR5 ;  /* 0x0000000500117c82 */ /* 0x000fe40008000000 */
[----:B------:R-:W-:Y:S04]  /*3c30*/  STL.64 [R1+0x8], R26 ;  /* 0x0000081a01007387 */ /* 0x000fe80000100a00 */
[----:B------:R-:W-:Y:S04]  /*3c40*/  STL.64 [R1+0x10], R28 ;  /* 0x0000101c01007387 */ /* 0x000fe80000100a00 */
[----:B------:R-:W-:Y:S04]  /*3c50*/  STL.64 [R1+0x18], R30 ;  /* 0x0000181e01007387 */ /* 0x000fe80000100a00 */
[----:B------:R-:W-:Y:S04]  /*3c60*/  STL.64 [R1+0x20], R32 ;  /* 0x0000202001007387 */ /* 0x000fe80000100a00 */
[----:B------:R-:W-:Y:S04]  /*3c70*/  STL.64 [R1+0x28], R34 ;  /* 0x0000282201007387 */ /* 0x000fe80000100a00 */
[----:B------:R-:W-:Y:S04]  /*3c80*/  STL.64 [R1+0x30], R36 ;  /* 0x0000302401007387 */ /* 0x000fe80000100a00 */
[----:B------:R1:W-:Y:S04]  /*3c90*/  STL.64 [R1+0x38], R38 ;  /* 0x0000382601007387 */ /* 0x0003e80000100a00 */
[----:B-1----:R-:W2:Y:S04]  /*3ca0*/  LDL.LU.64 R38, [R1+0x348] ;  /* 0x0003480001267983 */ /* 0x002ea80000300a00 */
[----:B------:R-:W2:Y:S04]  /*3cb0*/  LDL.LU.64 R36, [R1+0x340] ;  /* 0x0003400001247983 */ /* 0x000ea80000300a00 */
[----:B------:R-:W2:Y:S04]  /*3cc0*/  LDL.LU.64 R34, [R1+0x338] ;  /* 0x0003380001227983 */ /* 0x000ea80000300a00 */
[----:B------:R-:W2:Y:S04]  /*3cd0*/  LDL.LU.64 R32, [R1+0x330] ;  /* 0x0003300001207983 */ /* 0x000ea80000300a00 */
[----:B------:R-:W2:Y:S01]  /*3ce0*/  LDL.LU.64 R30, [R1+0x328] ;  /* 0x00032800011e7983 */ /* 0x000ea20000300a00 */
[----:B------:R-:W-:-:S02]  /*3cf0*/  WARPGROUP.DEPBAR.LE gsb0, 0x0 ;  /* 0x00008000000079c5 */ /* 0x000fc40000010000 */
[----:B------:R-:W-:Y:S01]  /*3d00*/  WARPGROUP.ARRIVE ;  /* 0x00000000000079c5 */ /* 0x000fe20000000000 */
[----:B------:R-:W2:Y:S04]  /*3d10*/  LDL.LU.64 R28, [R1+0x320] ;  /* 0x00032000011c7983 */ /* 0x000ea80000300a00 */
[----:B------:R-:W2:Y:S01]  /*3d20*/  LDL.LU.64 R26, [R1+0x318] ;  /* 0x00031800011a7983 */ /* 0x000ea20000300a00 */
[----:B------:R-:W-:Y:S03]  /*3d30*/  HGMMA.64x32x16.F32.BF16 R220, gdesc[UR16], R220, gsb0 ;  /* 0x0060000010dc79f0 */ /* 0x000fe600080018dc */
[----:B------:R-:W2:Y:S04]  /*3d40*/  LDL.LU.64 R24, [R1+0x310] ;  /* 0x0003100001187983 */ /* 0x000ea80000300a00 */
[----:B------:R-:W-:Y:S04]  /*3d50*/  STL.64 [R1+0xc0], R72 ;  /* 0x0000c04801007387 */ /* 0x000fe80000100a00 */
[----:B------:R-:W-:Y:S04]  /*3d60*/  STL.64 [R1+0xc8], R74 ;  /* 0x0000c84a01007387 */ /* 0x000fe80000100a00 */
[----:B------:R-:W-:Y:S04]  /*3d70*/  STL.64 [R1+0xd0], R76 ;  /* 0x0000d04c01007387 */ /* 0x000fe80000100a00 */
[----:B------:R-:W-:Y:S04]  /*3d80*/  STL.64 [R1+0xd8], R78 ;  /* 0x0000d84e01007387 */ /* 0x000fe80000100a00 */
[----:B------:R-:W-:Y:S04]  /*3d90*/  STL.64 [R1+0xe0], R80 ;  /* 0x0000e05001007387 */ /* 0x000fe80000100a00 */
[----:B------:R-:W-:Y:S04]  /*3da0*/  STL.64 [R1+0xe8], R82 ;  /* 0x0000e85201007387 */ /* 0x000fe80000100a00 */
[----:B------:R-:W-:Y:S04]  /*3db0*/  STL.64 [R1+0xf0], R84 ;  /* 0x0000f05401007387 */ /* 0x000fe80000100a00 */
[----:B------:R1:W-:Y:S04]  /*3dc0*/  STL.64 [R1+0xf8], R86 ;  /* 0x0000f85601007387 */ /* 0x0003e80000100a00 */
[----:B-1----:R-:W3:Y:S04]  /*3dd0*/  LDL.LU.64 R86, [R1+0x308] ;  /* 0x0003080001567983 */ /* 0x002ee80000300a00 */
[----:B------:R-:W3:Y:S04]  /*3de0*/  LDL.LU.64 R84, [R1+0x300] ;  /* 0x0003000001547983 */ /* 0x000ee80000300a00 */
[----:B------:R-:W3:Y:S04]  /*3df0*/  LDL.LU.64 R82, [R1+0x2f8] ;  /* 0x0002f80001527983 */ /* 0x000ee80000300a00 */
[----:B------:R-:W3:Y:S04]  /*3e00*/  LDL.LU.64 R80, [R1+0x2f0] ;  /* 0x0002f00001507983 */ /* 0x000ee80000300a00 */
[----:B------:R-:W3:Y:S04]  /*3e10*/  LDL.LU.64 R78, [R1+0x2e8] ;  /* 0x0002e800014e7983 */ /* 0x000ee80000300a00 */
[----:B------:R-:W3:Y:S04]  /*3e20*/  LDL.LU.64 R76, [R1+0x2e0] ;  /* 0x0002e000014c7983 */ /* 0x000ee80000300a00 */
[----:B------:R-:W3:Y:S04]  /*3e30*/  LDL.LU.64 R74, [R1+0x2d8] ;  /* 0x0002d800014a7983 */ /* 0x000ee80000300a00 */
[----:B------:R-:W3:Y:S04]  /*3e40*/  LDL.LU.64 R72, [R1+0x2d0] ;  /* 0x0002d00001487983 */ /* 0x000ee80000300a00 */
        /* <DEDUP_REMOVED lines=8> */
[----:B-1----:R-:W4:Y:S04]  /*3ed0*/  LDL.LU.64 R134, [R1+0x2c8] ;  /* 0x0002c80001867983 */ /* 0x002f280000300a00 */
[----:B------:R-:W4:Y:S04]  /*3ee0*/  LDL.LU.64 R132, [R1+0x2c0] ;  /* 0x0002c00001847983 */ /* 0x000f280000300a00 */
[----:B------:R-:W4:Y:S04]  /*3ef0*/  LDL.LU.64 R130, [R1+0x2b8] ;  /* 0x0002b80001827983 */ /* 0x000f280000300a00 */
[----:B------:R-:W4:Y:S04]  /*3f00*/  LDL.LU.64 R128, [R1+0x2b0] ;  /* 0x0002b00001807983 */ /* 0x000f280000300a00 */
[----:B------:R-:W4:Y:S04]  /*3f10*/  LDL.LU.64 R126, [R1+0x2a8] ;  /* 0x0002a800017e7983 */ /* 0x000f280000300a00 */
[----:B------:R-:W4:Y:S04]  /*3f20*/  LDL.LU.64 R124, [R1+0x2a0] ;  /* 0x0002a000017c7983 */ /* 0x000f280000300a00 */
[----:B------:R-:W4:Y:S04]  /*3f30*/  LDL.LU.64 R122, [R1+0x298] ;  /* 0x00029800017a7983 */ /* 0x000f280000300a00 */
[----:B------:R-:W4:Y:S04]  /*3f40*/  LDL.LU.64 R120, [R1+0x290] ;  /* 0x0002900001787983 */ /* 0x000f280000300a00 */
[----:B------:R-:W-:Y:S04]  /*3f50*/  STL.64 [R1+0x140], R168 ;  /* 0x000140a801007387 */ /* 0x000fe80000100a00 */
[----:B------:R-:W-:Y:S04]  /*3f60*/  STL.64 [R1+0x148], R170 ;  /* 0x000148aa01007387 */ /* 0x000fe80000100a00 */
[----:B------:R-:W-:Y:S04]  /*3f70*/  STL.64 [R1+0x150], R172 ;  /* 0x000150ac01007387 */ /* 0x000fe80000100a00 */
[----:B------:R-:W-:Y:S04]  /*3f80*/  STL.64 [R1+0x158], R174 ;  /* 0x000158ae01007387 */ /* 0x000fe80000100a00 */
[----:B------:R-:W-:Y:S04]  /*3f90*/  STL.64 [R1+0x160], R176 ;  /* 0x000160b001007387 */ /* 0x000fe80000100a00 */
[----:B------:R-:W-:Y:S04]  /*3fa0*/  STL.64 [R1+0x168], R178 ;  /* 0x000168b201007387 */ /* 0x000fe80000100a00 */
[----:B------:R-:W-:Y:S04]  /*3fb0*/  STL.64 [R1+0x170], R180 ;  /* 0x000170b401007387 */ /* 0x000fe80000100a00 */
[----:B------:R1:W-:Y:S01]  /*3fc0*/  STL.64 [R1+0x178], R182 ;  /* 0x000178b601007387 */ /* 0x0003e20000100a00 */
[----:B------:R-:W-:-:S03]  /*3fd0*/  WARPGROUP.DEPBAR.LE gsb0, 0x0 ;  /* 0x00008000000079c5 */ /* 0x000fc60000010000 */
[----:B-1----:R-:W2:Y:S04]  /*3fe0*/  LDL.LU.64 R182, [R1+0x288] ;  /* 0x0002880001b67983 */ /* 0x002ea80000300a00 */
[----:B------:R-:W2:Y:S04]  /*3ff0*/  LDL.LU.64 R180, [R1+0x280] ;  /* 0x0002800001b47983 */ /* 0x000ea80000300a00 */
[----:B------:R-:W2:Y:S04]  /*4000*/  LDL.LU.64 R178, [R1+0x278] ;  /* 0x0002780001b27983 */ /* 0x000ea80000300a00 */
[----:B------:R-:W2:Y:S04]  /*4010*/  LDL.LU.64 R176, [R1+0x270] ;  /* 0x0002700001b07983 */ /* 0x000ea80000300a00 */
[----:B------:R-:W2:Y:S04]  /*4020*/  LDL.LU.64 R174, [R1+0x268] ;  /* 0x0002680001ae7983 */ /* 0x000ea80000300a00 */
[----:B------:R-:W2:Y:S04]  /*4030*/  LDL.LU.64 R172, [R1+0x260] ;  /* 0x0002600001ac7983 */ /* 0x000ea80000300a00 */
[----:B------:R-:W2:Y:S04]  /*4040*/  LDL.LU.64 R170, [R1+0x258] ;  /* 0x0002580001aa7983 */ /* 0x000ea80000300a00 */
[----:B------:R-:W2:Y:S04]  /*4050*/  LDL.LU.64 R168, [R1+0x250] ;  /* 0x0002500001a87983 */ /* 0x000ea80000300a00 */
[----:B------:R-:W-:Y:S04]  /*4060*/  STL.64 [R1+0x80], R220 ;  /* 0x000080dc01007387 */ /* 0x000fe80000100a00 */
[----:B------:R-:W-:Y:S04]  /*4070*/  STL.64 [R1+0x88], R222 ;  /* 0x000088de01007387 */ /* 0x000fe80000100a00 */
[----:B------:R-:W-:Y:S04]  /*4080*/  STL.64 [R1+0x90], R224 ;  /* 0x000090e001007387 */ /* 0x000fe80000100a00 */
[----:B------:R-:W-:Y:S04]  /*4090*/  STL.64 [R1+0x98], R226 ;  /* 0x000098e201007387 */ /* 0x000fe80000100a00 */
[----:B------:R-:W-:Y:S04]  /*40a0*/  STL.64 [R1+0xa0], R228 ;  /* 0x0000a0e401007387 */ /* 0x000fe80000100a00 */
[----:B------:R1:W-:Y:S04]  /*40b0*/  STL.64 [R1+0xa8], R230 ;  /* 0x0000a8e601007387 */ /* 0x0003e80000100a00 */
[----:B------:R0:W-:Y:S04]  /*40c0*/  STL.64 [R1+0xb0], R232 ;  /* 0x0000b0e801007387 */ /* 0x0001e80000100a00 */
[----:B------:R0:W-:Y:S04]  /*40d0*/  STL.64 [R1+0xb8], R234 ;  /* 0x0000b8ea01007387 */ /* 0x0001e80000100a00 */
[----:B-1----:R-:W3:Y:S04]  /*40e0*/  LDL.LU.64 R230, [R1+0x248] ;  /* 0x0002480001e67983 */ /* 0x002ee80000300a00 */
[----:B------:R-:W3:Y:S04]  /*40f0*/  LDL.LU.64 R228, [R1+0x240] ;  /* 0x0002400001e47983 */ /* 0x000ee80000300a00 */
[----:B------:R-:W3:Y:S04]  /*4100*/  LDL.LU.64 R226, [R1+0x238] ;  /* 0x0002380001e27983 */ /* 0x000ee80000300a00 */
[----:B------:R-:W3:Y:S04]  /*4110*/  LDL.LU.64 R224, [R1+0x230] ;  /* 0x0002300001e07983 */ /* 0x000ee80000300a00 */
[----:B------:R-:W3:Y:S04]  /*4120*/  LDL.LU.64 R222, [R1+0x228] ;  /* 0x0002280001de7983 */ /* 0x000ee80000300a00 */
[----:B------:R-:W3:Y:S01]  /*4130*/  LDL.LU.64 R220, [R1+0x220] ;  /* 0x0002200001dc7983 */ /* 0x000ee20000300a00 */
        /* <DEDUP_REMOVED lines=10> */
[----:B---3--:R-:W-:-:S06]  /*41e0*/  WARPGROUP.ARRIVE ;  /* 0x00000000000079c5 */ /* 0x008fcc0000000000 */
[----:B------:R-:W-:Y:S03]  /*41f0*/  HGMMA.64x32x16.F32.BF16 R216, gdesc[UR44], R216, gsb0 ;  /* 0x006000002cd879f0 */ /* 0x000fe600080018d8 */
[----:B------:R-:W-:Y:S02]  /*4200*/  WARPGROUP.DEPBAR.LE gsb0, 0x0 ;  /* 0x00008000000079c5 */ /* 0x000fe40000010000 */
[----:B--2---:R-:W-:-:S06]  /*4210*/  WARPGROUP.ARRIVE ;  /* 0x00000000000079c5 */ /* 0x004fcc0000000000 */
[----:B------:R-:W-:Y:S03]  /*4220*/  HGMMA.64x32x16.F32.BF16 R168, gdesc[UR20], R168, gsb0 ;  /* 0x0060000014a879f0 */ /* 0x000fe600080018a8 */
[----:B------:R-:W-:Y:S02]  /*4230*/  WARPGROUP.DEPBAR.LE gsb0, 0x0 ;  /* 0x00008000000079c5 */ /* 0x000fe40000010000 */
[----:B----4-:R-:W-:-:S06]  /*4240*/  WARPGROUP.ARRIVE ;  /* 0x00000000000079c5 */ /* 0x010fcc0000000000 */
[----:B------:R-:W-:Y:S03]  /*4250*/  HGMMA.64x32x16.F32.BF16 R120, gdesc[UR28], R120, gsb0 ;  /* 0x006000001c7879f0 */ /* 0x000fe60008001878 */
[----:B------:R-:W-:Y:S02]  /*4260*/  WARPGROUP.DEPBAR.LE gsb0, 0x0 ;  /* 0x00008000000079c5 */ /* 0x000fe40000010000 */
[----:B------:R-:W-:-:S06]  /*4270*/  WARPGROUP.ARRIVE ;  /* 0x00000000000079c5 */ /* 0x000fcc0000000000 */
[----:B------:R-:W-:Y:S03]  /*4280*/  HGMMA.64x32x16.F32.BF16 R72, gdesc[UR8], R72, gsb0 ;  /* 0x00600000084879f0 */ /* 0x000fe60008001848 */
[----:B------:R-:W-:Y:S02]  /*4290*/  WARPGROUP.DEPBAR.LE gsb0, 0x0 ;  /* 0x00008000000079c5 */ /* 0x000fe40000010000 */
[----:B------:R-:W-:-:S06]  /*42a0*/  WARPGROUP.ARRIVE ;  /* 0x00000000000079c5 */ /* 0x000fcc0000000000 */
[----:B------:R-:W-:Y:S03]  /*42b0*/  HGMMA.64x32x16.F32.BF16 R24, gdesc[UR4], R24, gsb0 ;  /* 0x00600000041879f0 */ /* 0x000fe60008001818 */
[----:B------:R-:W-:Y:S02]  /*42c0*/  WARPGROUP.DEPBAR.LE gsb0, 0x0 ;  /* 0x00008000000079c5 */ /* 0x000fe40000010000 */
[----:B0-----:R-:W-:Y:S05]  /*42d0*/  @!P1 BRA `(.L_x_18) ;  /* 0x00000038006c9947 */ /* 0x001fea0003800000 */
[----:B------:R-:W-:Y:S01]  /*42e0*/  UIADD3 UR33, UR37, 0x1, URZ ;  /* 0x0000000125217890 */ /* 0x000fe2000fffe03f */
[----:B-----5:R-:W-:Y:S01]  /*42f0*/  IMAD.MOV.U32 R0, RZ, RZ, R5 ;  /* 0x000000ffff007224 */ /* 0x020fe200078e0005 */
[----:B------:R-:W-:Y:S02]  /*4300*/  UMOV UR32, UR37 ;  /* 0x0000002500207c82 */ /* 0x000fe40008000000 */
[----:B------:R-:W-:-:S04]  /*4310*/  UISETP.NE.AND UP0, UPT, UR33, 0x5, UPT ;  /* 0x000000052100788c */ /* 0x000fc8000bf05270 */
[----:B------:R-:W-:Y:S02]  /*4320*/  USEL UR4, URZ, 0x1, UP0 ;  /* 0x000000013f047887 */ /* 0x000fe40008000000 */
[----:B------:R-:W-:Y:S02]  /*4330*/  USEL UR33, UR33, URZ, UP0 ;  /* 0x0000003f21217287 */ /* 0x000fe40008000000 */
[----:B------:R-:W-:-:S06]  /*4340*/  ULOP3.LUT UR4, UR36, UR4, URZ, 0x3c, !UPT ;  /* 0x0000000424047292 */ /* 0x000fcc000f8e3c3f */
[----:B------:R-:W-:-:S07]  /*4350*/  IMAD.U32 R3, RZ, RZ, UR4 ;  /* 0x00000004ff037e24 */ /* 0x000fce000f8e00ff */
.L_x_25:
[----:B------:R-:W-:Y:S05]  /*4360*/  @!P0 BRA `(.L_x_19) ;  /* 0x0000000000048947 */ /* 0x000fea0003800000 */
[----:B------:R-:W-:Y:S01]  /*4370*/  BPT.TRAP 0x1 ;  /* 0x000000040000795c */ /* 0x000fe20000300000 */
.L_x_19:
[----:B------:R-:W-:Y:S01]  /*4380*/  ULEA UR4, UR33, UR40, 0x3 ;  /* 0x0000002821047291 */ /* 0x000fe2000f8e183f */
[----:B------:R-:W-:-:S08]  /*4390*/  SHF.L.U32 R4, R3, 0x1f, RZ ;  /* 0x0000001f03047819 */ /* 0x000fd000000006ff */
[----:B------:R0:W1:Y:S01]  /*43a0*/  SYNCS.PHASECHK.TRANS64.TRYWAIT P1, [UR4], R4 ;  /* 0x00000004ff0075a7 */ /* 0x0000620008020144 */
[----:B------:R-:W-:Y:S05]  /*43b0*/  @!P0 BRA `(.L_x_20) ;  /* 0x0000000000048947 */ /* 0x000fea0003800000 */
[----:B------:R-:W-:Y:S01]  /*43c0*/  BPT.TRAP 0x1 ;  /* 0x000000040000795c */ /* 0x000fe20000300000 */
.L_x_20:
[----:B-1----:R-:W-:Y:S05]  /*43d0*/  @P1 BRA `(.L_x_21) ;  /* 0x0000000000081947 */ /* 0x002fea0003800000 */
[----:B------:R-:W1:Y:S02]  /*43e0*/  SYNCS.PHASECHK.TRANS64.TRYWAIT P1, [UR4], R4 ;  /* 0x00000004ff0075a7 */ /* 0x000e640008020144 */
[----:B-1----:R-:W-:Y:S05]  /*43f0*/  @!P1 BRA `(.L_x_22) ;  /* 0x000001c000dc9947 */ /* 0x002fea0003800000 */
.L_x_21:
        /* <DEDUP_REMOVED lines=8> */
[----:B--2---:R-:W2:Y:S04]  /*4480*/  LDL.LU.64 R168, [R1+0x40] ;  /* 0x0000400001a87983 */ /* 0x004ea80000300a00 */
        /* <DEDUP_REMOVED lines=15> */
[----:B---3--:R-:W3:Y:S04]  /*4580*/  LDL.LU.64 R120, [R1+0x100] ;  /* 0x0001000001787983 */ /* 0x008ee80000300a00 */
[----:B------:R-:W3:Y:S04]  /*4590*/  LDL.LU.64 R122, [R1+0x108] ;  /* 0x00010800017a7983 */ /* 0x000ee80000300a00 */
[----:B------:R-:W3:Y:S04]  /*45a0*/  LDL.LU.64 R124, [R1+0x110] ;  /* 0x00011000017c7983 */ /* 0x000ee80000300a00 */
[----:B------:R-:W3:Y:S04]  /*45b0*/  LDL.LU.64 R126, [R1+0x118] ;  /* 0x00011800017e7983 */ /* 0x000ee80000300a00 */
[----:B------:R-:W3:Y:S04]  /*45c0*/  LDL.LU.64 R128, [R1+0x120] ;  /* 0x0001200001807983 */ /* 0x000ee80000300a00 */
[----:B------:R-:W3:Y:S04]  /*45d0*/  LDL.LU.64 R130, [R1+0x128] ;  /* 0x0001280001827983 */ /* 0x000ee80000300a00 */
[----:B------:R-:W3:Y:S04]  /*45e0*/  LDL.LU.64 R132, [R1+0x130] ;  /* 0x0001300001847983 */ /* 0x000ee80000300a00 */
[----:B------:R-:W3:Y:S04]  /*45f0*/  LDL.LU.64 R134, [R1+0x138] ;  /* 0x0001380001867983 */ /* 0x000ee80000300a00 */
[----:B------:R-:W-:Y:S04]  /*4600*/  STL [R1+0x490], R72 ;  /* 0x0004904801007387 */ /* 0x000fe80000100800 */
[----:B------:R4:W-:Y:S04]  /*4610*/  STL [R1+0x48c], R73 ;  /* 0x00048c4901007387 */ /* 0x0009e80000100800 */
        /* <DEDUP_REMOVED lines=14> */
[----:B----4-:R-:W4:Y:S04]  /*4700*/  LDL.LU.64 R72, [R1+0x1c0] ;  /* 0x0001c00001487983 */ /* 0x010f280000300a00 */
[----:B0-----:R-:W4:Y:S04]  /*4710*/  LDL.LU.64 R74, [R1+0x1c8] ;  /* 0x0001c800014a7983 */ /* 0x001f280000300a00 */
[----:B-1----:R-:W4:Y:S04]  /*4720*/  LDL.LU.64 R76, [R1+0x1d0] ;  /* 0x0001d000014c7983 */ /* 0x002f280000300a00 */
[----:B------:R-:W4:Y:S04]  /*4730*/  LDL.LU.64 R78, [R1+0x1d8] ;  /* 0x0001d800014e7983 */ /* 0x000f280000300a00 */
[----:B------:R-:W4:Y:S04]  /*4740*/  LDL.LU.64 R80, [R1+0x1e0] ;  /* 0x0001e00001507983 */ /* 0x000f280000300a00 */
[----:B------:R-:W4:Y:S04]  /*4750*/  LDL.LU.64 R82, [R1+0x1e8] ;  /* 0x0001e80001527983 */ /* 0x000f280000300a00 */
[----:B------:R-:W4:Y:S04]  /*4760*/  LDL.LU.64 R84, [R1+0x1f0] ;  /* 0x0001f00001547983 */ /* 0x000f280000300a00 */
[----:B------:R-:W4:Y:S01]  /*4770*/  LDL.LU.64 R86, [R1+0x1f8] ;  /* 0x0001f80001567983 */ /* 0x000f220000300a00 */
[----:B------:R-:W-:-:S02]  /*4780*/  UIMAD UR34, UR33, 0x600, UR49 ;  /* 0x00000600212278a4 */ /* 0x000fc4000f8e0231 */
[----:B------:R-:W-:Y:S01]  /*4790*/  UIMAD UR35, UR33, 0x380, UR50 ;  /* 0x00000380212378a4 */ /* 0x000fe2000f8e0232 */
[----:B------:R0:W-:Y:S01]  /*47a0*/  STL [R1+0x450], R24 ;  /* 0x0004501801007387 */ /* 0x0001e20000100800 */
[----:B------:R-:W-:Y:S01]  /*47b0*/  UMOV UR25, 0x80000020 ;  /* 0x8000002000197882 */ /* 0x000fe20000000000 */
[----:B------:R-:W-:Y:S01]  /*47c0*/  UMOV UR27, 0x80000020 ;  /* 0x80000020001b7882 */ /* 0x000fe20000000000 */
[----:B------:R-:W-:Y:S01]  /*47d0*/  UIADD3 UR22, UR35, 0x80, URZ ;  /* 0x0000008023167890 */ /* 0x000fe2000fffe03f */
[----:B------:R-:W-:Y:S01]  /*47e0*/  STL [R1+0x44c], R25 ;  /* 0x00044c1901007387 */ /* 0x000fe20000100800 */
[----:B------:R-:W-:Y:S01]  /*47f0*/  UMOV UR24, UR34 ;  /* 0x0000002200187c82 */ /* 0x000fe20008000000 */
[----:B------:R-:W-:Y:S01]  /*4800*/  UMOV UR26, UR35 ;  /* 0x00000023001a7c82 */ /* 0x000fe20008000000 */
[----:B------:R-:W-:Y:S01]  /*4810*/  UMOV UR20, UR24 ;  /* 0x0000001800147c82 */ /* 0x000fe20008000000 */
[----:B------:R-:W-:Y:S01]  /*4820*/  UMOV UR21, UR25 ;  /* 0x0000001900157c82 */ /* 0x000fe20008000000 */
[----:B------:R-:W-:Y:S01]  /*4830*/  UMOV UR23, 0x80000020 ;  /* 0x8000002000177882 */ /* 0x000fe20000000000 */
[----:B------:R-:W-:Y:S01]  /*4840*/  UIADD3 UR18, UR35, 0x100, URZ ;  /* 0x0000010023127890 */ /* 0x000fe2000fffe03f */
[----:B------:R1:W-:Y:S01]  /*4850*/  STL [R1+0x448], R26 ;  /* 0x0004481a01007387 */ /* 0x0003e20000100800 */
[----:B------:R-:W-:Y:S01]  /*4860*/  UMOV UR16, UR24 ;  /* 0x0000001800107c82 */ /* 0x000fe20008000000 */
[----:B------:R-:W-:Y:S01]  /*4870*/  UMOV UR17, UR25 ;  /* 0x0000001900117c82 */ /* 0x000fe20008000000 */
[----:B------:R-:W-:Y:S01]  /*4880*/  UMOV UR19, 0x80000020 ;  /* 0x8000002000137882 */ /* 0x000fe20000000000 */
[----:B------:R-:W-:Y:S01]  /*4890*/  UIADD3 UR14, UR35, 0x180, URZ ;  /* 0x00000180230e7890 */ /* 0x000fe2000fffe03f */
[----:B------:R-:W-:Y:S01]  /*48a0*/  STL [R1+0x444], R27 ;  /* 0x0004441b01007387 */ /* 0x000fe20000100800 */
        /* <DEDUP_REMOVED lines=8> */
[----:B----4-:R-:W-:Y:S01]  /*4930*/  WARPGROUP.ARRIVE ;  /* 0x00000000000079c5 */ /* 0x010fe20000000000 */
[----:B------:R-:W-:Y:S01]  /*4940*/  UIADD3 UR6, UR35, 0x280, URZ ;  /* 0x0000028023067890 */ /* 0x000fe2000fffe03f */
[----:B------:R-:W-:Y:S04]  /*4950*/  STL [R1+0x43c], R29 ;  /* 0x00043c1d01007387 */ /* 0x000fe80000100800 */
[----:B------:R-:W-:Y:S01]  /*4960*/  HGMMA.64x32x16.F32.BF16 R72, gdesc[UR24], R72, gsb0 ;  /* 0x00600000184879f0 */ /* 0x000fe20008001848 */
        /* <DEDUP_REMOVED lines=8> */
[----:B------:R-:W-:Y:S04]  /*49f0*/  STL [R1+0x434], R31 ;  /* 0x0004341f01007387 */ /* 0x000fe80000100800 */
[----:B------:R-:W-:Y:S04]  /*4a00*/  STL [R1+0x430], R32 ;  /* 0x0004302001007387 */ /* 0x000fe80000100800 */
[----:B------:R4:W-:Y:S04]  /*4a10*/  STL [R1+0x42c], R33 ;  /* 0x00042c2101007387 */ /* 0x0009e80000100800 */
[----:B------:R4:W-:Y:S04]  /*4a20*/  STL [R1+0x428], R34 ;  /* 0x0004282201007387 */ /* 0x0009e80000100800 */
[----:B------:R4:W-:Y:S04]  /*4a30*/  STL [R1+0x424], R35 ;  /* 0x0004242301007387 */ /* 0x0009e80000100800 */
[----:B------:R4:W-:Y:S04]  /*4a40*/  STL [R1+0x420], R36 ;  /* 0x0004202401007387 */ /* 0x0009e80000100800 */
[----:B------:R4:W-:Y:S04]  /*4a50*/  STL [R1+0x41c], R37 ;  /* 0x00041c2501007387 */ /* 0x0009e80000100800 */
[----:B------:R4:W-:Y:S04]  /*4a60*/  STL [R1+0x418], R38 ;  /* 0x0004182601007387 */ /* 0x0009e80000100800 */
[----:B------:R4:W-:Y:S04]  /*4a70*/  STL [R1+0x414], R39 ;  /* 0x0004142701007387 */ /* 0x0009e80000100800 */
[----:B------:R-:W-:Y:S04]  /*4a80*/  STL [R1+0x360], R16 ;  /* 0x0003601001007387 */ /* 0x000fe80000100800 */
[----:B------:R-:W-:Y:S04]  /*4a90*/  STL [R1+0x35c], R5 ;  /* 0x00035c0501007387 */ /* 0x000fe80000100800 */
[----:B------:R-:W-:Y:S04]  /*4aa0*/  STL [R1+0x358], R3 ;  /* 0x0003580301007387 */ /* 0x000fe80000100800 */
[----:B------:R-:W-:Y:S01]  /*4ab0*/  STL [R1+0x354], R2 ;  /* 0x0003540201007387 */ /* 0x000fe20000100800 */
[----:B------:R-:W-:-:S02]  /*4ac0*/  WARPGROUP.DEPBAR.LE gsb0, 0x0 ;  /* 0x00008000000079c5 */ /* 0x000fc40000010000 */
[----:B---3--:R-:W-:Y:S01]  /*4ad0*/  WARPGROUP.ARRIVE ;  /* 0x00000000000079c5 */ /* 0x008fe20000000000 */
[----:B------:R-:W-:Y:S04]  /*4ae0*/  STL [R1+0x350], R0 ;  /* 0x0003500001007387 */ /* 0x000fe80000100800 */
[----:B------:R3:W-:Y:S01]  /*4af0*/  STL.64 [R1+0x1c0], R72 ;  /* 0x0001c04801007387 */ /* 0x0007e20000100a00 */
[----:B------:R-:W-:Y:S03]  /*4b00*/  HGMMA.64x32x16.F32.BF16 R120, gdesc[UR20], R120, gsb0 ;  /* 0x00600000147879f0 */ /* 0x000fe60008001878 */
[----:B------:R-:W-:Y:S04]  /*4b10*/  STL.64 [R1+0x1c8], R74 ;  /* 0x0001c84a01007387 */ /* 0x000fe80000100a00 */
[----:B------:R-:W-:Y:S04]  /*4b20*/  STL.64 [R1+0x1d0], R76 ;  /* 0x0001d04c01007387 */ /* 0x000fe80000100a00 */
[----:B------:R3:W-:Y:S04]  /*4b30*/  STL.64 [R1+0x1d8], R78 ;  /* 0x0001d84e01007387 */ /* 0x0007e80000100a00 */
[----:B------:R-:W-:Y:S04]  /*4b40*/  STL.64 [R1+0x1e0], R80 ;  /* 0x0001e05001007387 */ /* 0x000fe80000100a00 */
[----:B------:R-:W-:Y:S04]  /*4b50*/  STL.64 [R1+0x1e8], R82 ;  /* 0x0001e85201007387 */ /* 0x000fe80000100a00 */
[----:B------:R-:W-:Y:S04]  /*4b60*/  STL.64 [R1+0x1f0], R84 ;  /* 0x0001f05401007387 */ /* 0x000fe80000100a00 */
[----:B------:R3:W-:Y:S01]  /*4b70*/  STL.64 [R1+0x1f8], R86 ;  /* 0x0001f85601007387 */ /* 0x0007e20000100a00 */
[----:B------:R-:W-:-:S02]  /*4b80*/  WARPGROUP.DEPBAR.LE gsb0, 0x0 ;  /* 0x00008000000079c5 */ /* 0x000fc40000010000 */
[----:B--2---:R-:W-:Y:S01]  /*4b90*/  WARPGROUP.ARRIVE ;  /* 0x00000000000079c5 */ /* 0x004fe20000000000 */
[----:B0-----:R-:W-:Y:S01]  /*4ba0*/  IMAD.MOV.U32 R24, RZ, RZ, R120 ;  /* 0x000000ffff187224 */ /* 0x001fe200078e0078 */
[----:B-1----:R-:W-:Y:S01]  /*4bb0*/  MOV R26, R122 ;  /* 0x0000007a001a7202 */ /* 0x002fe20000000f00 */
[----:B------:R-:W-:Y:S01]  /*4bc0*/  IMAD.MOV.U32 R25, RZ, RZ, R121 ;  /* 0x000000ffff197224 */ /* 0x000fe200078e0079 */
[----:B----4-:R-:W-:Y:S01]  /*4bd0*/  MOV R33, R129 ;  /* 0x0000008100217202 */ /* 0x010fe20000000f00 */
[----:B------:R-:W-:Y:S01]  /*4be0*/  IMAD.MOV.U32 R27, RZ, RZ, R123 ;  /* 0x000000ffff1b7224 */ /* 0x000fe200078e007b */
[----:B------:R-:W-:Y:S01]  /*4bf0*/  HGMMA.64x32x16.F32.BF16 R168, gdesc[UR16], R168, gsb0 ;  /* 0x0060000010a879f0 */ /* 0x000fe200080018a8 */
[----:B------:R-:W2:Y:S01]  /*4c00*/  LDL.LU.64 R120, [R1] ;  /* 0x0000000001787983 */ /* 0x000ea20000300a00 */
[----:B------:R-:W-:Y:S02]  /*4c10*/  IMAD.MOV.U32 R28, RZ, RZ, R124 ;  /* 0x000000ffff1c7224 */ /* 0x000fe400078e007c */
[----:B------:R-:W-:Y:S01]  /*4c20*/  IMAD.MOV.U32 R29, RZ, RZ, R125 ;  /* 0x000000ffff1d7224 */ /* 0x000fe200078e007d */
[----:B------:R-:W2:Y:S01]  /*4c30*/  LDL.LU.64 R122, [R1+0x8] ;  /* 0x00000800017a7983 */ /* 0x000ea20000300a00 */
[----:B------:R-:W-:-:S02]  /*4c40*/  IMAD.MOV.U32 R30, RZ, RZ, R126 ;  /* 0x000000ffff1e7224 */ /* 0x000fc400078e007e */
[----:B------:R-:W-:Y:S01]  /*4c50*/  IMAD.MOV.U32 R31, RZ, RZ, R127 ;  /* 0x000000ffff1f7224 */ /* 0x000fe200078e007f */
[----:B------:R-:W2:Y:S01]  /*4c60*/  LDL.LU.64 R124, [R1+0x10] ;  /* 0x00001000017c7983 */ /* 0x000ea20000300a00 */
[----:B------:R-:W-:Y:S02]  /*4c70*/  IMAD.MOV.U32 R32, RZ, RZ, R128 ;  /* 0x000000ffff207224 */ /* 0x000fe400078e0080 */
[----:B------:R-:W-:Y:S01]  /*4c80*/  IMAD.MOV.U32 R34, RZ, RZ, R130 ;  /* 0x000000ffff227224 */ /* 0x000fe200078e0082 */
[----:B------:R-:W2:Y:S01]  /*4c90*/  LDL.LU.64 R126, [R1+0x18] ;  /* 0x00001800017e7983 */ /* 0x000ea20000300a00 */
[----:B------:R-:W-:Y:S02]  /*4ca0*/  IMAD.MOV.U32 R35, RZ, RZ, R131 ;  /* 0x000000ffff237224 */ /* 0x000fe400078e0083 */
[----:B------:R-:W-:Y:S01]  /*4cb0*/  IMAD.MOV.U32 R36, RZ, RZ, R132 ;  /* 0x000000ffff247224 */ /* 0x000fe200078e0084 */
[----:B------:R-:W2:Y:S01]  /*4cc0*/  LDL.LU.64 R128, [R1+0x20] ;  /* 0x0000200001807983 */ /* 0x000ea20000300a00 */
[----:B------:R-:W-:-:S02]  /*4cd0*/  IMAD.MOV.U32 R37, RZ, RZ, R133 ;  /* 0x000000ffff257224 */ /* 0x000fc400078e0085 */
[----:B------:R-:W-:Y:S01]  /*4ce0*/  IMAD.MOV.U32 R38, RZ, RZ, R134 ;  /* 0x000000ffff267224 */ /* 0x000fe200078e0086 */
[----:B------:R-:W2:Y:S01]  /*4cf0*/  LDL.LU.64 R130, [R1+0x28] ;  /* 0x0000280001827983 */ /* 0x000ea20000300a00 */
[----:B------:R-:W-:-:S03]  /*4d00*/  IMAD.MOV.U32 R39, RZ, RZ, R135 ;  /* 0x000000ffff277224 */ /* 0x000fc600078e0087 */
[----:B------:R-:W2:Y:S04]  /*4d10*/  LDL.LU.64 R132, [R1+0x30] ;  /* 0x0000300001847983 */ /* 0x000ea80000300a00 */
[----:B------:R-:W2:Y:S01]  /*4d20*/  LDL.LU.64 R134, [R1+0x38] ;  /* 0x0000380001867983 */ /* 0x000ea20000300a00 */
[----:B------:R-:W-:Y:S02]  /*4d30*/  WARPGROUP.DEPBAR.LE gsb0, 0x0 ;  /* 0x00008000000079c5 */ /* 0x000fe40000010000 */
[----:B------:R-:W-:Y:S01]  /*4d40*/  WARPGROUP.ARRIVE ;  /* 0x00000000000079c5 */ /* 0x000fe20000000000 */
[----:B---3--:R-:W-:Y:S01]  /*4d50*/  MOV R72, R168 ;  /* 0x000000a800487202 */ /* 0x008fe20000000f00 */
[----:B------:R-:W-:Y:S01]  /*4d60*/  IMAD.MOV.U32 R73, RZ, RZ, R169 ;  /* 0x000000ffff497224 */ /* 0x000fe200078e00a9 */
[----:B------:R-:W-:Y:S01]  /*4d70*/  MOV R79, R175 ;  /* 0x000000af004f7202 */ /* 0x000fe20000000f00 */
[----:B------:R-:W-:Y:S01]  /*4d80*/  IMAD.MOV.U32 R74, RZ, RZ, R170 ;  /* 0x000000ffff4a7224 */ /* 0x000fe200078e00aa */
[----:B------:R-:W3:Y:S01]  /*4d90*/  LDL.LU.64 R168, [R1+0xc0] ;  /* 0x0000c00001a87983 */ /* 0x000ee20000300a00 */
[----:B------:R-:W-:Y:S01]  /*4da0*/  HGMMA.64x32x16.F32.BF16 R200, gdesc[UR12], R200, gsb0 ;  /* 0x006000000cc879f0 */ /* 0x000fe200080018c8 */
[----:B------:R-:W-:Y:S01]  /*4db0*/  IMAD.MOV.U32 R75, RZ, RZ, R171 ;  /* 0x000000ffff4b7224 */ /* 0x000fe200078e00ab */
[----:B------:R-:W-:Y:S01]  /*4dc0*/  MOV R86, R182 ;  /* 0x000000b600567202 */ /* 0x000fe20000000f00 */
[----:B------:R-:W-:Y:S01]  /*4dd0*/  IMAD.MOV.U32 R76, RZ, RZ, R172 ;  /* 0x000000ffff4c7224 */ /* 0x000fe200078e00ac */
[----:B------:R-:W3:Y:S01]  /*4de0*/  LDL.LU.64 R170, [R1+0xc8] ;  /* 0x0000c80001aa7983 */ /* 0x000ee20000300a00 */
[----:B------:R-:W-:-:S02]  /*4df0*/  IMAD.MOV.U32 R77, RZ, RZ, R173 ;  /* 0x000000ffff4d7224 */ /* 0x000fc400078e00ad */
[----:B------:R-:W-:Y:S01]  /*4e00*/  IMAD.MOV.U32 R78, RZ, RZ, R174 ;  /* 0x000000ffff4e7224 */ /* 0x000fe200078e00ae */
[----:B------:R-:W3:Y:S01]  /*4e10*/  LDL.LU.64 R172, [R1+0xd0] ;  /* 0x0000d00001ac7983 */ /* 0x000ee20000300a00 */
[----:B------:R-:W-:Y:S02]  /*4e20*/  IMAD.MOV.U32 R80, RZ, RZ, R176 ;  /* 0x000000ffff507224 */ /* 0x000fe400078e00b0 */
[----:B------:R-:W-:Y:S01]  /*4e30*/  IMAD.MOV.U32 R81, RZ, RZ, R177 ;  /* 0x000000ffff517224 */ /* 0x000fe200078e00b1 */
[----:B------:R-:W3:Y:S01]  /*4e40*/  LDL.LU.64 R174, [R1+0xd8] ;  /* 0x0000d80001ae7983 */ /* 0x000ee20000300a00 */
[----:B------:R-:W-:Y:S02]  /*4e50*/  IMAD.MOV.U32 R82, RZ, RZ, R178 ;  /* 0x000000ffff527224 */ /* 0x000fe400078e00b2 */
[----:B------:R-:W-:Y:S01]  /*4e60*/  IMAD.MOV.U32 R83, RZ, RZ, R179 ;  /* 0x000000ffff537224 */ /* 0x000fe200078e00b3 */
[----:B------:R-:W3:Y:S01]  /*4e70*/  LDL.LU.64 R176, [R1+0xe0] ;  /* 0x0000e00001b07983 */ /* 0x000ee20000300a00 */
[----:B------:R-:W-:-:S02]  /*4e80*/  IMAD.MOV.U32 R84, RZ, RZ, R180 ;  /* 0x000000ffff547224 */ /* 0x000fc400078e00b4 */
[----:B------:R-:W-:Y:S01]  /*4e90*/  IMAD.MOV.U32 R85, RZ, RZ, R181 ;  /* 0x000000ffff557224 */ /* 0x000fe200078e00b5 */
[----:B------:R-:W3:Y:S01]  /*4ea0*/  LDL.LU.64 R178, [R1+0xe8] ;  /* 0x0000e80001b27983 */ /* 0x000ee20000300a00 */
[----:B------:R-:W-:-:S03]  /*4eb0*/  IMAD.MOV.U32 R87, RZ, RZ, R183 ;  /* 0x000000ffff577224 */ /* 0x000fc600078e00b7 */
[----:B------:R-:W3:Y:S04]  /*4ec0*/  LDL.LU.64 R180, [R1+0xf0] ;  /* 0x0000f00001b47983 */ /* 0x000ee80000300a00 */
[----:B------:R-:W3:Y:S01]  /*4ed0*/  LDL.LU.64 R182, [R1+0xf8] ;  /* 0x0000f80001b67983 */ /* 0x000ee20000300a00 */
[----:B------:R-:W-:Y:S02]  /*4ee0*/  WARPGROUP.DEPBAR.LE gsb0, 0x0 ;  /* 0x00008000000079c5 */ /* 0x000fe40000010000 */
        /* <DEDUP_REMOVED lines=39> */
[----:B--2---:R-:W-:-:S06]  /*5160*/  WARPGROUP.ARRIVE ;  /* 0x00000000000079c5 */ /* 0x004fcc0000000000 */
[----:B------:R-:W-:Y:S01]  /*5170*/  HGMMA.64x32x16.F32.BF16 R120, gdesc[UR16], R120, gsb0 ;  /* 0x00600000107879f0 */ /* 0x000fe20008001878 */
        /* <DEDUP_REMOVED lines=33> */
[----:B------:R-:W-:Y:S01]  /*5390*/  STL [R1+0x3f0], R116 ;  /* 0x0003f07401007387 */ /* 0x000fe20000100800 */
[----:B------:R-:W-:-:S03]  /*53a0*/  WARPGROUP.DEPBAR.LE gsb0, 0x0 ;  /* 0x00008000000079c5 */ /* 0x000fc60000010000 */
[----:B------:R3:W-:Y:S04]  /*53b0*/  STL [R1+0x3ec], R117 ;  /* 0x0003ec7501007387 */ /* 0x0007e80000100800 */
[----:B------:R-:W-:Y:S04]  /*53c0*/  STL [R1+0x3e8], R118 ;  /* 0x0003e87601007387 */ /* 0x000fe80000100800 */
[----:B------:R3:W-:Y:S04]  /*53d0*/  STL [R1+0x3e4], R119 ;  /* 0x0003e47701007387 */ /* 0x0007e80000100800 */
[----:B------:R3:W-:Y:S04]  /*53e0*/  STL.64 [R1], R120 ;  /* 0x0000007801007387 */ /* 0x0007e80000100a00 */
[----:B------:R3:W-:Y:S04]  /*53f0*/  STL.64 [R1+0x8], R122 ;  /* 0x0000087a01007387 */ /* 0x0007e80000100a00 */
[----:B------:R3:W-:Y:S04]  /*5400*/  STL.64 [R1+0x10], R124 ;  /* 0x0000107c01007387 */ /* 0x0007e80000100a00 */
[----:B------:R3:W-:Y:S04]  /*5410*/  STL.64 [R1+0x18], R126 ;  /* 0x0000187e01007387 */ /* 0x0007e80000100a00 */
[----:B------:R3:W-:Y:S04]  /*5420*/  STL [R1+0x20], R128 ;  /* 0x0000208001007387 */ /* 0x0007e80000100800 */
[----:B0-----:R-:W3:Y:S04]  /*5430*/  LDL.LU.64 R108, [R1+0x180] ;  /* 0x00018000016c7983 */ /* 0x001ee80000300a00 */
[----:B-1----:R-:W3:Y:S04]  /*5440*/  LDL.LU.64 R110, [R1+0x188] ;  /* 0x00018800016e7983 */ /* 0x002ee80000300a00 */
[----:B--2---:R-:W2:Y:S04]  /*5450*/  LDL.LU.64 R112, [R1+0x190] ;  /* 0x0001900001707983 */ /* 0x004ea80000300a00 */
[----:B----4-:R-:W2:Y:S04]  /*5460*/  LDL.LU.64 R114, [R1+0x198] ;  /* 0x0001980001727983 */ /* 0x010ea80000300a00 */
[----:B---3--:R-:W2:Y:S04]  /*5470*/  LDL.LU.64 R116, [R1+0x1a0] ;  /* 0x0001a00001747983 */ /* 0x008ea80000300a00 */
[----:B------:R-:W2:Y:S04]  /*5480*/  LDL.LU.64 R118, [R1+0x1a8] ;  /* 0x0001a80001767983 */ /* 0x000ea80000300a00 */
[----:B------:R-:W2:Y:S04]  /*5490*/  LDL.LU.64 R120, [R1+0x1b0] ;  /* 0x0001b00001787983 */ /* 0x000ea80000300a00 */
[----:B------:R-:W2:Y:S01]  /*54a0*/  LDL.LU.64 R122, [R1+0x1b8] ;  /* 0x0001b800017a7983 */ /* 0x000ea20000300a00 */
[----:B------:R-:W-:Y:S01]  /*54b0*/  WARPGROUP.ARRIVE ;  /* 0x00000000000079c5 */ /* 0x000fe20000000000 */
[----:B------:R-:W-:Y:S01]  /*54c0*/  UMOV UR20, UR28 ;  /* 0x0000001c00147c82 */ /* 0x000fe20008000000 */
[----:B------:R-:W-:-:S04]  /*54d0*/  UMOV UR21, UR29 ;  /* 0x0000001d00157c82 */ /* 0x000fc80008000000 */
[----:B------:R-:W-:Y:S03]  /*54e0*/  HGMMA.64x32x16.F32.BF16 R168, gdesc[UR20], R168, gsb0 ;  /* 0x0060000014a879f0 */ /* 0x000fe600080018a8 */
[----:B------:R-:W-:Y:S02]  /*54f0*/  WARPGROUP.DEPBAR.LE gsb0, 0x0 ;  /* 0x00008000000079c5 */ /* 0x000fe40000010000 */
[----:B------:R-:W-:Y:S02]  /*5500*/  IMAD.MOV.U32 R21, RZ, RZ, R168 ;  /* 0x000000ffff157224 */ /* 0x000fe400078e00a8 */
        /* <DEDUP_REMOVED lines=13> */
[----:B------:R-:W-:Y:S01]  /*55e0*/  IMAD.MOV.U32 R10, RZ, RZ, R178 ;  /* 0x000000ffff0a7224 */ /* 0x000fe200078e00b2 */
[----:B------:R-:W-:Y:S01]  /*55f0*/  MOV R8, R180 ;  /* 0x000000b400087202 */ /* 0x000fe20000000f00 */
        /* <DEDUP_REMOVED lines=8> */
[----:B------:R-:W-:Y:S01]  /*5680*/  UMOV UR24, UR28 ;  /* 0x0000001c00187c82 */ /* 0x000fe20008000000 */
[----:B------:R-:W-:Y:S01]  /*5690*/  UMOV UR25, UR29 ;  /* 0x0000001d00197c82 */ /* 0x000fe20008000000 */
[----:B------:R-:W-:Y:S02]  /*56a0*/  IMAD.MOV.U32 R16, RZ, RZ, R129 ;  /* 0x000000ffff107224 */ /* 0x000fe400078e0081 */
[----:B------:R-:W-:Y:S02]  /*56b0*/  IMAD.MOV.U32 R5, RZ, RZ, R130 ;  /* 0x000000ffff057224 */ /* 0x000fe400078e0082 */
[----:B------:R-:W-:Y:S01]  /*56c0*/  IMAD.MOV.U32 R3, RZ, RZ, R131 ;  /* 0x000000ffff037224 */ /* 0x000fe200078e0083 */
[----:B------:R-:W-:Y:S01]  /*56d0*/  MOV R23, R134 ;  /* 0x0000008600177202 */ /* 0x000fe20000000f00 */
[----:B------:R-:W-:-:S02]  /*56e0*/  IMAD.MOV.U32 R2, RZ, RZ, R132 ;  /* 0x000000ffff027224 */ /* 0x000fc400078e0084 */
[----:B------:R-:W-:Y:S02]  /*56f0*/  IMAD.MOV.U32 R0, RZ, RZ, R133 ;  /* 0x000000ffff007224 */ /* 0x000fe400078e0085 */
[----:B------:R-:W-:Y:S01]  /*5700*/  IMAD.MOV.U32 R22, RZ, RZ, R135 ;  /* 0x000000ffff167224 */ /* 0x000fe200078e0087 */
[----:B------:R-:W-:Y:S01]  /*5710*/  UIADD3 UR4, UR34, 0x400, URZ ;  /* 0x0000040022047890 */ /* 0x000fe2000fffe03f */
[----:B--2---:R-:W-:-:S06]  /*5720*/  WARPGROUP.ARRIVE ;  /* 0x00000000000079c5 */ /* 0x004fcc0000000000 */
[----:B------:R-:W-:Y:S03]  /*5730*/  HGMMA.64x32x16.F32.BF16 R108, gdesc[UR24], R108, gsb0 ;  /* 0x00600000186c79f0 */ /* 0x000fe6000800186c */
[----:B------:R-:W-:Y:S02]  /*5740*/  WARPGROUP.DEPBAR.LE gsb0, 0x0 ;  /* 0x00008000000079c5 */ /* 0x000fe40000010000 */
[----:B------:R-:W-:Y:S02]  /*5750*/  IMAD.MOV.U32 R212, RZ, RZ, R120 ;  /* 0x000000ffffd47224 */ /* 0x000fe400078e0078 */
[----:B------:R-:W-:Y:S02]  /*5760*/  IMAD.MOV.U32 R213, RZ, RZ, R121 ;  /* 0x000000ffffd57224 */ /* 0x000fe400078e0079 */
[----:B------:R-:W-:Y:S01]  /*5770*/  IMAD.MOV.U32 R214, RZ, RZ, R122 ;  /* 0x000000ffffd67224 */ /* 0x000fe200078e007a */
[----:B------:R-:W2:Y:S01]  /*5780*/  LDL.LU.64 R120, [R1+0x80] ;  /* 0x0000800001787983 */ /* 0x000ea20000300a00 */
[----:B------:R-:W-:-:S03]  /*5790*/  IMAD.MOV.U32 R215, RZ, RZ, R123 ;  /* 0x000000ffffd77224 */ /* 0x000fc600078e007b */
[----:B------:R-:W2:Y:S04]  /*57a0*/  LDL.LU.64 R122, [R1+0x88] ;  /* 0x00008800017a7983 */ /* 0x000ea80000300a00 */
[----:B------:R-:W2:Y:S04]  /*57b0*/  LDL.LU.64 R124, [R1+0x90] ;  /* 0x00009000017c7983 */ /* 0x000ea80000300a00 */
[----:B------:R-:W2:Y:S04]  /*57c0*/  LDL.LU.64 R126, [R1+0x98] ;  /* 0x00009800017e7983 */ /* 0x000ea80000300a00 */
[----:B------:R-:W2:Y:S04]  /*57d0*/  LDL.LU.64 R128, [R1+0xa0] ;  /* 0x0000a00001807983 */ /* 0x000ea80000300a00 */
[----:B------:R-:W2:Y:S04]  /*57e0*/  LDL.LU.64 R130, [R1+0xa8] ;  /* 0x0000a80001827983 */ /* 0x000ea80000300a00 */
[----:B------:R-:W2:Y:S04]  /*57f0*/  LDL.LU.64 R132, [R1+0xb0] ;  /* 0x0000b00001847983 */ /* 0x000ea80000300a00 */
[----:B------:R-:W2:Y:S01]  /*5800*/  LDL.LU.64 R134, [R1+0xb8] ;  /* 0x0000b80001867983 */ /* 0x000ea20000300a00 */
[----:B---3--:R-:W-:Y:S01]  /*5810*/  WARPGROUP.ARRIVE ;  /* 0x00000000000079c5 */ /* 0x008fe20000000000 */
[----:B------:R-:W-:Y:S01]  /*5820*/  UMOV UR24, UR4 ;  /* 0x0000000400187c82 */ /* 0x000fe20008000000 */
[----:B------:R-:W-:-:S04]  /*5830*/  UMOV UR25, 0x80000020 ;  /* 0x8000002000197882 */ /* 0x000fc80000000000 */
[----:B------:R-:W-:Y:S03]  /*5840*/  HGMMA.64x32x16.F32.BF16 R168, gdesc[UR24], R168, gsb0 ;  /* 0x0060000018a879f0 */ /* 0x000fe600080018a8 */
[----:B------:R-:W-:Y:S02]  /*5850*/  WARPGROUP.DEPBAR.LE gsb0, 0x0 ;  /* 0x00008000000079c5 */ /* 0x000fe40000010000 */
[----:B------:R-:W-:Y:S01]  /*5860*/  IMAD.MOV.U32 R166, RZ, RZ, R182 ;  /* 0x000000ffffa67224 */ /* 0x000fe200078e00b6 */
[----:B------:R-:W-:Y:S01]  /*5870*/  MOV R167, R183 ;  /* 0x000000b700a77202 */ /* 0x000fe20000000f00 */
        /* <DEDUP_REMOVED lines=19> */
[----:B------:R-:W-:-:S03]  /*59b0*/  IMAD.MOV.U32 R152, RZ, RZ, R168 ;  /* 0x000000ffff987224 */ /* 0x000fc600078e00a8 */
        /* <DEDUP_REMOVED lines=17> */
[----:B------:R-:W-:Y:S02]  /*5ad0*/  IMAD.MOV.U32 R202, RZ, RZ, R110 ;  /* 0x000000ffffca7224 */ /* 0x000fe400078e006e */
[----:B------:R-:W-:Y:S02]  /*5ae0*/  IMAD.MOV.U32 R200, RZ, RZ, R108 ;  /* 0x000000ffffc87224 */ /* 0x000fe400078e006c */
[----:B------:R-:W-:Y:S01]  /*5af0*/  IMAD.MOV.U32 R201, RZ, RZ, R109 ;  /* 0x000000ffffc97224 */ /* 0x000fe200078e006d */
[----:B--2---:R-:W-:-:S06]  /*5b00*/  WARPGROUP.ARRIVE ;  /* 0x00000000000079c5 */ /* 0x004fcc0000000000 */
[----:B------:R-:W-:Y:S03]  /*5b10*/  HGMMA.64x32x16.F32.BF16 R120, gdesc[UR20], R120, gsb0 ;  /* 0x00600000147879f0 */ /* 0x000fe60008001878 */
[----:B------:R-:W-:Y:S02]  /*5b20*/  WARPGROUP.DEPBAR.LE gsb0, 0x0 ;  /* 0x00008000000079c5 */ /* 0x000fe40000010000 */
[----:B------:R-:W-:-:S06]  /*5b30*/  WARPGROUP.ARRIVE ;  /* 0x00000000000079c5 */ /* 0x000fcc0000000000 */
[----:B------:R-:W-:Y:S01]  /*5b40*/  HGMMA.64x32x16.F32.BF16 R216, gdesc[UR16], R216, gsb0 ;  /* 0x0060000010d879f0 */ /* 0x000fe200080018d8 */
[----:B------:R-:W-:Y:S01]  /*5b50*/  IMAD.MOV.U32 R234, RZ, RZ, R134 ;  /* 0x000000ffffea7224 */ /* 0x000fe200078e0086 */
[----:B------:R-:W-:Y:S01]  /*5b60*/  MOV R233, R133 ;  /* 0x0000008500e97202 */ /* 0x000fe20000000f00 */
[----:B------:R-:W-:Y:S02]  /*5b70*/  IMAD.MOV.U32 R235, RZ, RZ, R135 ;  /* 0x000000ffffeb7224 */ /* 0x000fe400078e0087 */
[----:B------:R-:W-:Y:S01]  /*5b80*/  IMAD.MOV.U32 R232, RZ, RZ, R132 ;  /* 0x000000ffffe87224 */ /* 0x000fe200078e0084 */
[----:B------:R-:W2:Y:S01]  /*5b90*/  LDL.LU.64 R134, [R1+0x4d0] ;  /* 0x0004d00001867983 */ /* 0x000ea20000300a00 */
[----:B------:R-:W-:Y:S02]  /*5ba0*/  IMAD.MOV.U32 R118, RZ, RZ, R130 ;  /* 0x000000ffff767224 */ /* 0x000fe400078e0082 */
[----:B------:R-:W-:Y:S01]  /*5bb0*/  IMAD.MOV.U32 R119, RZ, RZ, R131 ;  /* 0x000000ffff777224 */ /* 0x000fe200078e0083 */
[----:B------:R-:W2:Y:S01]  /*5bc0*/  LDL.LU.64 R132, [R1+0x4c8] ;  /* 0x0004c80001847983 */ /* 0x000ea20000300a00 */
[----:B------:R-:W-:Y:S01]  /*5bd0*/  IMAD.MOV.U32 R116, RZ, RZ, R128 ;  /* 0x000000ffff747224 */ /* 0x000fe200078e0080 */
[----:B------:R-:W-:Y:S01]  /*5be0*/  MOV R114, R126 ;  /* 0x0000007e00727202 */ /* 0x000fe20000000f00 */
        /* <DEDUP_REMOVED lines=11> */
[----:B------:R-:W-:-:S03]  /*5ca0*/  IMAD.MOV.U32 R109, RZ, RZ, R121 ;  /* 0x000000ffff6d7224 */ /* 0x000fc600078e0079 */
[----:B------:R-:W2:Y:S04]  /*5cb0*/  LDL.LU.64 R122, [R1+0x4a0] ;  /* 0x0004a000017a7983 */ /* 0x000ea80000300a00 */
[----:B------:R-:W2:Y:S01]  /*5cc0*/  LDL.LU.64 R120, [R1+0x498] ;  /* 0x0004980001787983 */ /* 0x000ea20000300a00 */
[----:B------:R-:W-:Y:S02]  /*5cd0*/  WARPGROUP.DEPBAR.LE gsb0, 0x0 ;  /* 0x00008000000079c5 */ /* 0x000fe40000010000 */
[----:B---3--:R-:W-:-:S06]  /*5ce0*/  WARPGROUP.ARRIVE ;  /* 0x00000000000079c5 */ /* 0x008fcc0000000000 */
[----:B------:R-:W-:Y:S01]  /*5cf0*/  HGMMA.64x32x16.F32.BF16 R168, gdesc[UR12], R168, gsb0 ;  /* 0x006000000ca879f0 */ /* 0x000fe200080018a8 */
[----:B------:R-:W-:Y:S04]  /*5d00*/  STL.64 [R1+0x248], R230 ;  /* 0x000248e601007387 */ /* 0x000fe80000100a00 */
[----:B------:R-:W-:Y:S04]  /*5d10*/  STL.64 [R1+0x240], R228 ;  /* 0x000240e401007387 */ /* 0x000fe80000100a00 */
[----:B------:R-:W-:Y:S04]  /*5d20*/  STL.64 [R1+0x238], R226 ;  /* 0x000238e201007387 */ /* 0x000fe80000100a00 */
[----:B------:R-:W-:Y:S04]  /*5d30*/  STL.64 [R1+0x230], R224 ;  /* 0x000230e001007387 */ /* 0x000fe80000100a00 */
[----:B------:R-:W-:Y:S04]  /*5d40*/  STL.64 [R1+0x228], R222 ;  /* 0x000228de01007387 */ /* 0x000fe80000100a00 */
[----:B------:R-:W-:Y:S01]  /*5d50*/  STL.64 [R1+0x220], R220 ;  /* 0x000220dc01007387 */ /* 0x000fe20000100a00 */
[----:B------:R-:W-:-:S03]  /*5d60*/  WARPGROUP.DEPBAR.LE gsb0, 0x0 ;  /* 0x00008000000079c5 */ /* 0x000fc60000010000 */
[----:B------:R-:W-:Y:S04]  /*5d70*/  STL.64 [R1+0x288], R182 ;  /* 0x000288b601007387 */ /* 0x000fe80000100a00 */
[----:B------:R-:W-:Y:S04]  /*5d80*/  STL.64 [R1+0x280], R180 ;  /* 0x000280b401007387 */ /* 0x000fe80000100a00 */
[----:B------:R-:W-:Y:S04]  /*5d90*/  STL.64 [R1+0x278], R178 ;  /* 0x000278b201007387 */ /* 0x000fe80000100a00 */
[----:B------:R-:W-:Y:S04]  /*5da0*/  STL.64 [R1+0x270], R176 ;  /* 0x000270b001007387 */ /* 0x000fe80000100a00 */
[----:B------:R0:W-:Y:S04]  /*5db0*/  STL.64 [R1+0x268], R174 ;  /* 0x000268ae01007387 */ /* 0x0001e80000100a00 */
[----:B------:R1:W-:Y:S04]  /*5dc0*/  STL.64 [R1+0x260], R172 ;  /* 0x000260ac01007387 */ /* 0x0003e80000100a00 */
[----:B------:R3:W-:Y:S04]  /*5dd0*/  STL.64 [R1+0x258], R170 ;  /* 0x000258aa01007387 */ /* 0x0007e80000100a00 */
[----:B------:R4:W-:Y:S01]  /*5de0*/  STL.64 [R1+0x250], R168 ;  /* 0x000250a801007387 */ /* 0x0009e20000100a00 */
[----:B0-----:R-:W-:Y:S01]  /*5df0*/  IMAD.MOV.U32 R174, RZ, RZ, R78 ;  /* 0x000000ffffae7224 */ /* 0x001fe200078e004e */
[----:B-1----:R-:W-:Y:S01]  /*5e00*/  MOV R172, R76 ;  /* 0x0000004c00ac7202 */ /* 0x002fe20000000f00 */
[----:B------:R-:W-:-:S02]  /*5e10*/  IMAD.MOV.U32 R173, RZ, RZ, R77 ;  /* 0x000000ffffad7224 */ /* 0x000fc400078e004d */
[----:B---3--:R-:W-:Y:S02]  /*5e20*/  IMAD.MOV.U32 R170, RZ, RZ, R74 ;  /* 0x000000ffffaa7224 */ /* 0x008fe400078e004a */
[----:B----4-:R-:W-:Y:S02]  /*5e30*/  IMAD.MOV.U32 R168, RZ, RZ, R72 ;  /* 0x000000ffffa87224 */ /* 0x010fe400078e0048 */
[----:B------:R-:W3:Y:S01]  /*5e40*/  LDL.LU R72, [R1+0x490] ;  /* 0x0004900001487983 */ /* 0x000ee20000300800 */
[----:B------:R-:W-:Y:S02]  /*5e50*/  IMAD.MOV.U32 R169, RZ, RZ, R73 ;  /* 0x000000ffffa97224 */ /* 0x000fe400078e0049 */
[----:B------:R-:W-:Y:S01]  /*5e60*/  IMAD.MOV.U32 R171, RZ, RZ, R75 ;  /* 0x000000ffffab7224 */ /* 0x000fe200078e004b */
[----:B------:R-:W3:Y:S04]  /*5e70*/  LDL.LU R73, [R1+0x48c] ;  /* 0x00048c0001497983 */ /* 0x000ee80000300800 */
        /* <DEDUP_REMOVED lines=18> */
[----:B------:R-:W3:Y:S04]  /*5fa0*/  LDL.LU R83, [R1+0x464] ;  /* 0x0004640001537983 */ /* 0x000ee80000300800 */
[----:B------:R-:W3:Y:S04]  /*5fb0*/  LDL.LU R84, [R1+0x460] ;  /* 0x0004600001547983 */ /* 0x000ee80000300800 */
[----:B------:R-:W3:Y:S04]  /*5fc0*/  LDL.LU R85, [R1+0x45c] ;  /* 0x00045c0001557983 */ /* 0x000ee80000300800 */
[----:B------:R-:W3:Y:S04]  /*5fd0*/  LDL.LU R86, [R1+0x458] ;  /* 0x0004580001567983 */ /* 0x000ee80000300800 */
[----:B------:R-:W3:Y:S01]  /*5fe0*/  LDL.LU R87, [R1+0x454] ;  /* 0x0004540001577983 */ /* 0x000ee20000300800 */
[----:B------:R-:W-:Y:S01]  /*5ff0*/  UMOV UR8, UR24 ;  /* 0x0000001800087c82 */ /* 0x000fe20008000000 */
[----:B------:R-:W-:Y:S01]  /*6000*/  UMOV UR9, UR25 ;  /* 0x0000001900097c82 */ /* 0x000fe20008000000 */
[----:B------:R-:W-:Y:S01]  /*6010*/  UMOV UR4, UR24 ;  /* 0x0000001800047c82 */ /* 0x000fe20008000000 */
[----:B------:R-:W-:Y:S01]  /*6020*/  UMOV UR5, UR25 ;  /* 0x0000001900057c82 */ /* 0x000fe20008000000 */
[----:B--2---:R-:W-:-:S06]  /*6030*/  WARPGROUP.ARRIVE ;  /* 0x00000000000079c5 */ /* 0x004fcc0000000000 */
[----:B------:R-:W-:Y:S03]  /*6040*/  HGMMA.64x32x16.F32.BF16 R120, gdesc[UR8], R120, gsb0 ;  /* 0x00600000087879f0 */ /* 0x000fe60008001878 */
[----:B------:R-:W-:Y:S02]  /*6050*/  WARPGROUP.DEPBAR.LE gsb0, 0x0 ;  /* 0x00008000000079c5 */ /* 0x000fe40000010000 */
        /* <DEDUP_REMOVED lines=8> */
[----:B0-----:R-:W-:-:S02]  /*60e0*/  IMAD.MOV.U32 R126, RZ, RZ, R30 ;  /* 0x000000ffff7e7224 */ /* 0x001fc400078e001e */
[----:B-1----:R-:W-:Y:S01]  /*60f0*/  IMAD.MOV.U32 R124, RZ, RZ, R28 ;  /* 0x000000ffff7c7224 */ /* 0x002fe200078e001c */
[----:B--2---:R-:W-:Y:S01]  /*6100*/  MOV R122, R26 ;  /* 0x0000001a007a7202 */ /* 0x004fe20000000f00 */
[----:B------:R-:W-:Y:S02]  /*6110*/  IMAD.MOV.U32 R123, RZ, RZ, R27 ;  /* 0x000000ffff7b7224 */ /* 0x000fe400078e001b */
[----:B----4-:R-:W-:Y:S02]  /*6120*/  IMAD.MOV.U32 R120, RZ, RZ, R24 ;  /* 0x000000ffff787224 */ /* 0x010fe400078e0018 */
[----:B------:R-:W2:Y:S01]  /*6130*/  LDL.LU R24, [R1+0x450] ;  /* 0x0004500001187983 */ /* 0x000ea20000300800 */
[----:B------:R-:W-:-:S03]  /*6140*/  IMAD.MOV.U32 R121, RZ, RZ, R25 ;  /* 0x000000ffff797224 */ /* 0x000fc600078e0019 */
[----:B------:R-:W2:Y:S01]  /*6150*/  LDL.LU R25, [R1+0x44c] ;  /* 0x00044c0001197983 */ /* 0x000ea20000300800 */
[----:B------:R-:W-:-:S03]  /*6160*/  IMAD.MOV.U32 R125, RZ, RZ, R29 ;  /* 0x000000ffff7d7224 */ /* 0x000fc600078e001d */
[----:B------:R-:W2:Y:S01]  /*6170*/  LDL.LU R26, [R1+0x448] ;  /* 0x00044800011a7983 */ /* 0x000ea20000300800 */
[----:B------:R-:W-:-:S03]  /*6180*/  IMAD.MOV.U32 R127, RZ, RZ, R31 ;  /* 0x000000ffff7f7224 */ /* 0x000fc600078e001f */
[----:B------:R-:W2:Y:S01]  /*6190*/  LDL.LU R27, [R1+0x444] ;  /* 0x00044400011b7983 */ /* 0x000ea20000300800 */
[----:B------:R-:W-:-:S03]  /*61a0*/  MOV R128, R32 ;  /* 0x0000002000807202 */ /* 0x000fc60000000f00 */
[----:B------:R-:W2:Y:S01]  /*61b0*/  LDL.LU R28, [R1+0x440] ;  /* 0x00044000011c7983 */ /* 0x000ea20000300800 */
[----:B------:R-:W-:-:S03]  /*61c0*/  IMAD.MOV.U32 R129, RZ, RZ, R33 ;  /* 0x000000ffff817224 */ /* 0x000fc600078e0021 */
        /* <DEDUP_REMOVED lines=12> */
[----:B------:R-:W2:Y:S04]  /*6290*/  LDL.LU R35, [R1+0x424] ;  /* 0x0004240001237983 */ /* 0x000ea80000300800 */
[----:B------:R-:W2:Y:S04]  /*62a0*/  LDL.LU R36, [R1+0x420] ;  /* 0x0004200001247983 */ /* 0x000ea80000300800 */
[----:B------:R-:W2:Y:S04]  /*62b0*/  LDL.LU R37, [R1+0x41c] ;  /* 0x00041c0001257983 */ /* 0x000ea80000300800 */
[----:B------:R-:W2:Y:S04]  /*62c0*/  LDL.LU R38, [R1+0x418] ;  /* 0x0004180001267983 */ /* 0x000ea80000300800 */
[----:B------:R-:W2:Y:S01]  /*62d0*/  LDL.LU R39, [R1+0x414] ;  /* 0x0004140001277983 */ /* 0x000ea20000300800 */
[----:B---3--:R-:W-:-:S06]  /*62e0*/  WARPGROUP.ARRIVE ;  /* 0x00000000000079c5 */ /* 0x008fcc0000000000 */
[----:B------:R-:W-:Y:S03]  /*62f0*/  HGMMA.64x32x16.F32.BF16 R72, gdesc[UR4], R72, gsb0 ;  /* 0x00600000044879f0 */ /* 0x000fe60008001848 */
[----:B------:R-:W-:Y:S02]  /*6300*/  WARPGROUP.DEPBAR.LE gsb0, 0x0 ;  /* 0x00008000000079c5 */ /* 0x000fe40000010000 */
        /* <DEDUP_REMOVED lines=8> */
[----:B0-----:R-:W3:Y:S04]  /*6390*/  LDL.LU R72, [R1+0x1c0] ;  /* 0x0001c00001487983 */ /* 0x001ee80000300800 */
[----:B------:R-:W3:Y:S04]  /*63a0*/  LDL.LU R73, [R1+0x1c4] ;  /* 0x0001c40001497983 */ /* 0x000ee80000300800 */
        /* <DEDUP_REMOVED lines=13> */
[----:B------:R-:W3:Y:S01]  /*6480*/  LDL.LU R87, [R1+0x1fc] ;  /* 0x0001fc0001577983 */ /* 0x000ee20000300800 */
[----:B------:R-:W-:Y:S01]  /*6490*/  UMOV UR26, UR30 ;  /* 0x0000001e001a7c82 */ /* 0x000fe20008000000 */
[----:B------:R-:W-:Y:S01]  /*64a0*/  UMOV UR27, UR31 ;  /* 0x0000001f001b7c82 */ /* 0x000fe20008000000 */
[----:B------:R-:W-:-:S02]  /*64b0*/  UIADD3 UR12, UR34, 0x2, URZ ;  /* 0x00000002220c7890 */ /* 0x000fc4000fffe03f */
[----:B------:R-:W-:Y:S01]  /*64c0*/  UIADD3 UR8, UR35, 0x2, URZ ;  /* 0x0000000223087890 */ /* 0x000fe2000fffe03f */
[----:B--2---:R-:W-:-:S06]  /*64d0*/  WARPGROUP.ARRIVE ;  /* 0x00000000000079c5 */ /* 0x004fcc0000000000 */
[----:B------:R-:W-:Y:S01]  /*64e0*/  HGMMA.64x32x16.F32.BF16 R24, gdesc[UR24], R24, gsb0 ;  /* 0x00600000181879f0 */ /* 0x000fe20008001818 */
[----:B------:R-:W-:Y:S01]  /*64f0*/  UMOV UR24, UR12 ;  /* 0x0000000c00187c82 */ /* 0x000fe20008000000 */
[----:B------:R-:W-:Y:S01]  /*6500*/  UMOV UR25, 0x80000020 ;  /* 0x8000002000197882 */ /* 0x000fe20000000000 */
[----:B------:R-:W-:Y:S01]  /*6510*/  UMOV UR26, UR8 ;  /* 0x00000008001a7c82 */ /* 0x000fe20008000000 */
[----:B------:R-:W-:Y:S01]  /*6520*/  UMOV UR27, 0x80000020 ;  /* 0x80000020001b7882 */ /* 0x000fe20000000000 */
[----:B------:R-:W-:Y:S02]  /*6530*/  WARPGROUP.DEPBAR.LE gsb0, 0x0 ;  /* 0x00008000000079c5 */ /* 0x000fe40000010000 */
[----:B------:R-:W-:Y:S01]  /*6540*/  UIADD3 UR22, UR35, 0x82, URZ ;  /* 0x0000008223167890 */ /* 0x000fe2000fffe03f */
[----:B------:R-:W-:Y:S01]  /*6550*/  UMOV UR20, UR24 ;  /* 0x0000001800147c82 */ /* 0x000fe20008000000 */
[----:B------:R-:W-:Y:S01]  /*6560*/  UMOV UR21, UR25 ;  /* 0x0000001900157c82 */ /* 0x000fe20008000000 */
[----:B------:R-:W-:Y:S01]  /*6570*/  UMOV UR23, 0x80000020 ;  /* 0x8000002000177882 */ /* 0x000fe20000000000 */
[----:B---3--:R-:W-:-:S06]  /*6580*/  WARPGROUP.ARRIVE ;  /* 0x00000000000079c5 */ /* 0x008fcc0000000000 */
[----:B------:R-:W-:Y:S03]  /*6590*/  HGMMA.64x32x16.F32.BF16 R72, gdesc[UR24], R72, gsb0 ;  /* 0x00600000184879f0 */ /* 0x000fe60008001848 */
[----:B------:R-:W-:Y:S02]  /*65a0*/  WARPGROUP.DEPBAR.LE gsb0, 0x0 ;  /* 0x00008000000079c5 */ /* 0x000fe40000010000 */
[----:B------:R-:W-:-:S06]  /*65b0*/  WARPGROUP.ARRIVE ;  /* 0x00000000000079c5 */ /* 0x000fcc0000000000 */
[----:B------:R-:W-:Y:S01]  /*65c0*/  HGMMA.64x32x16.F32.BF16 R120, gdesc[UR20], R120, gsb0 ;  /* 0x00600000147879f0 */ /* 0x000fe20008001878 */
[----:B------:R-:W-:Y:S01]  /*65d0*/  UIADD3 UR18, UR35, 0x102, URZ ;  /* 0x0000010223127890 */ /* 0x000fe2000fffe03f */
[----:B------:R-:W-:Y:S01]  /*65e0*/  UMOV UR16, UR24 ;  /* 0x0000001800107c82 */ /* 0x000fe20008000000 */
[----:B------:R-:W-:Y:S01]  /*65f0*/  UMOV UR17, UR25 ;  /* 0x0000001900117c82 */ /* 0x000fe20008000000 */
[----:B------:R-:W-:Y:S01]  /*6600*/  UMOV UR19, 0x80000020 ;  /* 0x8000002000137882 */ /* 0x000fe20000000000 */
[----:B------:R-:W-:Y:S04]  /*6610*/  STL.64 [R1+0x348], R38 ;  /* 0x0003482601007387 */ /* 0x000fe80000100a00 */
[----:B------:R-:W-:Y:S04]  /*6620*/  STL.64 [R1+0x340], R36 ;  /* 0x0003402401007387 */ /* 0x000fe80000100a00 */
[----:B------:R-:W-:Y:S01]  /*6630*/  STL.64 [R1+0x338], R34 ;  /* 0x0003382201007387 */ /* 0x000fe20000100a00 */
[----:B------:R-:W-:-:S02]  /*6640*/  WARPGROUP.DEPBAR.LE gsb0, 0x0 ;  /* 0x00008000000079c5 */ /* 0x000fc40000010000 */
[----:B------:R-:W-:-:S06]  /*6650*/  WARPGROUP.ARRIVE ;  /* 0x00000000000079c5 */ /* 0x000fcc0000000000 */
[----:B------:R-:W-:Y:S01]  /*6660*/  HGMMA.64x32x16.F32.BF16 R168, gdesc[UR16], R168, gsb0 ;  /* 0x0060000010a879f0 */ /* 0x000fe200080018a8 */
[----:B------:R-:W-:Y:S04]  /*6670*/  STL.64 [R1+0x330], R32 ;  /* 0x0003302001007387 */ /* 0x000fe80000100a00 */
        /* <DEDUP_REMOVED lines=15> */
[----:B------:R-:W-:Y:S01]  /*6770*/  STL.64 [R1+0x118], R126 ;  /* 0x0001187e01007387 */ /* 0x000fe20000100a00 */
[----:B------:R-:W-:-:S03]  /*6780*/  IMAD.MOV.U32 R220, RZ, RZ, R108 ;  /* 0x000000ffffdc7224 */ /* 0x000fc600078e006c */
[----:B------:R-:W-:Y:S04]  /*6790*/  STL.64 [R1+0x120], R128 ;  /* 0x0001208001007387 */ /* 0x000fe80000100a00 */
[----:B------:R-:W-:Y:S01]  /*67a0*/  STL.64 [R1+0x128], R130 ;  /* 0x0001288201007387 */ /* 0x000fe20000100a00 */
[----:B------:R-:W-:-:S03]  /*67b0*/  WARPGROUP.DEPBAR.LE gsb0, 0x0 ;  /* 0x00008000000079c5 */ /* 0x000fc60000010000 */
[----:B------:R-:W-:Y:S04]  /*67c0*/  STL.64 [R1+0x130], R132 ;  /* 0x0001308401007387 */ /* 0x000fe80000100a00 */
[----:B------:R-:W-:Y:S04]  /*67d0*/  STL.64 [R1+0x138], R134 ;  /* 0x0001388601007387 */ /* 0x000fe80000100a00 */
[----:B------:R-:W2:Y:S04]  /*67e0*/  LDL.LU R108, [R1+0x410] ;  /* 0x00041000016c7983 */ /* 0x000ea80000300800 */
[----:B------:R0:W-:Y:S04]  /*67f0*/  STL.64 [R1+0x40], R168 ;  /* 0x000040a801007387 */ /* 0x0001e80000100a00 */
[----:B------:R1:W-:Y:S04]  /*6800*/  STL.64 [R1+0x48], R170 ;  /* 0x000048aa01007387 */ /* 0x0003e80000100a00 */
[----:B------:R3:W-:Y:S04]  /*6810*/  STL.64 [R1+0x50], R172 ;  /* 0x000050ac01007387 */ /* 0x0007e80000100a00 */
[----:B------:R4:W-:Y:S01]  /*6820*/  STL.64 [R1+0x58], R174 ;  /* 0x000058ae01007387 */ /* 0x0009e20000100a00 */
[----:B------:R-:W-:-:S03]  /*6830*/  IMAD.MOV.U32 R221, RZ, RZ, R109 ;  /* 0x000000ffffdd7224 */ /* 0x000fc600078e006d */
[----:B------:R4:W-:Y:S01]  /*6840*/  STL.64 [R1+0x60], R176 ;  /* 0x000060b001007387 */ /* 0x0009e20000100a00 */
[----:B------:R-:W-:-:S03]  /*6850*/  IMAD.MOV.U32 R222, RZ, RZ, R110 ;  /* 0x000000ffffde7224 */ /* 0x000fc600078e006e */
[----:B------:R4:W-:Y:S01]  /*6860*/  STL.64 [R1+0x68], R178 ;  /* 0x000068b201007387 */ /* 0x0009e20000100a00 */
[----:B------:R-:W-:-:S03]  /*6870*/  IMAD.MOV.U32 R223, RZ, RZ, R111 ;  /* 0x000000ffffdf7224 */ /* 0x000fc600078e006f */
[----:B------:R4:W-:Y:S01]  /*6880*/  STL.64 [R1+0x70], R180 ;  /* 0x000070b401007387 */ /* 0x0009e20000100a00 */
[----:B------:R-:W-:-:S03]  /*6890*/  MOV R224, R112 ;  /* 0x0000007000e07202 */ /* 0x000fc60000000f00 */
[----:B------:R4:W-:Y:S01]  /*68a0*/  STL.64 [R1+0x78], R182 ;  /* 0x000078b601007387 */ /* 0x0009e20000100a00 */
        /* <DEDUP_REMOVED lines=20> */
[----:B------:R-:W-:-:S03]  /*69f0*/  IMAD.MOV.U32 R171, RZ, RZ, R155 ;  /* 0x000000ffffab7224 */ /* 0x000fc600078e009b */
[----:B------:R-:W2:Y:S01]  /*6a00*/  LDL.LU R119, [R1+0x3e4] ;  /* 0x0003e40001777983 */ /* 0x000ea20000300800 */
[----:B---3--:R-:W-:-:S03]  /*6a10*/  MOV R172, R156 ;  /* 0x0000009c00ac7202 */ /* 0x008fc60000000f00 */
        /* <DEDUP_REMOVED lines=54> */
[----:B------:R-:W4:Y:S04]  /*6d80*/  LDL.LU R211, [R1+0x374] ;  /* 0x0003740001d37983 */ /* 0x000f280000300800 */
[----:B------:R-:W4:Y:S04]  /*6d90*/  LDL.LU R212, [R1+0x370] ;  /* 0x0003700001d47983 */ /* 0x000f280000300800 */
[----:B------:R-:W4:Y:S04]  /*6da0*/  LDL.LU R213, [R1+0x36c] ;  /* 0x00036c0001d57983 */ /* 0x000f280000300800 */
[----:B------:R-:W4:Y:S04]  /*6db0*/  LDL.LU R214, [R1+0x368] ;  /* 0x0003680001d67983 */ /* 0x000f280000300800 */
[----:B------:R-:W4:Y:S01]  /*6dc0*/  LDL.LU R215, [R1+0x364] ;  /* 0x0003640001d77983 */ /* 0x000f220000300800 */
        /* <DEDUP_REMOVED lines=9> */
[----:B------:R-:W-:Y:S01]  /*6e60*/  UIADD3 UR6, UR35, 0x282, URZ ;  /* 0x0000028223067890 */ /* 0x000fe2000fffe03f */
[----:B------:R-:W2:Y:S01]  /*6e70*/  LDL.LU R25, [R1+0x4] ;  /* 0x0000040001197983 */ /* 0x000ea20000300800 */
        /* <DEDUP_REMOVED lines=78> */
[----:B------:R0:W5:Y:S04]  /*7360*/  LDL.LU R3, [R1+0x358] ;  /* 0x0003580001037983 */ /* 0x0001680000300800 */
[----:B------:R0:W5:Y:S01]  /*7370*/  LDL.LU R2, [R1+0x354] ;  /* 0x0003540001027983 */ /* 0x0001620000300800 */
[----:B------:R-:W-:-:S02]  /*7380*/  WARPGROUP.DEPBAR.LE gsb0, 0x0 ;  /* 0x00008000000079c5 */ /* 0x000fc40000010000 */
[----:B------:R-:W-:Y:S01]  /*7390*/  WARPGROUP.ARRIVE ;  /* 0x00000000000079c5 */ /* 0x000fe20000000000 */
[----:B------:R0:W5:Y:S05]  /*73a0*/  LDL.LU R0, [R1+0x350] ;  /* 0x0003500001007983 */ /* 0x00016a0000300800 */
        /* <DEDUP_REMOVED lines=122> */
[----:B------:R-:W-:Y:S01]  /*7b50*/  BPT.TRAP 0x1 ;  /* 0x000000040000795c */ /* 0x000fe20000300000 */
.L_x_23:
[----:B------:R-:W-:Y:S02]  /*7b60*/  UISETP.GT.U32.AND UP0, UPT, UR38, 0x1, UPT ;  /* 0x000000012600788c */ /* 0x000fe4000bf04070 */
[----:B------:R-:W-:-:S04]  /*7b70*/  ULEA UR4, UR32, UR40, 0x3 ;  /* 0x0000002820047291 */ /* 0x000fc8000f8e183f */
[----:B------:R-:W-:Y:S01]  /*7b80*/  UIADD3 UR4, UR4, 0x28, URZ ;  /* 0x0000002804047890 */ /* 0x000fe2000fffe03f */
[----:B------:R-:W-:-:S03]  /*7b90*/  PLOP3.LUT P1, PT, PT, PT, UP0, 0x80, 0x0 ;  /* 0x000000000000781c */ /* 0x000fc60003f2f008 */
[----:B------:R-:W-:-:S09]  /*7ba0*/  UPRMT UR4, URZ, 0x654, UR4 ;  /* 0x000006543f047896 */ /* 0x000fd20008000004 */
[----:B------:R-:W-:Y:S01]  /*7bb0*/  SYNCS.ARRIVE.TRANS64.RED.A1T0 RZ, [UR4], RZ ;  /* 0x000000ffffff79a7 */ /* 0x000fe20008100404 */
[----:B------:R-:W-:Y:S05]  /*7bc0*/  @P1 BRA `(.L_x_24) ;  /* 0x0000000000041947 */ /* 0x000fea0003800000 */
[----:B------:R-:W-:Y:S01]  /*7bd0*/  BPT.TRAP 0x1 ;  /* 0x000000040000795c */ /* 0x000fe20000300000 */
.L_x_24:
[----:B------:R-:W-:Y:S01]  /*7be0*/  UIADD3 UR33, UR33, 0x1, URZ ;  /* 0x0000000121217890 */ /* 0x000fe2000fffe03f */
[C---:B-----5:R-:W-:Y:S01]  /*7bf0*/  ISETP.GT.AND P1, PT, R0.reuse, 0x1, PT ;  /* 0x000000010000780c */ /* 0x060fe20003f24270 */
[----:B------:R-:W-:Y:S01]  /*7c00*/  UIADD3 UR32, UR32, 0x1, URZ ;  /* 0x0000000120207890 */ /* 0x000fe2000fffe03f */
[----:B------:R-:W-:Y:S01]  /*7c10*/  VIADD R0, R0, 0xffffffff ;  /* 0xffffffff00007836 */ /* 0x000fe20000000000 */
[----:B------:R-:W-:Y:S02]  /*7c20*/  UISETP.NE.AND UP0, UPT, UR33, 0x5, UPT ;  /* 0x000000052100788c */ /* 0x000fe4000bf05270 */
[----:B------:R-:W-:Y:S02]  /*7c30*/  UISETP.NE.AND UP1, UPT, UR32, 0x5, UPT ;  /* 0x000000052000788c */ /* 0x000fe4000bf25270 */
[----:B------:R-:W-:Y:S02]  /*7c40*/  USEL UR4, URZ, 0x1, UP0 ;  /* 0x000000013f047887 */ /* 0x000fe40008000000 */
[----:B------:R-:W-:-:S02]  /*7c50*/  USEL UR33, UR33, URZ, UP0 ;  /* 0x0000003f21217287 */ /* 0x000fc40008000000 */
[----:B------:R-:W-:Y:S02]  /*7c60*/  USEL UR32, UR32, URZ, UP1 ;  /* 0x0000003f20207287 */ /* 0x000fe40008800000 */
[----:B------:R-:W-:Y:S01]  /*7c70*/  LOP3.LUT R3, R3, UR4, RZ, 0x3c, !PT ;  /* 0x0000000403037c12 */ /* 0x000fe2000f8e3cff */
[----:B------:R-:W-:Y:S09]  /*7c80*/  @P1 BRA `(.L_x_25) ;  /* 0xffffffc400b41947 */ /* 0x000ff2000383ffff */
.L_x_18:
[----:B------:R-:W0:Y:S02]  /*7c90*/  LDC R0, c[0x0][0x28c] ;  /* 0x0000a300ff007b82 */ /* 0x000e240000000800 */
[----:B0-----:R-:W-:-:S13]  /*7ca0*/  ISETP.GE.AND P1, PT, R0, 0x1, PT ;  /* 0x000000010000780c */ /* 0x001fda0003f26270 */
[----:B------:R-:W-:Y:S05]  /*7cb0*/  @!P1 BRA `(.L_x_26) ;  /* 0x0000000000389947 */ /* 0x000fea0003800000 */
[----:B------:R-:W-:Y:S05]  /*7cc0*/  @!P0 BRA `(.L_x_27) ;  /* 0x0000000000048947 */ /* 0x000fea0003800000 */
[----:B------:R-:W-:Y:S01]  /*7cd0*/  BPT.TRAP 0x1 ;  /* 0x000000040000795c */ /* 0x000fe20000300000 */
.L_x_27:
[----:B-----5:R-:W-:Y:S01]  /*7ce0*/  VIADD R0, R5, UR37 ;  /* 0x0000002505007c36 */ /* 0x020fe20008000000 */
[----:B------:R-:W-:-:S03]  /*7cf0*/  UISETP.GT.U32.AND UP0, UPT, UR38, 0x1, UPT ;  /* 0x000000012600788c */ /* 0x000fc6000bf04070 */
[----:B------:R-:W-:-:S03]  /*7d00*/  IMAD.WIDE.U32 R4, R0, -0x33333333, RZ ;  /* 0xcccccccd00047825 */ /* 0x000fc600078e00ff */
[----:B------:R-:W-:Y:S02]  /*7d10*/  PLOP3.LUT P0, PT, PT, PT, UP0, 0x80, 0x0 ;  /* 0x000000000000781c */ /* 0x000fe40003f0f008 */
[----:B------:R-:W-:-:S05]  /*7d20*/  SHF.R.U32.HI R4, RZ, 0x2, R5 ;  /* 0x00000002ff047819 */ /* 0x000fca0000011605 */
[----:B------:R-:W-:-:S05]  /*7d30*/  IMAD R0, R4, -0x5, R0 ;  /* 0xfffffffb04007824 */ /* 0x000fca00078e0200 */
[----:B------:R-:W-:-:S05]  /*7d40*/  LEA R0, R0, UR40, 0x3 ;  /* 0x0000002800007c11 */ /* 0x000fca000f8e18ff */
[----:B------:R-:W-:-:S05]  /*7d50*/  VIADD R0, R0, 0x28 ;  /* 0x0000002800007836 */ /* 0x000fca0000000000 */
[----:B------:R-:W-:-:S04]  /*7d60*/  PRMT R0, RZ, 0x654, R0 ;  /* 0x00000654ff007816 */ /* 0x000fc80000000000 */
[----:B------:R0:W-:Y:S01]  /*7d70*/  SYNCS.ARRIVE.TRANS64.RED.A1T0 RZ, [R0+URZ], RZ ;  /* 0x000000ff00ff79a7 */ /* 0x0001e2000810043f */
[----:B------:R-:W-:Y:S05]  /*7d80*/  @P0 BRA `(.L_x_26) ;  /* 0x0000000000040947 */ /* 0x000fea0003800000 */
[----:B------:R-:W-:Y:S01]  /*7d90*/  BPT.TRAP 0x1 ;  /* 0x000000040000795c */ /* 0x000fe20000300000 */
.L_x_26:
[----:B-----5:R-:W1:Y:S01]  /*7da0*/  S2R R5, SR_TID.X ;  /* 0x0000000000057919 */ /* 0x020e620000002100 */
[----:B------:R-:W-:Y:S02]  /*7db0*/  UIMAD UR43, UR43, 0xe0, URZ ;  /* 0x000000e02b2b78a4 */ /* 0x000fe4000f8e023f */
[----:B------:R-:W-:Y:S01]  /*7dc0*/  USHF.R.S32.HI UR10, URZ, 0x1f, UR42 ;  /* 0x0000001f3f0a7899 */ /* 0x000fe2000801142a */
[----:B0-----:R-:W0:Y:S01]  /*7dd0*/  S2R R0, SR_TID.X ;  /* 0x0000000000007919 */ /* 0x001e220000002100 */
[----:B------:R-:W-:Y:S01]  /*7de0*/  ULDC.64 UR8, c[0x0][0x5d0] ;  /* 0x0001740000087ab9 */ /* 0x000fe20000000a00 */
[----:B------:R-:W-:Y:S01]  /*7df0*/  UIMAD.WIDE UR6, UR48, 0x180, URZ ;  /* 0x00000180300678a5 */ /* 0x000fe2000f8e023f */
[----:B------:R-:W-:Y:S01]  /*7e00*/  IMAD.U32 R18, RZ, RZ, UR43 ;  /* 0x0000002bff127e24 */ /* 0x000fe2000f8e00ff */
[----:B------:R-:W-:Y:S02]  /*7e10*/  UIMAD UR4, UR10, UR8, URZ ;  /* 0x000000080a0472a4 */ /* 0x000fe4000f8e023f */
[----:B------:R-:W-:Y:S01]  /*7e20*/  IMAD.U32 R8, RZ, RZ, UR8 ;  /* 0x00000008ff087e24 */ /* 0x000fe2000f8e00ff */
[----:B------:R-:W-:-:S02]  /*7e30*/  UIMAD UR48, UR48, 0x180, URZ ;  /* 0x00000180303078a4 */ /* 0x000fc4000f8e023f */
[----:B------:R-:W-:Y:S01]  /*7e40*/  UIMAD UR4, UR42, UR9, UR4 ;  /* 0x000000092a0472a4 */ /* 0x000fe2000f8e0204 */
[----:B------:R-:W-:Y:S01]  /*7e50*/  ULDC UR8, c[0x0][0x284] ;  /* 0x0000a10000087ab9 */ /* 0x000fe20000000800 */
[----:B------:R-:W-:Y:S02]  /*7e60*/  UIADD3 UR37, UR41, UR37, URZ ;  /* 0x0000002529257290 */ /* 0x000fe4000fffe03f */
[----:B------:R-:W-:Y:S02]  /*7e70*/  UISETP.GE.U32.AND UP2, UPT, UR41, 0x5, UPT ;  /* 0x000000052900788c */ /* 0x000fe4000bf46070 */
[----:B------:R-:W-:-:S04]  /*7e80*/  UISETP.GT.U32.AND UP1, UPT, UR37, 0x4, UPT ;  /* 0x000000042500788c */ /* 0x000fc8000bf24070 */
[----:B------:R-:W-:Y:S01]  /*7e90*/  UISETP.LT.U32.AND UP1, UPT, UR41, 0x5, UP1 ;  /* 0x000000052900788c */ /* 0x000fe20008f21070 */
[C---:B-1----:R-:W-:Y:S01]  /*7ea0*/  IMAD.SHL.U32 R19, R5.reuse, 0x2, RZ ;  /* 0x0000000205137824 */ /* 0x042fe200078e00ff */
[----:B------:R-:W-:Y:S02]  /*7eb0*/  LOP3.LUT R4, R5, 0x60, RZ, 0xc0, !PT ;  /* 0x0000006005047812 */ /* 0x000fe400078ec0ff */
[----:B0-----:R-:W-:Y:S02]  /*7ec0*/  SHF.R.U32.HI R3, RZ, 0x7, R0 ;  /* 0x00000007ff037819 */ /* 0x001fe40000011600 */
[----:B------:R-:W-:Y:S02]  /*7ed0*/  LOP3.LUT R18, R18, 0x6, R19, 0xf8, !PT ;  /* 0x0000000612127812 */ /* 0x000fe400078ef813 */
[----:B------:R-:W-:Y:S02]  /*7ee0*/  SHF.R.U32.HI R0, RZ, 0x2, R5 ;  /* 0x00000002ff007819 */ /* 0x000fe40000011605 */
[----:B------:R-:W-:-:S02]  /*7ef0*/  LOP3.LUT R3, R3, 0x1, RZ, 0xc0, !PT ;  /* 0x0000000103037812 */ /* 0x000fc400078ec0ff */
[--C-:B------:R-:W-:Y:S02]  /*7f00*/  SHF.R.S32.HI R19, RZ, 0x1f, R18.reuse ;  /* 0x0000001fff137819 */ /* 0x100fe40000011412 */
[----:B------:R-:W-:Y:S02]  /*7f10*/  LOP3.LUT R0, R0, 0x7, RZ, 0xc0, !PT ;  /* 0x0000000700007812 */ /* 0x000fe400078ec0ff */
[----:B------:R-:W-:Y:S01]  /*7f20*/  SHF.L.U32 R14, R3, 0x6, RZ ;  /* 0x00000006030e7819 */ /* 0x000fe200000006ff */
[----:B------:R-:W-:Y:S01]  /*7f30*/  IMAD.WIDE.U32 R8, R8, UR42, R18 ;  /* 0x0000002a08087c25 */ /* 0x000fe2000f8e0012 */
[----:B------:R-:W-:Y:S02]  /*7f40*/  SHF.R.U32.HI R4, RZ, 0x1, R4 ;  /* 0x00000001ff047819 */ /* 0x000fe40000011604 */
[--C-:B------:R-:W-:Y:S01]  /*7f50*/  LOP3.LUT R14, R14, 0x40, R0.reuse, 0xe2, !PT ;  /* 0x000000400e0e7812 */ /* 0x100fe200078ee200 */
[----:B------:R-:W-:Y:S01]  /*7f60*/  VIADD R9, R9, UR4 ;  /* 0x0000000409097c36 */ /* 0x000fe20008000000 */
[----:B------:R-:W-:Y:S01]  /*7f70*/  IADD3 R0, RZ, -R4, -R0 ;  /* 0x80000004ff007210 */ /* 0x000fe20007ffe800 */
[----:B------:R-:W-:Y:S01]  /*7f80*/  ULDC UR4, c[0x0][0x288] ;  /* 0x0000a20000047ab9 */ /* 0x000fe20000000800 */
[----:B------:R-:W-:Y:S01]  /*7f90*/  LOP3.LUT R14, R14, UR6, R4, 0xfe, !PT ;  /* 0x000000060e0e7c12 */ /* 0x000fe2000f8efe04 */
[----:B------:R-:W-:Y:S01]  /*7fa0*/  UISETP.GE.AND UP0, UPT, UR43, UR4, UPT ;  /* 0x000000042b00728c */ /* 0x000fe2000bf06270 */
[----:B------:R-:W-:Y:S01]  /*7fb0*/  MOV R4, 0xfffffffe ;  /* 0xfffffffe00047802 */ /* 0x000fe20000000f00 */
[----:B------:R-:W-:-:S02]  /*7fc0*/  IMAD R0, R3, -0x40, R0 ;  /* 0xffffffc003007824 */ /* 0x000fc400078e0200 */
[----:B------:R-:W-:Y:S01]  /*7fd0*/  IMAD.U32 R3, RZ, RZ, UR8 ;  /* 0x00000008ff037e24 */ /* 0x000fe2000f8e00ff */
[----:B------:R-:W-:Y:S02]  /*7fe0*/  UISETP.GE.OR UP0, UPT, UR48, UR8, UP0 ;  /* 0x000000083000728c */ /* 0x000fe40008706670 */
[----:B------:R-:W-:Y:S02]  /*7ff0*/  USEL UR8, URZ, 0x1, !UP1 ;  /* 0x000000013f087887 */ /* 0x000fe4000c800000 */
[----:B------:R-:W-:Y:S01]  /*8000*/  IADD3 R3, R3, -UR48, R0 ;  /* 0x8000003003037c10 */ /* 0x000fe2000fffe000 */
[----:B------:R-:W-:Y:S01]  /*8010*/  UMOV UR48, 0xffffffff ;  /* 0xffffffff00307882 */ /* 0x000fe20000000000 */
[----:B------:R-:W-:Y:S01]  /*8020*/  LOP3.LUT R0, R5, 0x3, RZ, 0xc0, !PT ;  /* 0x0000000305007812 */ /* 0x000fe200078ec0ff */
[----:B------:R-:W-:Y:S01]  /*8030*/  ULOP3.LUT UR36, UR36, UR8, URZ, 0x3c, !UPT ;  /* 0x0000000824247292 */ /* 0x000fe2000f8e3c3f */
[----:B------:R-:W-:-:S03]  /*8040*/  PLOP3.LUT P0, PT, PT, PT, UP0, 0x80, 0x0 ;  /* 0x000000000000781c */ /* 0x000fc60003f0f008 */
[----:B------:R-:W-:Y:S01]  /*8050*/  IMAD R0, R0, R4, UR4 ;  /* 0x0000000400007e24 */ /* 0x000fe2000f8e0204 */
[----:B------:R-:W-:-:S03]  /*8060*/  UIMAD.WIDE.U32 UR4, UR37, -0x33333333, URZ ;  /* 0xcccccccd250478a5 */ /* 0x000fc6000f8e003f */
[----:B------:R-:W-:Y:S01]  /*8070*/  VIADD R0, R0, -UR43 ;  /* 0x8000002b00007c36 */ /* 0x000fe20008000000 */
[----:B------:R-:W-:-:S04]  /*8080*/  USHF.R.U32.HI UR4, URZ, 0x2, UR5 ;  /* 0x000000023f047899 */ /* 0x000fc80008011605 */
[----:B------:R-:W-:Y:S02]  /*8090*/  UIMAD UR37, UR4, -0x5, UR37 ;  /* 0xfffffffb042578a4 */ /* 0x000fe4000f8e0225 */
[----:B------:R-:W-:Y:S01]  /*80a0*/  @UP2 ULOP3.LUT UR36, UR36, 0x1, UR4, 0x78, !UPT ;  /* 0x0000000124242892 */ /* 0x000fe2000f8e7804 */
[----:B------:R-:W-:Y:S11]  /*80b0*/  @P0 BRA `(.L_x_28) ;  /* 0x0000016400980947 */ /* 0x000ff60003800000 */
[----:B------:R-:W-:Y:S01]  /*80c0*/  FSETP.NEU.AND P1, PT, R16, RZ, PT ;  /* 0x000000ff1000720b */ /* 0x000fe20003f2d000 */
[----:B------:R-:W-:Y:S01]  /*80d0*/  ULDC.64 UR8, c[0x0][0x5c8] ;  /* 0x0001720000087ab9 */ /* 0x000fe20000000a00 */
[----:B------:R-:W-:Y:S01]  /*80e0*/  ISETP.GT.AND P0, PT, R3, RZ, PT ;  /* 0x000000ff0300720c */ /* 0x000fe20003f04270 */
[----:B------:R-:W-:Y:S01]  /*80f0*/  UIMAD UR4, UR7, UR8, URZ ;  /* 0x00000008070472a4 */ /* 0x000fe2000f8e023f */
[----:B------:R-:W-:Y:S01]  /*8100*/  IMAD.U32 R21, RZ, RZ, UR9 ;  /* 0x00000009ff157e24 */ /* 0x000fe2000f8e00ff */
[----:B------:R-:W-:Y:S01]  /*8110*/  BSSY B0, `(.L_x_28) ;  /* 0x0001660000007945 */ /* 0x000fe20003800000 */
[----:B------:R-:W-:Y:S01]  /*8120*/  IMAD.WIDE.U32 R8, R14, UR8, R8 ;  /* 0x000000080e087c25 */ /* 0x000fe2000f8e0008 */
[----:B------:R-:W-:-:S03]  /*8130*/  ISETP.GT.AND P2, PT, R0, RZ, P0 ;  /* 0x000000ff0000720c */ /* 0x000fc60000744270 */
[----:B------:R-:W-:-:S04]  /*8140*/  IMAD R21, R14, R21, UR4 ;  /* 0x000000040e157e24 */ /* 0x000fc8000f8e0215 */
[----:B------:R-:W-:Y:S01]  /*8150*/  IMAD.IADD R21, R9, 0x1, R21 ;  /* 0x0000000109157824 */ /* 0x000fe200078e0215 */
[----:B------:R-:W-:Y:S06]  /*8160*/  @!P1 BRA `(.L_x_29) ;  /* 0x000000fc00f49947 */ /* 0x000fec0003800000 */
[----:B------:R-:W0:Y:S01]  /*8170*/  LDC.64 R6, c[0x0][0x5b8] ;  /* 0x00016e00ff067b82 */ /* 0x000e220000000a00 */
[----:B------:R-:W2:Y:S01]  /*8180*/  LDL.LU R23, [R1+0x1c0] ;  /* 0x0001c00001177983 */ /* 0x000ea20000300800 */
[----:B------:R-:W-:-:S06]  /*8190*/  ULDC.64 UR4, c[0x0][0x5c0] ;  /* 0x0001700000047ab9 */ /* 0x000fcc0000000a00 */
[----:B------:R-:W1:Y:S01]  /*81a0*/  LDC.64 R12, c[0x0][0x5a8] ;  /* 0x00016a00ff0c7b82 */ /* 0x000e620000000a00 */
[----:B0-----:R-:W-:Y:S01]  /*81b0*/  IMAD.MOV.U32 R4, RZ, RZ, R7 ;  /* 0x000000ffff047224 */ /* 0x001fe200078e0007 */
[----:B------:R0:W-:Y:S01]  /*81c0*/  STL [R1+0x208], R6 ;  /* 0x0002080601007387 */ /* 0x0001e20000100800 */
[----:B------:R-:W-:-:S04]  /*81d0*/  IMAD.MOV.U32 R22, RZ, RZ, R6 ;  /* 0x000000ffff167224 */ /* 0x000fc800078e0006 */
[C---:B------:R-:W-:Y:S02]  /*81e0*/  IMAD R17, R22.reuse, UR10, RZ ;  /* 0x0000000a16117c24 */ /* 0x040fe4000f8e02ff */
[----:B------:R-:W-:Y:S01]  /*81f0*/  IMAD.WIDE.U32 R234, R22, UR42, R18 ;  /* 0x0000002a16ea7c25 */ /* 0x000fe2000f8e0012 */
[----:B0-----:R-:W0:Y:S03]  /*8200*/  LDC.64 R6, c[0x0][0x5b0] ;  /* 0x00016c00ff067b82 */ /* 0x001e260000000a00 */
[----:B------:R-:W-:Y:S01]  /*8210*/  IMAD R17, R4, UR42, R17 ;  /* 0x0000002a04117c24 */ /* 0x000fe2000f8e0211 */
[----:B------:R-:W-:Y:S01]  /*8220*/  STL.64 [R1+0x210], R234 ;  /* 0x000210ea01007387 */ /* 0x000fe20000100a00 */
[----:B------:R-:W-:-:S03]  /*8230*/  IMAD.MOV.U32 R232, RZ, RZ, R234 ;  /* 0x000000ffffe87224 */ /* 0x000fc600078e00ea */
[----:B------:R-:W-:-:S05]  /*8240*/  IADD3 R233, R235, R17, RZ ;  /* 0x00000011ebe97210 */ /* 0x000fca0007ffe0ff */
[----:B------:R-:W-:Y:S01]  /*8250*/  STL.64 [R1+0x200], R232 ;  /* 0x000200e801007387 */ /* 0x000fe20000100a00 */
[----:B0-----:R-:W-:Y:S02]  /*8260*/  IMAD R20, R6, UR7, RZ ;  /* 0x0000000706147c24 */ /* 0x001fe4000f8e02ff */
[----:B------:R-:W-:-:S04]  /*8270*/  IMAD.WIDE.U32 R4, R14, R6, R232 ;  /* 0x000000060e047225 */ /* 0x000fc800078e00e8 */
[----:B------:R-:W-:Y:S01]  /*8280*/  IMAD R20, R14, R7, R20 ;  /* 0x000000070e147224 */ /* 0x000fe200078e0214 */
[----:B-1----:R-:W-:-:S03]  /*8290*/  LEA R10, P1, R4, R12, 0x1 ;  /* 0x0000000c040a7211 */ /* 0x002fc600078208ff */
[----:B------:R-:W-:-:S05]  /*82a0*/  IMAD.IADD R5, R5, 0x1, R20 ;  /* 0x0000000105057824 */ /* 0x000fca00078e0214 */
[----:B------:R-:W-:-:S05]  /*82b0*/  LEA.HI.X R11, R4, R13, R5, 0x1, P1 ;  /* 0x0000000d040b7211 */ /* 0x000fca00008f0c05 */
[----:B------:R-:W3:Y:S01]  /*82c0*/  @P2 LDG.E.LTC128B.U16 R15, desc[UR52][R10.64] ;  /* 0x000000340a0f2981 */ /* 0x000ee2000c1e1520 */
[----:B------:R-:W-:Y:S01]  /*82d0*/  BSSY B1, `(.L_x_30) ;  /* 0x0000011000017945 */ /* 0x000fe20003800000 */
[----:B---3--:R-:W-:-:S04]  /*82e0*/  IMAD.U32 R4, R15, 0x10000, RZ ;  /* 0x000100000f047824 */ /* 0x008fc800078e00ff */
[----:B------:R-:W-:-:S04]  /*82f0*/  FMUL R4, R4, R16 ;  /* 0x0000001004047220 */ /* 0x000fc80000400000 */
[----:B--2---:R-:W-:Y:S01]  /*8300*/  FFMA R9, R23, R2, R4 ;  /* 0x0000000217097223 */ /* 0x004fe20000000004 */
[----:B------:R-:W-:-:S04]  /*8310*/  LEA R4, P1, R8, UR4, 0x1 ;  /* 0x0000000408047c11 */ /* 0x000fc8000f8208ff */
[----:B------:R-:W-:Y:S02]  /*8320*/  LEA.HI.X R5, R8, UR5, R21, 0x1, P1 ;  /* 0x0000000508057c11 */ /* 0x000fe400088f0c15 */
[----:B------:R-:W-:-:S05]  /*8330*/  F2FP.BF16.F32.PACK_AB R8, RZ, R9 ;  /* 0x00000009ff08723e */ /* 0x000fca00000010ff */
[----:B------:R0:W-:Y:S02]  /*8340*/  @P2 STG.E.U16 desc[UR52][R4.64], R8 ;  /* 0x0000000804002986 */ /* 0x0001e4000c101534 */
[----:B0-----:R-:W-:-:S04]  /*8350*/  IMAD.WIDE.U32 R8, R14, R6, R18 ;  /* 0x000000060e087225 */ /* 0x001fc800078e0012 */
[----:B------:R-:W-:Y:S02]  /*8360*/  IMAD.IADD R9, R20, 0x1, R9 ;  /* 0x0000000114097824 */ /* 0x000fe400078e0209 */
[----:B------:R-:W-:-:S04]  /*8370*/  IMAD.WIDE.U32 R8, R22, UR42, R8 ;  /* 0x0000002a16087c25 */ /* 0x000fc8000f8e0008 */
[----:B------:R-:W-:Y:S01]  /*8380*/  IMAD.IADD R9, R17, 0x1, R9 ;  /* 0x0000000111097824 */ /* 0x000fe200078e0209 */
[----:B------:R-:W-:-:S04]  /*8390*/  LEA R236, P1, R8, R12, 0x1 ;  /* 0x0000000c08ec7211 */ /* 0x000fc800078208ff */
[----:B------:R-:W-:Y:S02]  /*83a0*/  LEA.HI.X R237, R8, R13, R9, 0x1, P1 ;  /* 0x0000000d08ed7211 */ /* 0x000fe400008f0c09 */
[----:B------:R-:W-:-:S13]  /*83b0*/  ISETP.GT.AND P1, PT, R0, 0x1, P0 ;  /* 0x000000010000780c */ /* 0x000fda0000724270 */
[----:B------:R-:W-:Y:S05]  /*83c0*/  @!P1 BRA `(.L_x_31) ;  /* 0x0000000000049947 */ /* 0x000fea0003800000 */
[----:B------:R0:W5:Y:S02]  /*83d0*/  LDG.E.LTC128B.U16 R15, desc[UR52][R236.64+0x2] ;  /* 0x00000234ec0f7981 */ /* 0x000164000c1e1520 */
.L_x_31:
[----:B------:R-:W-:Y:S05]  /*83e0*/  BSYNC B1 ;  /* 0x0000000000017941 */ /* 0x000fea0003800000 */
.L_x_30:
[----:B------:R-:W2:Y:S01]  /*83f0*/  LDL.LU R9, [R1+0x1c4] ;  /* 0x0001c40001097983 */ /* 0x000ea20000300800 */
[----:B-----5:R-:W-:Y:S01]  /*8400*/  SHF.L.U32 R8, R15, 0x10, RZ ;  /* 0x000000100f087819 */ /* 0x020fe200000006ff */
[C---:B------:R-:W-:Y:S01]  /*8410*/  IMAD.SHL.U32 R10, R6.reuse, 0x8, RZ ;  /* 0x00000008060a7824 */ /* 0x040fe200078e00ff */
[----:B------:R-:W-:Y:S01]  /*8420*/  SHF.L.U64.HI R11, R6, 0x3, R7 ;  /* 0x00000003060b7819 */ /* 0x000fe20000010207 */
[----:B------:R-:W3:Y:S01]  /*8430*/  LDL.LU R21, [R1+0x1c8] ;  /* 0x0001c80001157983 */ /* 0x000ee20000300800 */
[----:B------:R-:W-:Y:S01]  /*8440*/  ISETP.GT.AND P5, PT, R3, 0x8, PT ;  /* 0x000000080300780c */ /* 0x000fe20003fa4270 */
[----:B------:R-:W-:Y:S02]  /*8450*/  FMUL R8, R8, R16 ;  /* 0x0000001008087220 */ /* 0x000fe40000400000 */
[----:B------:R-:W-:Y:S02]  /*8460*/  STL.64 [R1+0x1c0], R10 ;  /* 0x0001c00a01007387 */ /* 0x000fe40000100a00 */
[----:B--2---:R-:W-:-:S05]  /*8470*/  FFMA R8, R9, R2, R8 ;  /* 0x0000000209087223 */ /* 0x004fca0000000008 */
[----:B------:R-:W-:-:S05]  /*8480*/  F2FP.BF16.F32.PACK_AB R8, RZ, R8 ;  /* 0x00000008ff08723e */ /* 0x000fca00000010ff */
[----:B------:R1:W-:Y:S01]  /*8490*/  @P1 STG.E.U16 desc[UR52][R4.64+0x2], R8 ;  /* 0x0000020804001986 */ /* 0x0003e2000c101534 */
[----:B------:R-:W-:Y:S01]  /*84a0*/  ISETP.GT.AND P1, PT, R0, RZ, P5 ;  /* 0x000000ff0000720c */ /* 0x000fe20002f24270 */
[----:B-1----:R-:W-:-:S04]  /*84b0*/  IMAD.WIDE.U32 R8, R14, R6, R10 ;  /* 0x000000060e087225 */ /* 0x002fc800078e000a */
[----:B------:R-:W-:Y:S01]  /*84c0*/  IMAD.IADD R20, R20, 0x1, R9 ;  /* 0x0000000114147824 */ /* 0x000fe200078e0209 */
[----:B------:R-:W-:-:S05]  /*84d0*/  IADD3 R9, P2, R234, R8, RZ ;  /* 0x00000008ea097210 */ /* 0x000fca0007f5e0ff */
[----:B------:R-:W-:Y:S01]  /*84e0*/  IMAD.X R11, R20, 0x1, R233, P2 ;  /* 0x00000001140b7824 */ /* 0x000fe200010e06e9 */
[----:B------:R-:W-:-:S04]  /*84f0*/  LEA R10, P2, R9, R12, 0x1 ;  /* 0x0000000c090a7211 */ /* 0x000fc800078408ff */
[----:B------:R-:W-:-:S05]  /*8500*/  LEA.HI.X R11, R9, R13, R11, 0x1, P2 ;  /* 0x0000000d090b7211 */ /* 0x000fca00010f0c0b */
[----:B------:R1:W2:Y:S01]  /*8510*/  @P1 LDG.E.LTC128B.U16 R15, desc[UR52][R10.64] ;  /* 0x000000340a0f1981 */ /* 0x0002a2000c1e1520 */
[----:B------:R-:W-:Y:S01]  /*8520*/  IADD3 R8, P2, R18, R8, RZ ;  /* 0x0000000812087210 */ /* 0x000fe20007f5e0ff */
[----:B------:R-:W-:Y:S01]  /*8530*/  BSSY B1, `(.L_x_32) ;  /* 0x0000016000017945 */ /* 0x000fe20003800000 */
[----:B------:R-:W-:-:S03]  /*8540*/  ISETP.GT.AND P3, PT, R0, 0x1, P5 ;  /* 0x000000010000780c */ /* 0x000fc60002f64270 */
[----:B------:R-:W-:Y:S02]  /*8550*/  IMAD.X R9, R19, 0x1, R20, P2 ;  /* 0x0000000113097824 */ /* 0x000fe400010e0614 */
[----:B------:R-:W-:-:S04]  /*8560*/  IMAD.WIDE.U32 R8, R22, UR42, R8 ;  /* 0x0000002a16087c25 */ /* 0x000fc8000f8e0008 */
[----:B------:R-:W-:Y:S01]  /*8570*/  IMAD.IADD R9, R17, 0x1, R9 ;  /* 0x0000000111097824 */ /* 0x000fe200078e0209 */
[C---:B------:R-:W-:Y:S01]  /*8580*/  LEA R234, P2, R8.reuse, R12, 0x1 ;  /* 0x0000000c08ea7211 */ /* 0x040fe200078408ff */
[----:B-1----:R-:W-:Y:S02]  /*8590*/  IMAD.U32 R11, RZ, RZ, UR8 ;  /* 0x00000008ff0b7e24 */ /* 0x002fe4000f8e00ff */
[----:B------:R-:W-:Y:S01]  /*85a0*/  IMAD.U32 R10, RZ, RZ, UR9 ;  /* 0x00000009ff0a7e24 */ /* 0x000fe2000f8e00ff */
[----:B------:R-:W-:Y:S01]  /*85b0*/  LEA.HI.X R235, R8, R13, R9, 0x1, P2 ;  /* 0x0000000d08eb7211 */ /* 0x000fe200010f0c09 */
[----:B------:R-:W-:-:S03]  /*85c0*/  IMAD.U32 R9, RZ, RZ, UR8 ;  /* 0x00000008ff097e24 */ /* 0x000fc6000f8e00ff */
[----:B------:R-:W-:-:S05]  /*85d0*/  SHF.L.U64.HI R20, R11, 0x4, R10 ;  /* 0x000000040b147819 */ /* 0x000fca000001020a */
[----:B------:R1:W-:Y:S01]  /*85e0*/  STL [R1+0x1c8], R20 ;  /* 0x0001c81401007387 */ /* 0x0003e20000100800 */
[----:B--2---:R-:W-:-:S05]  /*85f0*/  SHF.L.U32 R8, R15, 0x10, RZ ;  /* 0x000000100f087819 */ /* 0x004fca00000006ff */
[----:B------:R-:W-:-:S04]  /*8600*/  FMUL R8, R8, R16 ;  /* 0x0000001008087220 */ /* 0x000fc80000400000 */
[----:B---3--:R-:W-:Y:S01]  /*8610*/  FFMA R8, R21, R2, R8 ;  /* 0x0000000215087223 */ /* 0x008fe20000000008 */
[----:B------:R-:W-:-:S04]  /*8620*/  IMAD.SHL.U32 R21, R9, 0x10, RZ ;  /* 0x0000001009157824 */ /* 0x000fc800078e00ff */
[----:B------:R-:W-:Y:S02]  /*8630*/  F2FP.BF16.F32.PACK_AB R8, RZ, R8 ;  /* 0x00000008ff08723e */ /* 0x000fe400000010ff */
[----:B------:R-:W-:-:S05]  /*8640*/  IADD3 R10, P2, R21, R4, RZ ;  /* 0x00000004150a7210 */ /* 0x000fca0007f5e0ff */
[----:B------:R-:W-:-:S05]  /*8650*/  IMAD.X R11, R20, 0x1, R5, P2 ;  /* 0x00000001140b7824 */ /* 0x000fca00010e0605 */
[----:B------:R1:W-:Y:S01]  /*8660*/  @P1 STG.E.U16 desc[UR52][R10.64], R8 ;  /* 0x000000080a001986 */ /* 0x0003e2000c101534 */
[----:B------:R-:W-:Y:S05]  /*8670*/  @!P3 BRA `(.L_x_33) ;  /* 0x000000000004b947 */ /* 0x000fea0003800000 */
[----:B------:R2:W5:Y:S02]  /*8680*/  LDG.E.LTC128B.U16 R15, desc[UR52][R234.64+0x2] ;  /* 0x00000234ea0f7981 */ /* 0x000564000c1e1520 */
.L_x_33:
[----:B------:R-:W-:Y:S05]  /*8690*/  BSYNC B1 ;  /* 0x0000000000017941 */ /* 0x000fea0003800000 */
.L_x_32:
[----:B------:R-:W3:Y:S01]  /*86a0*/  LDL.LU R9, [R1+0x1cc] ;  /* 0x0001cc0001097983 */ /* 0x000ee20000300800 */
[----:B-1---5:R-:W-:Y:S01]  /*86b0*/  SHF.L.U32 R8, R15, 0x10, RZ ;  /* 0x000000100f087819 */ /* 0x022fe200000006ff */
[----:B------:R-:W-:Y:S01]  /*86c0*/  BSSY B1, `(.L_x_34) ;  /* 0x000000c000017945 */ /* 0x000fe20003800000 */
[----:B------:R-:W-:-:S03]  /*86d0*/  ISETP.GT.AND P1, PT, R0, 0x8, P0 ;  /* 0x000000080000780c */ /* 0x000fc60000724270 */
[----:B------:R-:W-:-:S04]  /*86e0*/  FMUL R8, R8, R16 ;  /* 0x0000001008087220 */ /* 0x000fc80000400000 */
[----:B---3--:R-:W-:Y:S01]  /*86f0*/  FFMA R8, R9, R2, R8 ;  /* 0x0000000209087223 */ /* 0x008fe20000000008 */
[----:B------:R-:W-:-:S04]  /*8700*/  @P3 IMAD.MOV.U32 R9, RZ, RZ, R11 ;  /* 0x000000ffff093224 */ /* 0x000fc800078e000b */
[----:B------:R-:W-:-:S04]  /*8710*/  F2FP.BF16.F32.PACK_AB R8, RZ, R8 ;  /* 0x00000008ff08723e */ /* 0x000fc800000010ff */
[----:B------:R-:W-:Y:S01]  /*8720*/  PRMT R20, R8, 0x7610, R20 ;  /* 0x0000761008147816 */ /* 0x000fe20000000014 */
[----:B------:R-:W-:-:S05]  /*8730*/  @P3 IMAD.MOV.U32 R8, RZ, RZ, R10 ;  /* 0x000000ffff083224 */ /* 0x000fca00078e000a */
[----:B------:R1:W-:Y:S02]  /*8740*/  @P3 STG.E.U16 desc[UR52][R8.64+0x2], R20 ;  /* 0x0000021408003986 */ /* 0x0003e4000c101534 */
[----:B-1----:R-:W-:Y:S01]  /*8750*/  PRMT R8, R15, 0x7610, R8 ;  /* 0x000076100f087816 */ /* 0x002fe20000000008 */
[----:B------:R-:W-:Y:S06]  /*8760*/  @!P1 BRA `(.L_x_35) ;  /* 0x0000000000049947 */ /* 0x000fec0003800000 */
[----:B------:R1:W5:Y:S02]  /*8770*/  LDG.E.LTC128B.U16 R8, desc[UR52][R236.64+0x10] ;  /* 0x00001034ec087981 */ /* 0x000364000c1e1520 */
.L_x_35:
[----:B------:R-:W-:Y:S05]  /*8780*/  BSYNC B1 ;  /* 0x0000000000017941 */ /* 0x000fea0003800000 */
.L_x_34:
[----:B------:R-:W3:Y:S01]  /*8790*/  LDL.LU R15, [R1+0x1d0] ;  /* 0x0001d000010f7983 */ /* 0x000ee20000300800 */
[----:B-----5:R-:W-:Y:S01]  /*87a0*/  IMAD.U32 R9, R8, 0x10000, RZ ;  /* 0x0001000008097824 */ /* 0x020fe200078e00ff */
[----:B------:R-:W-:Y:S01]  /*87b0*/  ISETP.GT.AND P2, PT, R0, 0x9, P0 ;  /* 0x000000090000780c */ /* 0x000fe20000744270 */
[----:B------:R-:W-:Y:S02]  /*87c0*/  BSSY B1, `(.L_x_36) ;  /* 0x0000007000017945 */ /* 0x000fe40003800000 */
[----:B------:R-:W-:-:S04]  /*87d0*/  FMUL R9, R9, R16 ;  /* 0x0000001009097220 */ /* 0x000fc80000400000 */
[----:B---3--:R-:W-:-:S05]  /*87e0*/  FFMA R9, R15, R2, R9 ;  /* 0x000000020f097223 */ /* 0x008fca0000000009 */
[----:B------:R-:W-:-:S05]  /*87f0*/  F2FP.BF16.F32.PACK_AB R9, RZ, R9 ;  /* 0x00000009ff09723e */ /* 0x000fca00000010ff */
[----:B------:R3:W-:Y:S01]  /*8800*/  @P1 STG.E.U16 desc[UR52][R4.64+0x10], R9 ;  /* 0x0000100904001986 */ /* 0x0007e2000c101534 */
[----:B------:R-:W-:Y:S05]  /*8810*/  @!P2 BRA `(.L_x_37) ;  /* 0x000000000004a947 */ /* 0x000fea0003800000 */
[----:B------:R4:W5:Y:S02]  /*8820*/  LDG.E.LTC128B.U16 R8, desc[UR52][R236.64+0x12] ;  /* 0x00001234ec087981 */ /* 0x000964000c1e1520 */
.L_x_37:
[----:B------:R-:W-:Y:S05]  /*8830*/  BSYNC B1 ;  /* 0x0000000000017941 */ /* 0x000fea0003800000 */
.L_x_36:
[----:B------:R-:W2:Y:S01]  /*8840*/  LDL.LU R15, [R1+0x1d4] ;  /* 0x0001d400010f7983 */ /* 0x000ea20000300800 */
[----:B---3-5:R-:W-:Y:S01]  /*8850*/  IMAD.U32 R9, R8, 0x10000, RZ ;  /* 0x0001000008097824 */ /* 0x028fe200078e00ff */
[----:B------:R-:W-:Y:S01]  /*8860*/  ISETP.GT.AND P1, PT, R0, 0x8, P5 ;  /* 0x000000080000780c */ /* 0x000fe20002f24270 */
[----:B------:R-:W-:Y:S02]  /*8870*/  BSSY B1, `(.L_x_38) ;  /* 0x0000007000017945 */ /* 0x000fe40003800000 */
[----:B------:R-:W-:-:S04]  /*8880*/  FMUL R9, R9, R16 ;  /* 0x0000001009097220 */ /* 0x000fc80000400000 */
[----:B--2---:R-:W-:-:S05]  /*8890*/  FFMA R9, R15, R2, R9 ;  /* 0x000000020f097223 */ /* 0x004fca0000000009 */
[----:B------:R-:W-:-:S05]  /*88a0*/  F2FP.BF16.F32.PACK_AB R9, RZ, R9 ;  /* 0x00000009ff09723e */ /* 0x000fca00000010ff */
[----:B------:R2:W-:Y:S01]  /*88b0*/  @P2 STG.E.U16 desc[UR52][R4.64+0x12], R9 ;  /* 0x0000120904002986 */ /* 0x0005e2000c101534 */
[----:B------:R-:W-:Y:S05]  /*88c0*/  @!P1 BRA `(.L_x_39) ;  /* 0x0000000000049947 */ /* 0x000fea0003800000 */
[----:B------:R3:W5:Y:S02]  /*88d0*/  LDG.E.LTC128B.U16 R8, desc[UR52][R234.64+0x10] ;  /* 0x00001034ea087981 */ /* 0x000764000c1e1520 */
.L_x_39:
[----:B------:R-:W-:Y:S05]  /*88e0*/  BSYNC B1 ;  /* 0x0000000000017941 */ /* 0x000fea0003800000 */
.L_x_38:
[----:B------:R-:W4:Y:S01]  /*88f0*/  LDL.LU R15, [R1+0x1d8] ;  /* 0x0001d800010f7983 */ /* 0x000f220000300800 */
[----:B--2--5:R-:W-:Y:S01]  /*8900*/  IMAD.U32 R9, R8, 0x10000, RZ ;  /* 0x0001000008097824 */ /* 0x024fe200078e00ff */
[----:B------:R-:W-:Y:S01]  /*8910*/  ISETP.GT.AND P2, PT, R0, 0x9, P5 ;  /* 0x000000090000780c */ /* 0x000fe20002f44270 */
[----:B------:R-:W-:Y:S02]  /*8920*/  BSSY B1, `(.L_x_40) ;  /* 0x0000007000017945 */ /* 0x000fe40003800000 */
[----:B------:R-:W-:-:S04]  /*8930*/  FMUL R9, R9, R16 ;  /* 0x0000001009097220 */ /* 0x000fc80000400000 */
[----:B----4-:R-:W-:-:S05]  /*8940*/  FFMA R9, R15, R2, R9 ;  /* 0x000000020f097223 */ /* 0x010fca0000000009 */
[----:B------:R-:W-:-:S05]  /*8950*/  F2FP.BF16.F32.PACK_AB R9, RZ, R9 ;  /* 0x00000009ff09723e */ /* 0x000fca00000010ff */
[----:B------:R2:W-:Y:S01]  /*8960*/  @P1 STG.E.U16 desc[UR52][R10.64+0x10], R9 ;  /* 0x000010090a001986 */ /* 0x0005e2000c101534 */
[----:B------:R-:W-:Y:S05]  /*8970*/  @!P2 BRA `(.L_x_41) ;  /* 0x000000000004a947 */ /* 0x000fea0003800000 */
[----:B------:R4:W5:Y:S02]  /*8980*/  LDG.E.LTC128B.U16 R8, desc[UR52][R234.64+0x12] ;  /* 0x00001234ea087981 */ /* 0x000964000c1e1520 */
.L_x_41:
[----:B------:R-:W-:Y:S05]  /*8990*/  BSYNC B1 ;  /* 0x0000000000017941 */ /* 0x000fea0003800000 */
.L_x_40:
[----:B------:R-:W3:Y:S01]  /*89a0*/  LDL.LU R15, [R1+0x1dc] ;  /* 0x0001dc00010f7983 */ /* 0x000ee20000300800 */
[----:B--2--5:R-:W-:Y:S01]  /*89b0*/  SHF.L.U32 R9, R8, 0x10, RZ ;  /* 0x0000001008097819 */ /* 0x024fe200000006ff */
[----:B------:R-:W-:Y:S01]  /*89c0*/  BSSY B1, `(.L_x_42) ;  /* 0x0000008000017945 */ /* 0x000fe20003800000 */
[----:B------:R-:W-:-:S03]  /*89d0*/  ISETP.GT.AND P1, PT, R0, 0x10, P0 ;  /* 0x000000100000780c */ /* 0x000fc60000724270 */
[----:B------:R-:W-:-:S04]  /*89e0*/  FMUL R9, R9, R16 ;  /* 0x0000001009097220 */ /* 0x000fc80000400000 */
[----:B---3--:R-:W-:-:S05]  /*89f0*/  FFMA R9, R15, R2, R9 ;  /* 0x000000020f097223 */ /* 0x008fca0000000009 */
[----:B------:R-:W-:-:S05]  /*8a00*/  F2FP.BF16.F32.PACK_AB R9, RZ, R9 ;  /* 0x00000009ff09723e */ /* 0x000fca00000010ff */
[----:B------:R2:W-:Y:S01]  /*8a10*/  @P2 STG.E.U16 desc[UR52][R10.64+0x12], R9 ;  /* 0x000012090a002986 */ /* 0x0005e2000c101534 */
[----:B------:R-:W-:Y:S05]  /*8a20*/  @!P1 BRA `(.L_x_43) ;  /* 0x0000000000049947 */ /* 0x000fea0003800000 */
[----:B------:R3:W5:Y:S02]  /*8a30*/  LDG.E.LTC128B.U16 R8, desc[UR52][R236.64+0x20] ;  /* 0x00002034ec087981 */ /* 0x000764000c1e1520 */
.L_x_43:
[----:B------:R-:W-:Y:S05]  /*8a40*/  BSYNC B1 ;  /* 0x0000000000017941 */ /* 0x000fea0003800000 */
.L_x_42:
        /* <DEDUP_REMOVED lines=10> */
.L_x_45:
[----:B------:R-:W-:Y:S05]  /*8af0*/  BSYNC B1 ;  /* 0x0000000000017941 */ /* 0x000fea0003800000 */
.L_x_44:
[----:B------:R-:W3:Y:S01]  /*8b00*/  LDL.LU R15, [R1+0x1e4] ;  /* 0x0001e400010f7983 */ /* 0x000ee20000300800 */
[----:B--2--5:R-:W-:Y:S01]  /*8b10*/  IMAD.U32 R9, R8, 0x10000, RZ ;  /* 0x0001000008097824 */ /* 0x024fe200078e00ff */
        /* <DEDUP_REMOVED lines=8> */
.L_x_47:
[----:B------:R-:W-:Y:S05]  /*8ba0*/  BSYNC B1 ;  /* 0x0000000000017941 */ /* 0x000fea0003800000 */
.L_x_46:
        /* <DEDUP_REMOVED lines=10> */
.L_x_49:
[----:B------:R-:W-:Y:S05]  /*8c50*/  BSYNC B1 ;  /* 0x0000000000017941 */ /* 0x000fea0003800000 */
.L_x_48:
        /* <DEDUP_REMOVED lines=10> */
.L_x_51:
[----:B------:R-:W-:Y:S05]  /*8d00*/  BSYNC B1 ;  /* 0x0000000000017941 */ /* 0x000fea0003800000 */
.L_x_50:
        /* <DEDUP_REMOVED lines=10> */
.L_x_53:
[----:B------:R-:W-:Y:S05]  /*8db0*/  BSYNC B1 ;  /* 0x0000000000017941 */ /* 0x000fea0003800000 */
.L_x_52:
        /* <DEDUP_REMOVED lines=10> */
.L_x_55:
[----:B------:R-:W-:Y:S05]  /*8e60*/  BSYNC B1 ;  /* 0x0000000000017941 */ /* 0x000fea0003800000 */
.L_x_54:
[----:B------:R-:W4:Y:S01]  /*8e70*/  LDL.LU R20, [R1+0x1f8] ;  /* 0x0001f80001147983 */ /* 0x000f220000300800 */
[----:B--2--5:R-:W-:Y:S01]  /*8e80*/  IMAD.U32 R9, R8, 0x10000, RZ ;  /* 0x0001000008097824 */ /* 0x024fe200078e00ff */
[----:B------:R-:W-:Y:S01]  /*8e90*/  ISETP.GT.AND P2, PT, R0, 0x19, P5 ;  /* 0x000000190000780c */ /* 0x000fe20002f44270 */
[----:B------:R-:W-:Y:S01]  /*8ea0*/  BSSY B1, `(.L_x_56) ;  /* 0x0000008000017945 */ /* 0x000fe20003800000 */
[----:B------:R-:W-:Y:S01]  /*8eb0*/  PRMT R15, R8, 0x7610, R15 ;  /* 0x00007610080f7816 */ /* 0x000fe2000000000f */
[----:B------:R-:W-:-:S04]  /*8ec0*/  FMUL R9, R9, R16 ;  /* 0x0000001009097220 */ /* 0x000fc80000400000 */
[----:B----4-:R-:W-:-:S05]  /*8ed0*/  FFMA R9, R20, R2, R9 ;  /* 0x0000000214097223 */ /* 0x010fca0000000009 */
[----:B------:R-:W-:-:S05]  /*8ee0*/  F2FP.BF16.F32.PACK_AB R9, RZ, R9 ;  /* 0x00000009ff09723e */ /* 0x000fca00000010ff */
[----:B------:R2:W-:Y:S01]  /*8ef0*/  @P1 STG.E.U16 desc[UR52][R10.64+0x30], R9 ;  /* 0x000030090a001986 */ /* 0x0005e2000c101534 */
[----:B------:R-:W-:Y:S05]  /*8f00*/  @!P2 BRA `(.L_x_57) ;  /* 0x000000000004a947 */ /* 0x000fea0003800000 */
[----:B------:R4:W5:Y:S02]  /*8f10*/  LDG.E.LTC128B.U16 R15, desc[UR52][R234.64+0x32] ;  /* 0x00003234ea0f7981 */ /* 0x000964000c1e1520 */
.L_x_57:
[----:B------:R-:W-:Y:S05]  /*8f20*/  BSYNC B1 ;  /* 0x0000000000017941 */ /* 0x000fea0003800000 */
.L_x_56:
[----:B--2---:R-:W2:Y:S01]  /*8f30*/  LDL.LU R9, [R1+0x1fc] ;  /* 0x0001fc0001097983 */ /* 0x004ea20000300800 */
[----:B-----5:R-:W-:-:S04]  /*8f40*/  IMAD.U32 R8, R15, 0x10000, RZ ;  /* 0x000100000f087824 */ /* 0x020fc800078e00ff */
[----:B------:R-:W-:-:S04]  /*8f50*/  FMUL R8, R8, R16 ;  /* 0x0000001008087220 */ /* 0x000fc80000400000 */
[----:B--2---:R-:W-:Y:S01]  /*8f60*/  FFMA R8, R9, R2, R8 ;  /* 0x0000000209087223 */ /* 0x004fe20000000008 */
[----:B------:R-:W-:-:S04]  /*8f70*/  @P2 IMAD.MOV.U32 R9, RZ, RZ, R11 ;  /* 0x000000ffff092224 */ /* 0x000fc800078e000b */
[----:B------:R-:W-:-:S04]  /*8f80*/  F2FP.BF16.F32.PACK_AB R8, RZ, R8 ;  /* 0x00000008ff08723e */ /* 0x000fc800000010ff */
[----:B------:R-:W-:Y:S01]  /*8f90*/  PRMT R20, R8, 0x7610, R20 ;  /* 0x0000761008147816 */ /* 0x000fe20000000014 */
[----:B------:R-:W-:-:S05]  /*8fa0*/  @P2 IMAD.MOV.U32 R8, RZ, RZ, R10 ;  /* 0x000000ffff082224 */ /* 0x000fca00078e000a */
[----:B------:R2:W-:Y:S04]  /*8fb0*/  @P2 STG.E.U16 desc[UR52][R8.64+0x32], R20 ;  /* 0x0000321408002986 */ /* 0x0005e8000c101534 */
[----:B--2---:R-:W2:Y:S01]  /*8fc0*/  LDL.64 R20, [R1+0x200] ;  /* 0x0002000001147983 */ /* 0x004ea20000100a00 */
[----:B------:R-:W-:Y:S02]  /*8fd0*/  IADD3 R232, P1, R14, 0x80, RZ ;  /* 0x000000800ee87810 */ /* 0x000fe40007f3e0ff */
[----:B------:R-:W-:-:S03]  /*8fe0*/  ISETP.GT.AND P4, PT, R3, 0x80, PT ;  /* 0x000000800300780c */ /* 0x000fc60003f84270 */
[----:B------:R-:W-:Y:S01]  /*8ff0*/  IMAD.X R8, RZ, RZ, UR7, P1 ;  /* 0x00000007ff087e24 */ /* 0x000fe200088e06ff */
[----:B------:R-:W-:-:S03]  /*9000*/  ISETP.GT.AND P2, PT, R0, RZ, P4 ;  /* 0x000000ff0000720c */ /* 0x000fc60002744270 */
[----:B------:R-:W-:-:S04]  /*9010*/  IMAD R8, R8, R6, RZ ;  /* 0x0000000608087224 */ /* 0x000fc800078e02ff */
[C---:B------:R-:W-:Y:S02]  /*9020*/  IMAD R233, R232.reuse, R7, R8 ;  /* 0x00000007e8e97224 */ /* 0x040fe400078e0208 */
[----:B--2---:R-:W-:-:S05]  /*9030*/  IMAD.WIDE.U32 R8, R232, R6, R20 ;  /* 0x00000006e8087225 */ /* 0x004fca00078e0014 */
[----:B------:R-:W-:Y:S02]  /*9040*/  IADD3 R9, R9, R233, RZ ;  /* 0x000000e909097210 */ /* 0x000fe40007ffe0ff */
[----:B------:R-:W-:-:S04]  /*9050*/  LEA R20, P1, R8, R12, 0x1 ;  /* 0x0000000c08147211 */ /* 0x000fc800078208ff */
[----:B------:R-:W-:-:S05]  /*9060*/  LEA.HI.X R21, R8, R13, R9, 0x1, P1 ;  /* 0x0000000d08157211 */ /* 0x000fca00008f0c09 */
[----:B------:R2:W3:Y:S04]  /*9070*/  @P2 LDG.E.LTC128B.U16 R15, desc[UR52][R20.64] ;  /* 0x00000034140f2981 */ /* 0x0004e8000c1e1520 */
[----:B------:R-:W4:Y:S01]  /*9080*/  LDL.LU R21, [R1+0x180] ;  /* 0x0001800001157983 */ /* 0x000f220000300800 */
[----:B------:R-:W-:Y:S01]  /*9090*/  IMAD.WIDE.U32 R8, R232, R6, R18 ;  /* 0x00000006e8087225 */ /* 0x000fe200078e0012 */
[----:B--2---:R-:W-:Y:S01]  /*90a0*/  MOV R20, UR9 ;  /* 0x0000000900147c02 */ /* 0x004fe20008000f00 */
[----:B------:R-:W-:Y:S02]  /*90b0*/  BSSY B1, `(.L_x_58) ;  /* 0x0000016000017945 */ /* 0x000fe40003800000 */
[----:B------:R-:W-:Y:S02]  /*90c0*/  IMAD.IADD R9, R233, 0x1, R9 ;  /* 0x00000001e9097824 */ /* 0x000fe400078e0209 */
[----:B------:R-:W-:-:S04]  /*90d0*/  IMAD.WIDE.U32 R8, R22, UR42, R8 ;  /* 0x0000002a16087c25 */ /* 0x000fc8000f8e0008 */
[----:B------:R-:W-:Y:S01]  /*90e0*/  IMAD.IADD R9, R17, 0x1, R9 ;  /* 0x0000000111097824 */ /* 0x000fe200078e0209 */
[----:B------:R-:W-:-:S04]  /*90f0*/  LEA R22, P1, R8, R12, 0x1 ;  /* 0x0000000c08167211 */ /* 0x000fc800078208ff */
[----:B------:R-:W-:Y:S02]  /*9100*/  LEA.HI.X R23, R8, R13, R9, 0x1, P1 ;  /* 0x0000000d08177211 */ /* 0x000fe400008f0c09 */
[----:B------:R-:W-:Y:S01]  /*9110*/  ISETP.GT.AND P1, PT, R0, 0x1, P4 ;  /* 0x000000010000780c */ /* 0x000fe20002724270 */
[----:B---3--:R-:W-:-:S04]  /*9120*/  IMAD.U32 R8, R15, 0x10000, RZ ;  /* 0x000100000f087824 */ /* 0x008fc800078e00ff */
[----:B------:R-:W-:-:S04]  /*9130*/  FMUL R8, R8, R16 ;  /* 0x0000001008087220 */ /* 0x000fc80000400000 */
[----:B----4-:R-:W-:Y:S01]  /*9140*/  FFMA R9, R21, R2, R8 ;  /* 0x0000000215097223 */ /* 0x010fe20000000008 */
[----:B------:R-:W-:Y:S02]  /*9150*/  IMAD.U32 R8, RZ, RZ, UR8 ;  /* 0x00000008ff087e24 */ /* 0x000fe4000f8e00ff */
[----:B------:R-:W-:Y:S02]  /*9160*/  IMAD.U32 R21, RZ, RZ, UR8 ;  /* 0x00000008ff157e24 */ /* 0x000fe4000f8e00ff */
[----:B------:R-:W-:Y:S01]  /*9170*/  IMAD.SHL.U32 R8, R8, 0x100, RZ ;  /* 0x0000010008087824 */ /* 0x000fe200078e00ff */
[----:B------:R-:W-:Y:S02]  /*9180*/  F2FP.BF16.F32.PACK_AB R9, RZ, R9 ;  /* 0x00000009ff09723e */ /* 0x000fe400000010ff */
[----:B------:R-:W-:Y:S02]  /*9190*/  SHF.L.U64.HI R21, R21, 0x8, R20 ;  /* 0x0000000815157819 */ /* 0x000fe40000010214 */
[----:B------:R-:W-:-:S02]  /*91a0*/  IADD3 R8, P3, R8, R4, RZ ;  /* 0x0000000408087210 */ /* 0x000fc40007f7e0ff */
[----:B------:R-:W-:Y:S01]  /*91b0*/  PRMT R20, R9, 0x7610, R20 ;  /* 0x0000761009147816 */ /* 0x000fe20000000014 */
[----:B------:R2:W-:Y:S02]  /*91c0*/  STL [R1+0x1d4], R21 ;  /* 0x0001d41501007387 */ /* 0x0005e40000100800 */
[----:B------:R-:W-:-:S05]  /*91d0*/  IMAD.X R9, R21, 0x1, R5, P3 ;  /* 0x0000000115097824 */ /* 0x000fca00018e0605 */
[----:B------:R2:W-:Y:S01]  /*91e0*/  @P2 STG.E.U16 desc[UR52][R8.64], R20 ;  /* 0x0000001408002986 */ /* 0x0005e2000c101534 */
[----:B------:R-:W-:Y:S05]  /*91f0*/  @!P1 BRA `(.L_x_59) ;  /* 0x0000000000049947 */ /* 0x000fea0003800000 */
[----:B------:R3:W5:Y:S02]  /*9200*/  LDG.E.LTC128B.U16 R15, desc[UR52][R22.64+0x2] ;  /* 0x00000234160f7981 */ /* 0x000764000c1e1520 */
.L_x_59:
[----:B------:R-:W-:Y:S05]  /*9210*/  BSYNC B1 ;  /* 0x0000000000017941 */ /* 0x000fea0003800000 */
.L_x_58:
[----:B--2---:R-:W2:Y:S01]  /*9220*/  LDL.LU R21, [R1+0x184] ;  /* 0x0001840001157983 */ /* 0x004ea20000300800 */
[----:B-----5:R-:W-:-:S03]  /*9230*/  IMAD.U32 R20, R15, 0x10000, RZ ;  /* 0x000100000f147824 */ /* 0x020fc600078e00ff */
[----:B------:R4:W-:Y:S01]  /*9240*/  STL.64 [R1+0x230], R18 ;  /* 0x0002301201007387 */ /* 0x0009e20000100a00 */
[----:B------:R-:W-:-:S03]  /*9250*/  FMUL R20, R20, R16 ;  /* 0x0000001014147220 */ /* 0x000fc60000400000 */
[----:B----4-:R-:W4:Y:S04]  /*9260*/  LDL.64 R18, [R1+0x200] ;  /* 0x0002000001127983 */ /* 0x010f280000100a00 */
[----:B------:R-:W-:Y:S04]  /*9270*/  STL.64 [R1+0x228], R10 ;  /* 0x0002280a01007387 */ /* 0x000fe80000100a00 */
[----:B------:R-:W-:Y:S01]  /*9280*/  STL [R1+0x220], R4 ;  /* 0x0002200401007387 */ /* 0x000fe20000100800 */
[----:B--2---:R-:W-:-:S05]  /*9290*/  FFMA R21, R21, R2, R20 ;  /* 0x0000000215157223 */ /* 0x004fca0000000014 */
[----:B------:R2:W-:Y:S04]  /*92a0*/  STL [R1+0x180], R21 ;  /* 0x0001801501007387 */ /* 0x0005e80000100800 */
[----:B--2---:R-:W2:Y:S02]  /*92b0*/  LDL.64 R20, [R1+0x1c0] ;  /* 0x0001c00001147983 */ /* 0x004ea40000100a00 */
[----:B--2---:R-:W-:Y:S02]  /*92c0*/  IMAD.WIDE.U32 R20, R232, R6, R20 ;  /* 0x00000006e8147225 */ /* 0x004fe400078e0014 */
[----:B------:R-:W2:Y:S01]  /*92d0*/  LDL.LU R232, [R1+0x180] ;  /* 0x0001800001e87983 */ /* 0x000ea20000300800 */
[----:B------:R-:W-:Y:S02]  /*92e0*/  ISETP.GT.AND P3, PT, R3, 0x88, PT ;  /* 0x000000880300780c */ /* 0x000fe40003f64270 */
[----:B--2---:R-:W-:-:S04]  /*92f0*/  F2FP.BF16.F32.PACK_AB R10, RZ, R232 ;  /* 0x000000e8ff0a723e */ /* 0x004fc800000010ff */
[----:B------:R-:W-:Y:S01]  /*9300*/  PRMT R11, R10, 0x7610, R11 ;  /* 0x000076100a0b7816 */ /* 0x000fe2000000000b */
[----:B------:R-:W-:Y:S02]  /*9310*/  IMAD.IADD R10, R233, 0x1, R21 ;  /* 0x00000001e90a7824 */ /* 0x000fe400078e0215 */
[----:B------:R-:W2:Y:S01]  /*9320*/  LDL.64 R232, [R1+0x210] ;  /* 0x0002100001e87983 */ /* 0x000ea20000100a00 */
[----:B------:R-:W-:Y:S02]  /*9330*/  PRMT R4, R11, 0x7610, R4 ;  /* 0x000076100b047816 */ /* 0x000fe40000000004 */
[----:B------:R-:W-:Y:S01]  /*9340*/  ISETP.GT.AND P2, PT, R0, RZ, P3 ;  /* 0x000000ff0000720c */ /* 0x000fe20001f44270 */
[----:B------:R0:W-:Y:S01]  /*9350*/  STL [R1+0x1cc], R10 ;  /* 0x0001cc0a01007387 */ /* 0x0001e20000100800 */
[----:B--2---:R-:W-:-:S05]  /*9360*/  IADD3 R232, P6, R232, R20, RZ ;  /* 0x00000014e8e87210 */ /* 0x004fca0007fde0ff */
[----:B----4-:R-:W-:Y:S01]  /*9370*/  IMAD.X R233, R10, 0x1, R19, P6 ;  /* 0x000000010ae97824 */ /* 0x010fe200030e0613 */
[C---:B0-----:R-:W-:Y:S01]  /*9380*/  LEA R10, P6, R232.reuse, R12, 0x1 ;  /* 0x0000000ce80a7211 */ /* 0x041fe200078c08ff */
[----:B------:R0:W5:Y:S03]  /*9390*/  LDL.LU.64 R18, [R1+0x230] ;  /* 0x0002300001127983 */ /* 0x0001660000300a00 */
[----:B------:R-:W-:Y:S01]  /*93a0*/  LEA.HI.X R11, R232, R13, R233, 0x1, P6 ;  /* 0x0000000de80b7211 */ /* 0x000fe200030f0ce9 */
[----:B------:R-:W-:Y:S01]  /*93b0*/  IMAD.MOV.U32 R233, RZ, RZ, R9 ;  /* 0x000000ffffe97224 */ /* 0x000fe200078e0009 */
[----:B------:R-:W-:-:S03]  /*93c0*/  MOV R232, R8 ;  /* 0x0000000800e87202 */ /* 0x000fc60000000f00 */
[----:B------:R2:W-:Y:S04]  /*93d0*/  STL.64 [R1+0x180], R10 ;  /* 0x0001800a01007387 */ /* 0x0005e80000100a00 */
[----:B------:R4:W-:Y:S04]  /*93e0*/  @P1 STG.E.U16 desc[UR52][R232.64+0x2], R4 ;  /* 0x00000204e8001986 */ /* 0x0009e8000c101534 */
[----:B--2---:R0:W5:Y:S04]  /*93f0*/  LDL.LU.64 R10, [R1+0x228] ;  /* 0x00022800010a7983 */ /* 0x0041680000300a00 */
[----:B----4-:R0:W5:Y:S01]  /*9400*/  LDL.LU R4, [R1+0x220] ;  /* 0x0002200001047983 */ /* 0x0101620000300800 */
[----:B------:R-:W-:Y:S04]  /*9410*/  BSSY B1, `(.L_x_60) ;  /* 0x0000006000017945 */ /* 0x000fe80003800000 */
[----:B------:R-:W-:Y:S05]  /*9420*/  @!P2 BRA `(.L_x_61) ;  /* 0x000000000010a947 */ /* 0x000fea0003800000 */
[----:B------:R2:W-:Y:S04]  /*9430*/  STL.64 [R1+0x220], R2 ;  /* 0x0002200201007387 */ /* 0x0005e80000100a00 */
[----:B--2---:R-:W2:Y:S04]  /*9440*/  LDL.LU.64 R2, [R1+0x180] ;  /* 0x0001800001027983 */ /* 0x004ea80000300a00 */
[----:B--2---:R2:W5:Y:S04]  /*9450*/  LDG.E.LTC128B.U16 R15, desc[UR52][R2.64] ;  /* 0x00000034020f7981 */ /* 0x004568000c1e1520 */
[----:B------:R2:W5:Y:S02]  /*9460*/  LDL.LU.64 R2, [R1+0x220] ;  /* 0x0002200001027983 */ /* 0x0005640000300a00 */
.L_x_61:
[----:B------:R-:W-:Y:S05]  /*9470*/  BSYNC B1 ;  /* 0x0000000000017941 */ /* 0x000fea0003800000 */
.L_x_60:
[----:B------:R4:W-:Y:S04]  /*9480*/  STL.64 [R1+0x228], R6 ;  /* 0x0002280601007387 */ /* 0x0009e80000100a00 */
[----:B----4-:R-:W4:Y:S01]  /*9490*/  LDL.LU R6, [R1+0x188] ;  /* 0x0001880001067983 */ /* 0x010f220000300800 */
[----:B-----5:R-:W-:Y:S02]  /*94a0*/  IMAD.U32 R21, R15, 0x10000, RZ ;  /* 0x000100000f157824 */ /* 0x020fe400078e00ff */
[----:B------:R-:W-:Y:S01]  /*94b0*/  IMAD.U32 R7, RZ, RZ, UR8 ;  /* 0x00000008ff077e24 */ /* 0x000fe2000f8e00ff */
[----:B------:R0:W-:Y:S01]  /*94c0*/  STL.64 [R1+0x220], R4 ;  /* 0x0002200401007387 */ /* 0x0001e20000100a00 */
[----:B------:R-:W-:Y:S02]  /*94d0*/  FMUL R21, R21, R16 ;  /* 0x0000001015157220 */ /* 0x000fe40000400000 */
[----:B------:R-:W-:Y:S01]  /*94e0*/  IMAD.SHL.U32 R7, R7, 0x10, RZ ;  /* 0x0000001007077824 */ /* 0x000fe200078e00ff */
[----:B0-----:R-:W3:Y:S04]  /*94f0*/  LDL.LU R4, [R1+0x1cc] ;  /* 0x0001cc0001047983 */ /* 0x001ee80000300800 */
[----:B------:R-:W2:Y:S01]  /*9500*/  LDL R5, [R1+0x208] ;  /* 0x0002080001057983 */ /* 0x000ea20000100800 */
[----:B----4-:R-:W-:Y:S01]  /*9510*/  FFMA R21, R6, R2, R21 ;  /* 0x0000000206157223 */ /* 0x010fe20000000015 */
[----:B------:R-:W-:-:S02]  /*9520*/  IADD3 R6, P1, R8, R7, RZ ;  /* 0x0000000708067210 */ /* 0x000fc40007f3e0ff */
[----:B------:R-:W4:Y:S02]  /*9530*/  LDL R7, [R1+0x1c8] ;  /* 0x0001c80001077983 */ /* 0x000f240000100800 */
[----:B------:R-:W-:Y:S01]  /*9540*/  F2FP.BF16.F32.PACK_AB R21, RZ, R21 ;  /* 0x00000015ff15723e */ /* 0x000fe200000010ff */
[----:B----4-:R-:W-:Y:S01]  /*9550*/  IMAD.X R7, R9, 0x1, R7, P1 ;  /* 0x0000000109077824 */ /* 0x010fe200008e0607 */
[----:B------:R-:W-:-:S04]  /*9560*/  IADD3 R20, P1, R18, R20, RZ ;  /* 0x0000001412147210 */ /* 0x000fc80007f3e0ff */
[----:B------:R3:W-:Y:S02]  /*9570*/  @P2 STG.E.U16 desc[UR52][R6.64], R21 ;  /* 0x0000001506002986 */ /* 0x0007e4000c101534 */
[----:B---3--:R-:W-:Y:S02]  /*9580*/  IADD3.X R21, R19, R4, RZ, P1, !PT ;  /* 0x0000000413157210 */ /* 0x008fe40000ffe4ff */
[----:B------:R0:W5:Y:S01]  /*9590*/  LDL.LU.64 R6, [R1+0x228] ;  /* 0x0002280001067983 */ /* 0x0001620000300a00 */
[----:B--2---:R-:W-:-:S04]  /*95a0*/  IMAD.WIDE.U32 R4, R5, UR42, R20 ;  /* 0x0000002a05047c25 */ /* 0x004fc8000f8e0014 */
[----:B------:R-:W-:Y:S01]  /*95b0*/  IMAD.IADD R21, R17, 0x1, R5 ;  /* 0x0000000111157824 */ /* 0x000fe200078e0205 */
[----:B------:R-:W-:-:S04]  /*95c0*/  LEA R20, P1, R4, R12, 0x1 ;  /* 0x0000000c04147211 */ /* 0x000fc800078208ff */
[----:B------:R-:W-:Y:S02]  /*95d0*/  LEA.HI.X R21, R4, R13, R21, 0x1, P1 ;  /* 0x0000000d04157211 */ /* 0x000fe400008f0c15 */
[----:B------:R0:W5:Y:S01]  /*95e0*/  LDL.LU.64 R4, [R1+0x220] ;  /* 0x0002200001047983 */ /* 0x0001620000300a00 */
[----:B------:R-:W-:Y:S01]  /*95f0*/  ISETP.GT.AND P6, PT, R0, 0x1, P3 ;  /* 0x000000010000780c */ /* 0x000fe20001fc4270 */
[----:B------:R-:W-:-:S12]  /*9600*/  BSSY B1, `(.L_x_62) ;  /* 0x0000003000017945 */ /* 0x000fd80003800000 */
[----:B0-----:R-:W-:Y:S05]  /*9610*/  @!P6 BRA `(.L_x_63) ;  /* 0x000000000004e947 */ /* 0x001fea0003800000 */
[----:B------:R0:W5:Y:S02]  /*9620*/  LDG.E.LTC128B.U16 R15, desc[UR52][R20.64+0x2] ;  /* 0x00000234140f7981 */ /* 0x000164000c1e1520 */
.L_x_63:
[----:B------:R-:W-:Y:S05]  /*9630*/  BSYNC B1 ;  /* 0x0000000000017941 */ /* 0x000fea0003800000 */
.L_x_62:
[----:B------:R-:W-:Y:S04]  /*9640*/  STL [R1+0x238], R11 ;  /* 0x0002380b01007387 */ /* 0x000fe80000100800 */
[----:B------:R-:W-:Y:S04]  /*9650*/  STL [R1+0x234], R10 ;  /* 0x0002340a01007387 */ /* 0x000fe80000100800 */
[----:B-----5:R2:W-:Y:S04]  /*9660*/  STL [R1+0x230], R7 ;  /* 0x0002300701007387 */ /* 0x0205e80000100800 */
[----:B--2---:R-:W2:Y:S04]  /*9670*/  LDL.LU R7, [R1+0x18c] ;  /* 0x00018c0001077983 */ /* 0x004ea80000300800 */
[----:B------:R-:W-:Y:S04]  /*9680*/  STL [R1+0x22c], R6 ;  /* 0x00022c0601007387 */ /* 0x000fe80000100800 */
[----:B------:R3:W-:Y:S04]  /*9690*/  STL [R1+0x228], R5 ;  /* 0x0002280501007387 */ /* 0x0007e80000100800 */
[----:B---3--:R-:W3:Y:S01]  /*96a0*/  LDL R5, [R1+0x1c8] ;  /* 0x0001c80001057983 */ /* 0x008ee20000100800 */
[----:B------:R-:W-:-:S02]  /*96b0*/  IMAD.U32 R11, R15, 0x10000, RZ ;  /* 0x000100000f0b7824 */ /* 0x000fc400078e00ff */
[----:B------:R-:W-:Y:S01]  /*96c0*/  IMAD.U32 R10, RZ, RZ, UR8 ;  /* 0x00000008ff0a7e24 */ /* 0x000fe2000f8e00ff */
[----:B------:R4:W-:Y:S01]  /*96d0*/  STL [R1+0x224], R4 ;  /* 0x0002240401007387 */ /* 0x0009e20000100800 */
[----:B------:R-:W-:Y:S02]  /*96e0*/  FMUL R11, R11, R16 ;  /* 0x000000100b0b7220 */ /* 0x000fe40000400000 */
[----:B------:R-:W-:Y:S01]  /*96f0*/  IMAD.SHL.U32 R10, R10, 0x10, RZ ;  /* 0x000000100a0a7824 */ /* 0x000fe200078e00ff */
[----:B------:R1:W-:Y:S04]  /*9700*/  STL [R1+0x220], R3 ;  /* 0x0002200301007387 */ /* 0x0003e80000100800 */
[----:B------:R-:W-:Y:S01]  /*9710*/  IADD3 R8, P2, R10, R8, RZ ;  /* 0x000000080a087210 */ /* 0x000fe20007f5e0ff */
[----:B--2---:R-:W-:-:S02]  /*9720*/  FFMA R7, R7, R2, R11 ;  /* 0x0000000207077223 */ /* 0x004fc4000000000b */
[----:B------:R2:W5:Y:S03]  /*9730*/  LDL.LU R11, [R1+0x238] ;  /* 0x00023800010b7983 */ /* 0x0005660000300800 */
[----:B------:R-:W-:Y:S01]  /*9740*/  F2FP.BF16.F32.PACK_AB R6, RZ, R7 ;  /* 0x00000007ff06723e */ /* 0x000fe200000010ff */
[----:B------:R2:W5:Y:S03]  /*9750*/  LDL.LU R10, [R1+0x234] ;  /* 0x00023400010a7983 */ /* 0x0005660000300800 */
[----:B----4-:R-:W-:Y:S01]  /*9760*/  PRMT R4, R6, 0x7610, R4 ;  /* 0x0000761006047816 */ /* 0x010fe20000000004 */
[----:B------:R2:W5:Y:S03]  /*9770*/  LDL.LU R7, [R1+0x230] ;  /* 0x0002300001077983 */ /* 0x0005660000300800 */
[----:B-1----:R-:W-:Y:S01]  /*9780*/  PRMT R3, R4, 0x7610, R3 ;  /* 0x0000761004037816 */ /* 0x002fe20000000003 */
[----:B------:R2:W5:Y:S01]  /*9790*/  LDL.LU R6, [R1+0x22c] ;  /* 0x00022c0001067983 */ /* 0x0005620000300800 */
[----:B------:R-:W-:Y:S01]  /*97a0*/  ISETP.GT.AND P1, PT, R0, 0x8, P4 ;  /* 0x000000080000780c */ /* 0x000fe20002724270 */
[----:B---3--:R-:W-:-:S02]  /*97b0*/  IMAD.X R9, R5, 0x1, R9, P2 ;  /* 0x0000000105097824 */ /* 0x008fc400010e0609 */
[----:B------:R2:W5:Y:S04]  /*97c0*/  LDL.LU R5, [R1+0x228] ;  /* 0x0002280001057983 */ /* 0x0005680000300800 */
[----:B------:R2:W5:Y:S04]  /*97d0*/  LDL.LU R4, [R1+0x224] ;  /* 0x0002240001047983 */ /* 0x0005680000300800 */
[----:B------:R1:W-:Y:S04]  /*97e0*/  @P6 STG.E.U16 desc[UR52][R8.64+0x2], R3 ;  /* 0x0000020308006986 */ /* 0x0003e8000c101534 */
[----:B-1----:R2:W5:Y:S01]  /*97f0*/  LDL.LU R3, [R1+0x220] ;  /* 0x0002200001037983 */ /* 0x0025620000300800 */
[----:B------:R-:W-:Y:S01]  /*9800*/  BSSY B1, `(.L_x_64) ;  /* 0x0000004000017945 */ /* 0x000fe20003800000 */
[----:B------:R-:W-:-:S03]  /*9810*/  PRMT R8, R15, 0x7610, R8 ;  /* 0x000076100f087816 */ /* 0x000fc60000000008 */
[----:B------:R-:W-:Y:S05]  /*9820*/  @!P1 BRA `(.L_x_65) ;  /* 0x0000000000049947 */ /* 0x000fea0003800000 */
[----:B------:R1:W5:Y:S02]  /*9830*/  LDG.E.LTC128B.U16 R8, desc[UR52][R22.64+0x10] ;  /* 0x0000103416087981 */ /* 0x000364000c1e1520 */
.L_x_65:
[----:B------:R-:W-:Y:S05]  /*9840*/  BSYNC B1 ;  /* 0x0000000000017941 */ /* 0x000fea0003800000 */
.L_x_64:
[----:B------:R-:W3:Y:S01]  /*9850*/  LDL.LU R15, [R1+0x190] ;  /* 0x00019000010f7983 */ /* 0x000ee20000300800 */
[----:B-----5:R-:W-:Y:S01]  /*9860*/  SHF.L.U32 R9, R8, 0x10, RZ ;  /* 0x0000001008097819 */ /* 0x020fe200000006ff */
        /* <DEDUP_REMOVED lines=8> */
.L_x_67:
[----:B------:R-:W-:Y:S05]  /*98f0*/  BSYNC B1 ;  /* 0x0000000000017941 */ /* 0x000fea0003800000 */
.L_x_66:
[----:B------:R0:W-:Y:S04]  /*9900*/  STL [R1+0x220], R3 ;  /* 0x0002200301007387 */ /* 0x0001e80000100800 */
[----:B0-----:R-:W2:Y:S01]  /*9910*/  LDL.LU R3, [R1+0x194] ;  /* 0x0001940001037983 */ /* 0x001ea20000300800 */
[----:B---3-5:R-:W-:-:S04]  /*9920*/  IMAD.U32 R9, R8, 0x10000, RZ ;  /* 0x0001000008097824 */ /* 0x028fc800078e00ff */
[----:B------:R-:W-:Y:S01]  /*9930*/  FMUL R9, R9, R16 ;  /* 0x0000001009097220 */ /* 0x000fe20000400000 */
[----:B------:R-:W-:-:S03]  /*9940*/  ISETP.GT.AND P1, PT, R0, 0x8, P3 ;  /* 0x000000080000780c */ /* 0x000fc60001f24270 */
[----:B--2---:R-:W-:Y:S02]  /*9950*/  FFMA R9, R3, R2, R9 ;  /* 0x0000000203097223 */ /* 0x004fe40000000009 */
[----:B------:R0:W5:Y:S01]  /*9960*/  LDL.LU R3, [R1+0x220] ;  /* 0x0002200001037983 */ /* 0x0001620000300800 */
[----:B------:R-:W-:Y:S01]  /*9970*/  BSSY B1, `(.L_x_68) ;  /* 0x0000006000017945 */ /* 0x000fe20003800000 */
[----:B------:R-:W-:Y:S02]  /*9980*/  PRMT R15, R8, 0x7610, R15 ;  /* 0x00007610080f7816 */ /* 0x000fe4000000000f */
[----:B------:R-:W-:-:S05]  /*9990*/  F2FP.BF16.F32.PACK_AB R9, RZ, R9 ;  /* 0x00000009ff09723e */ /* 0x000fca00000010ff */
[----:B------:R0:W-:Y:S01]  /*99a0*/  @P2 STG.E.U16 desc[UR52][R232.64+0x12], R9 ;  /* 0x00001209e8002986 */ /* 0x0001e2000c101534 */
[----:B------:R-:W-:Y:S05]  /*99b0*/  @!P1 BRA `(.L_x_69) ;  /* 0x0000000000049947 */ /* 0x000fea0003800000 */
[----:B------:R2:W5:Y:S02]  /*99c0*/  LDG.E.LTC128B.U16 R15, desc[UR52][R20.64+0x10] ;  /* 0x00001034140f7981 */ /* 0x000564000c1e1520 */
.L_x_69:
[----:B------:R-:W-:Y:S05]  /*99d0*/  BSYNC B1 ;  /* 0x0000000000017941 */ /* 0x000fea0003800000 */
.L_x_68:
[----:B0-----:R-:W3:Y:S01]  /*99e0*/  LDL.LU R9, [R1+0x198] ;  /* 0x0001980001097983 */ /* 0x001ee20000300800 */
[----:B-----5:R-:W-:-:S03]  /*99f0*/  IMAD.U32 R8, R15, 0x10000, RZ ;  /* 0x000100000f087824 */ /* 0x020fc600078e00ff */
[----:B------:R0:W-:Y:S01]  /*9a00*/  STL [R1+0x22c], R10 ;  /* 0x00022c0a01007387 */ /* 0x0001e20000100800 */
[----:B------:R-:W-:-:S03]  /*9a10*/  FMUL R8, R8, R16 ;  /* 0x0000001008087220 */ /* 0x000fc60000400000 */
[----:B------:R1:W-:Y:S01]  /*9a20*/  STL [R1+0x228], R7 ;  /* 0x0002280701007387 */ /* 0x0003e20000100800 */
[----:B0-----:R-:W-:-:S04]  /*9a30*/  IMAD.U32 R10, RZ, RZ, UR8 ;  /* 0x00000008ff0a7e24 */ /* 0x001fc8000f8e00ff */
[----:B------:R-:W-:Y:S01]  /*9a40*/  IMAD.SHL.U32 R10, R10, 0x100, RZ ;  /* 0x000001000a0a7824 */ /* 0x000fe200078e00ff */
[----:B-1----:R-:W4:Y:S04]  /*9a50*/  LDL.LU R7, [R1+0x1d4] ;  /* 0x0001d40001077983 */ /* 0x002f280000300800 */
[----:B------:R0:W-:Y:S04]  /*9a60*/  STL [R1+0x224], R6 ;  /* 0x0002240601007387 */ /* 0x0001e80000100800 */
[----:B------:R1:W-:Y:S01]  /*9a70*/  STL [R1+0x220], R3 ;  /* 0x0002200301007387 */ /* 0x0003e20000100800 */
[----:B---3--:R-:W-:Y:S01]  /*9a80*/  FFMA R9, R9, R2, R8 ;  /* 0x0000000209097223 */ /* 0x008fe20000000008 */
[----:B------:R-:W-:-:S04]  /*9a90*/  IMAD.U32 R8, RZ, RZ, UR8 ;  /* 0x00000008ff087e24 */ /* 0x000fc8000f8e00ff */
[----:B------:R-:W-:Y:S02]  /*9aa0*/  F2FP.BF16.F32.PACK_AB R9, RZ, R9 ;  /* 0x00000009ff09723e */ /* 0x000fe400000010ff */
[----:B------:R-:W-:Y:S02]  /*9ab0*/  SHF.L.U32 R8, R8, 0x4, RZ ;  /* 0x0000000408087819 */ /* 0x000fe400000006ff */
[----:B0-----:R-:W-:Y:S02]  /*9ac0*/  PRMT R6, R9, 0x7610, R6 ;  /* 0x0000761009067816 */ /* 0x001fe40000000006 */
[----:B------:R-:W-:Y:S02]  /*9ad0*/  IADD3 R8, P2, P6, R8, R4, R10 ;  /* 0x0000000408087210 */ /* 0x000fe40007e5e00a */
[----:B------:R0:W5:Y:S04]  /*9ae0*/  LDL.LU R10, [R1+0x22c] ;  /* 0x00022c00010a7983 */ /* 0x0001680000300800 */
[----:B------:R-:W4:Y:S01]  /*9af0*/  LDL R9, [R1+0x1c8] ;  /* 0x0001c80001097983 */ /* 0x000f220000100800 */
[----:B-1----:R-:W-:-:S02]  /*9b00*/  PRMT R3, R6, 0x7610, R3 ;  /* 0x0000761006037816 */ /* 0x002fc40000000003 */
[----:B----4-:R-:W-:Y:S02]  /*9b10*/  IADD3.X R9, R9, R5, R7, P2, P6 ;  /* 0x0000000509097210 */ /* 0x010fe400017ec407 */
[----:B------:R0:W5:Y:S01]  /*9b20*/  LDL.LU R7, [R1+0x228] ;  /* 0x0002280001077983 */ /* 0x0001620000300800 */
[----:B------:R-:W-:-:S03]  /*9b30*/  ISETP.GT.AND P2, PT, R0, 0x9, P3 ;  /* 0x000000090000780c */ /* 0x000fc60001f44270 */
[----:B------:R0:W5:Y:S04]  /*9b40*/  LDL.LU R6, [R1+0x224] ;  /* 0x0002240001067983 */ /* 0x0001680000300800 */
[----:B------:R1:W-:Y:S04]  /*9b50*/  @P1 STG.E.U16 desc[UR52][R8.64+0x10], R3 ;  /* 0x0000100308001986 */ /* 0x0003e8000c101534 */
[----:B-1----:R0:W5:Y:S01]  /*9b60*/  LDL.LU R3, [R1+0x220] ;  /* 0x0002200001037983 */ /* 0x0021620000300800 */
[----:B------:R-:W-:Y:S04]  /*9b70*/  BSSY B1, `(.L_x_70) ;  /* 0x0000003000017945 */ /* 0x000fe80003800000 */
[----:B------:R-:W-:Y:S05]  /*9b80*/  @!P2 BRA `(.L_x_71) ;  /* 0x000000000004a947 */ /* 0x000fea0003800000 */
[----:B------:R1:W5:Y:S02]  /*9b90*/  LDG.E.LTC128B.U16 R15, desc[UR52][R20.64+0x12] ;  /* 0x00001234140f7981 */ /* 0x000364000c1e1520 */
.L_x_71:
[----:B------:R-:W-:Y:S05]  /*9ba0*/  BSYNC B1 ;  /* 0x0000000000017941 */ /* 0x000fea0003800000 */
.L_x_70:
[----:B-----5:R-:W-:Y:S04]  /*9bb0*/  STL [R1+0x230], R7 ;  /* 0x0002300701007387 */ /* 0x020fe80000100800 */
[----:B------:R3:W-:Y:S04]  /*9bc0*/  STL [R1+0x22c], R6 ;  /* 0x00022c0601007387 */ /* 0x0007e80000100800 */
[----:B---3--:R-:W3:Y:S01]  /*9bd0*/  LDL.LU R6, [R1+0x19c] ;  /* 0x00019c0001067983 */ /* 0x008ee20000300800 */
[----:B------:R-:W-:-:S03]  /*9be0*/  IMAD.U32 R7, R15, 0x10000, RZ ;  /* 0x000100000f077824 */ /* 0x000fc600078e00ff */
[----:B------:R4:W-:Y:S01]  /*9bf0*/  STL [R1+0x228], R5 ;  /* 0x0002280501007387 */ /* 0x0009e20000100800 */
[----:B------:R-:W-:-:S03]  /*9c00*/  FMUL R7, R7, R16 ;  /* 0x0000001007077220 */ /* 0x000fc60000400000 */
[----:B------:R0:W-:Y:S04]  /*9c10*/  STL [R1+0x224], R4 ;  /* 0x0002240401007387 */ /* 0x0001e80000100800 */
[----:B------:R2:W-:Y:S01]  /*9c20*/  STL [R1+0x220], R3 ;  /* 0x0002200301007387 */ /* 0x0005e20000100800 */
[----:B---3--:R-:W-:-:S03]  /*9c30*/  FFMA R6, R6, R2, R7 ;  /* 0x0000000206067223 */ /* 0x008fc60000000007 */
[----:B------:R3:W5:Y:S02]  /*9c40*/  LDL.LU R7, [R1+0x230] ;  /* 0x0002300001077983 */ /* 0x0007640000300800 */
[----:B----4-:R-:W-:Y:S02]  /*9c50*/  F2FP.BF16.F32.PACK_AB R5, RZ, R6 ;  /* 0x00000006ff05723e */ /* 0x010fe400000010ff */
[----:B------:R3:W5:Y:S02]  /*9c60*/  LDL.LU R6, [R1+0x22c] ;  /* 0x00022c0001067983 */ /* 0x0007640000300800 */
[----:B0-----:R-:W-:Y:S02]  /*9c70*/  PRMT R4, R5, 0x7610, R4 ;  /* 0x0000761005047816 */ /* 0x001fe40000000004 */
[----:B------:R3:W5:Y:S01]  /*9c80*/  LDL.LU R5, [R1+0x228] ;  /* 0x0002280001057983 */ /* 0x0007620000300800 */
[----:B------:R-:W-:Y:S02]  /*9c90*/  ISETP.GT.AND P1, PT, R0, 0x10, P4 ;  /* 0x000000100000780c */ /* 0x000fe40002724270 */
[----:B--2---:R-:W-:-:S02]  /*9ca0*/  PRMT R3, R4, 0x7610, R3 ;  /* 0x0000761004037816 */ /* 0x004fc40000000003 */
[----:B------:R3:W5:Y:S04]  /*9cb0*/  LDL.LU R4, [R1+0x224] ;  /* 0x0002240001047983 */ /* 0x0007680000300800 */
[----:B------:R0:W-:Y:S04]  /*9cc0*/  @P2 STG.E.U16 desc[UR52][R8.64+0x12], R3 ;  /* 0x0000120308002986 */ /* 0x0001e8000c101534 */
[----:B0-----:R3:W5:Y:S01]  /*9cd0*/  LDL.LU R3, [R1+0x220] ;  /* 0x0002200001037983 */ /* 0x0017620000300800 */
[----:B------:R-:W-:Y:S04]  /*9ce0*/  BSSY B1, `(.L_x_72) ;  /* 0x0000003000017945 */ /* 0x000fe80003800000 */
[----:B------:R-:W-:Y:S05]  /*9cf0*/  @!P1 BRA `(.L_x_73) ;  /* 0x0000000000049947 */ /* 0x000fea0003800000 */
[----:B------:R0:W5:Y:S02]  /*9d00*/  LDG.E.LTC128B.U16 R15, desc[UR52][R22.64+0x20] ;  /* 0x00002034160f7981 */ /* 0x000164000c1e1520 */
.L_x_73:
[----:B------:R-:W-:Y:S05]  /*9d10*/  BSYNC B1 ;  /* 0x0000000000017941 */ /* 0x000fea0003800000 */
.L_x_72:
[----:B-----5:R-:W-:Y:S04]  /*9d20*/  STL [R1+0x230], R7 ;  /* 0x0002300701007387 */ /* 0x020fe80000100800 */
[----:B------:R2:W-:Y:S04]  /*9d30*/  STL [R1+0x22c], R6 ;  /* 0x00022c0601007387 */ /* 0x0005e80000100800 */
[----:B--2---:R-:W2:Y:S01]  /*9d40*/  LDL.LU R6, [R1+0x1a0] ;  /* 0x0001a00001067983 */ /* 0x004ea20000300800 */
[----:B------:R-:W-:-:S03]  /*9d50*/  IMAD.U32 R7, R15, 0x10000, RZ ;  /* 0x000100000f077824 */ /* 0x000fc600078e00ff */
[----:B------:R4:W-:Y:S01]  /*9d60*/  STL [R1+0x228], R5 ;  /* 0x0002280501007387 */ /* 0x0009e20000100800 */
[----:B------:R-:W-:-:S03]  /*9d70*/  FMUL R7, R7, R16 ;  /* 0x0000001007077220 */ /* 0x000fc60000400000 */
[----:B------:R1:W-:Y:S04]  /*9d80*/  STL [R1+0x224], R4 ;  /* 0x0002240401007387 */ /* 0x0003e80000100800 */
[----:B------:R3:W-:Y:S01]  /*9d90*/  STL [R1+0x220], R3 ;  /* 0x0002200301007387 */ /* 0x0007e20000100800 */
[----:B--2---:R-:W-:-:S03]  /*9da0*/  FFMA R6, R6, R2, R7 ;  /* 0x0000000206067223 */ /* 0x004fc60000000007 */
[----:B------:R2:W5:Y:S02]  /*9db0*/  LDL.LU R7, [R1+0x230] ;  /* 0x0002300001077983 */ /* 0x0005640000300800 */
[----:B----4-:R-:W-:Y:S02]  /*9dc0*/  F2FP.BF16.F32.PACK_AB R5, RZ, R6 ;  /* 0x00000006ff05723e */ /* 0x010fe400000010ff */
[----:B------:R2:W5:Y:S02]  /*9dd0*/  LDL.LU R6, [R1+0x22c] ;  /* 0x00022c0001067983 */ /* 0x0005640000300800 */
[----:B-1----:R-:W-:Y:S02]  /*9de0*/  PRMT R4, R5, 0x7610, R4 ;  /* 0x0000761005047816 */ /* 0x002fe40000000004 */
[----:B------:R2:W5:Y:S01]  /*9df0*/  LDL.LU R5, [R1+0x228] ;  /* 0x0002280001057983 */ /* 0x0005620000300800 */
[----:B------:R-:W-:Y:S02]  /*9e00*/  ISETP.GT.AND P2, PT, R0, 0x11, P4 ;  /* 0x000000110000780c */ /* 0x000fe40002744270 */
[----:B---3--:R-:W-:-:S02]  /*9e10*/  PRMT R3, R4, 0x7610, R3 ;  /* 0x0000761004037816 */ /* 0x008fc40000000003 */
[----:B------:R2:W5:Y:S04]  /*9e20*/  LDL.LU R4, [R1+0x224] ;  /* 0x0002240001047983 */ /* 0x0005680000300800 */
[----:B------:R1:W-:Y:S04]  /*9e30*/  @P1 STG.E.U16 desc[UR52][R232.64+0x20], R3 ;  /* 0x00002003e8001986 */ /* 0x0003e8000c101534 */
[----:B-1----:R2:W5:Y:S01]  /*9e40*/  LDL.LU R3, [R1+0x220] ;  /* 0x0002200001037983 */ /* 0x0025620000300800 */
[----:B------:R-:W-:Y:S04]  /*9e50*/  BSSY B1, `(.L_x_74) ;  /* 0x0000003000017945 */ /* 0x000fe80003800000 */
[----:B------:R-:W-:Y:S05]  /*9e60*/  @!P2 BRA `(.L_x_75) ;  /* 0x000000000004a947 */ /* 0x000fea0003800000 */
[----:B------:R1:W5:Y:S02]  /*9e70*/  LDG.E.LTC128B.U16 R15, desc[UR52][R22.64+0x22] ;  /* 0x00002234160f7981 */ /* 0x000364000c1e1520 */
.L_x_75:
[----:B------:R-:W-:Y:S05]  /*9e80*/  BSYNC B1 ;  /* 0x0000000000017941 */ /* 0x000fea0003800000 */
.L_x_74:
        /* <DEDUP_REMOVED lines=22> */
.L_x_77:
[----:B------:R-:W-:Y:S05]  /*9ff0*/  BSYNC B1 ;  /* 0x0000000000017941 */ /* 0x000fea0003800000 */
.L_x_76:
        /* <DEDUP_REMOVED lines=22> */
.L_x_79:
[----:B------:R-:W-:Y:S05]  /*a160*/  BSYNC B1 ;  /* 0x0000000000017941 */ /* 0x000fea0003800000 */
.L_x_78:
        /* <DEDUP_REMOVED lines=22> */
.L_x_81:
[----:B------:R-:W-:Y:S05]  /*a2d0*/  BSYNC B1 ;  /* 0x0000000000017941 */ /* 0x000fea0003800000 */
.L_x_80:
[----:B-----5:R-:W-:Y:S04]  /*a2e0*/  STL [R1+0x230], R7 ;  /* 0x0002300701007387 */ /* 0x020fe80000100800 */
[----:B------:R2:W-:Y:S04]  /*a2f0*/  STL [R1+0x22c], R6 ;  /* 0x00022c0601007387 */ /* 0x0005e80000100800 */
[----:B--2---:R-:W2:Y:S01]  /*a300*/  LDL.LU R6, [R1+0x1b0] ;  /* 0x0001b00001067983 */ /* 0x004ea20000300800 */
[----:B------:R-:W-:-:S03]  /*a310*/  SHF.L.U32 R7, R15, 0x10, RZ ;  /* 0x000000100f077819 */ /* 0x000fc600000006ff */
[----:B------:R4:W-:Y:S02]  /*a320*/  STL [R1+0x228], R5 ;  /* 0x0002280501007387 */ /* 0x0009e40000100800 */
[----:B------:R-:W-:Y:S02]  /*a330*/  FMUL R7, R7, R16 ;  /* 0x0000001007077220 */ /* 0x000fe40000400000 */
        /* <DEDUP_REMOVED lines=16> */
.L_x_83:
[----:B------:R-:W-:Y:S05]  /*a440*/  BSYNC B1 ;  /* 0x0000000000017941 */ /* 0x000fea0003800000 */
.L_x_82:
        /* <DEDUP_REMOVED lines=22> */
.L_x_85:
[----:B------:R-:W-:Y:S05]  /*a5b0*/  BSYNC B1 ;  /* 0x0000000000017941 */ /* 0x000fea0003800000 */
.L_x_84:
        /* <DEDUP_REMOVED lines=8> */
[----:B------:R-:W-:Y:S01]  /*a640*/  ISETP.GT.AND P2, PT, R0, 0x19, P3 ;  /* 0x000000190000780c */ /* 0x000fe20001f44270 */
[----:B------:R-:W-:Y:S01]  /*a650*/  BSSY B1, `(.L_x_86) ;  /* 0x000000f000017945 */ /* 0x000fe20003800000 */
[----:B--2---:R-:W-:Y:S02]  /*a660*/  FFMA R6, R6, R2, R7 ;  /* 0x0000000206067223 */ /* 0x004fe40000000007 */
[----:B------:R2:W5:Y:S03]  /*a670*/  LDL.LU R7, [R1+0x230] ;  /* 0x0002300001077983 */ /* 0x0005660000300800 */
[----:B----4-:R-:W-:-:S02]  /*a680*/  F2FP.BF16.F32.PACK_AB R5, RZ, R6 ;  /* 0x00000006ff05723e */ /* 0x010fc400000010ff */
[----:B------:R2:W5:Y:S02]  /*a690*/  LDL.LU R6, [R1+0x22c] ;  /* 0x00022c0001067983 */ /* 0x0005640000300800 */
[----:B-1----:R-:W-:Y:S02]  /*a6a0*/  PRMT R4, R5, 0x7610, R4 ;  /* 0x0000761005047816 */ /* 0x002fe40000000004 */
[----:B------:R2:W5:Y:S02]  /*a6b0*/  LDL.LU R5, [R1+0x228] ;  /* 0x0002280001057983 */ /* 0x0005640000300800 */
[----:B---3--:R-:W-:Y:S02]  /*a6c0*/  PRMT R3, R4, 0x7610, R3 ;  /* 0x0000761004037816 */ /* 0x008fe40000000003 */
[----:B------:R2:W5:Y:S04]  /*a6d0*/  LDL.LU R4, [R1+0x224] ;  /* 0x0002240001047983 */ /* 0x0005680000300800 */
[----:B------:R1:W-:Y:S04]  /*a6e0*/  @P1 STG.E.U16 desc[UR52][R8.64+0x30], R3 ;  /* 0x0000300308001986 */ /* 0x0003e8000c101534 */
[----:B-1----:R2:W5:Y:S04]  /*a6f0*/  LDL.LU R3, [R1+0x220] ;  /* 0x0002200001037983 */ /* 0x0025680000300800 */
[----:B------:R2:W-:Y:S01]  /*a700*/  STL.S16 [R1+0x188], R15 ;  /* 0x0001880f01007387 */ /* 0x0005e20000100600 */
[----:B------:R-:W-:Y:S05]  /*a710*/  @!P2 BRA `(.L_x_87) ;  /* 0x000000000008a947 */ /* 0x000fea0003800000 */
[----:B--2---:R-:W2:Y:S04]  /*a720*/  LDG.E.LTC128B.U16 R15, desc[UR52][R20.64+0x32] ;  /* 0x00003234140f7981 */ /* 0x004ea8000c1e1520 */
[----:B--2---:R1:W-:Y:S02]  /*a730*/  STL [R1+0x188], R15 ;  /* 0x0001880f01007387 */ /* 0x0043e40000100800 */
.L_x_87:
[----:B------:R-:W-:Y:S05]  /*a740*/  BSYNC B1 ;  /* 0x0000000000017941 */ /* 0x000fea0003800000 */
.L_x_86:
[----:B------:R3:W-:Y:S04]  /*a750*/  STL.64 [R1+0x260], R32 ;  /* 0x0002602001007387 */ /* 0x0007e80000100a00 */
[----:B---3--:R-:W3:Y:S04]  /*a760*/  LDL.LU R33, [R1+0x1bc] ;  /* 0x0001bc0001217983 */ /* 0x008ee80000300800 */
[----:B------:R4:W-:Y:S04]  /*a770*/  STL [R1+0x258], R30 ;  /* 0x0002581e01007387 */ /* 0x0009e80000100800 */
[----:B----4-:R-:W4:Y:S04]  /*a780*/  LDL.LU R30, [R1+0x140] ;  /* 0x00014000011e7983 */ /* 0x010f280000300800 */
[----:B------:R-:W-:Y:S04]  /*a790*/  STL.64 [R1+0x250], R28 ;  /* 0x0002501c01007387 */ /* 0x000fe80000100a00 */
[----:B------:R-:W-:Y:S04]  /*a7a0*/  STL [R1+0x248], R25 ;  /* 0x0002481901007387 */ /* 0x000fe80000100800 */
[----:B------:R-:W-:Y:S04]  /*a7b0*/  STL.64 [R1+0x240], R26 ;  /* 0x0002401a01007387 */ /* 0x000fe80000100a00 */
[----:B------:R-:W-:Y:S04]  /*a7c0*/  STL [R1+0x23c], R24 ;  /* 0x00023c1801007387 */ /* 0x000fe80000100800 */
[----:B------:R-:W-:Y:S04]  /*a7d0*/  STL [R1+0x238], R11 ;  /* 0x0002380b01007387 */ /* 0x000fe80000100800 */
[----:B------:R0:W-:Y:S04]  /*a7e0*/  STL.64 [R1+0x230], R22 ;  /* 0x0002301601007387 */ /* 0x0001e80000100a00 */
[----:B0-----:R-:W1:Y:S04]  /*a7f0*/  LDL.LU R22, [R1+0x188] ;  /* 0x0001880001167983 */ /* 0x001e680000300800 */
[----:B------:R-:W4:Y:S04]  /*a800*/  LDL R23, [R1+0x208] ;  /* 0x0002080001177983 */ /* 0x000f280000100800 */
[----:B------:R0:W-:Y:S04]  /*a810*/  STL.64 [R1+0x228], R20 ;  /* 0x0002281401007387 */ /* 0x0001e80000100a00 */
[----:B0-----:R-:W4:Y:S01]  /*a820*/  LDL.LU.64 R20, [R1+0x200] ;  /* 0x0002000001147983 */ /* 0x001f220000300a00 */
[----:B------:R-:W-:-:S03]  /*a830*/  IADD3 R25, P1, R14, 0x100, RZ ;  /* 0x000001000e197810 */ /* 0x000fc60007f3e0ff */
[----:B------:R-:W-:Y:S02]  /*a840*/  STL [R1+0x220], R10 ;  /* 0x0002200a01007387 */ /* 0x000fe40000100800 */
[----:B------:R-:W-:Y:S02]  /*a850*/  IMAD.X R14, RZ, RZ, UR7, P1 ;  /* 0x00000007ff0e7e24 */ /* 0x000fe400088e06ff */
[----:B------:R-:W4:Y:S02]  /*a860*/  LDL.LU.64 R28, [R1+0x1c0] ;  /* 0x0001c000011c7983 */ /* 0x000f240000300a00 */
[----:B-----5:R-:W-:Y:S02]  /*a870*/  IMAD R14, R14, R6, RZ ;  /* 0x000000060e0e7224 */ /* 0x020fe400078e02ff */
[----:B------:R-:W4:Y:S02]  /*a880*/  LDL.LU.64 R26, [R1+0x210] ;  /* 0x00021000011a7983 */ /* 0x000f240000300a00 */
[----:B------:R-:W-:-:S02]  /*a890*/  IMAD R11, R25, R7, R14 ;  /* 0x00000007190b7224 */ /* 0x000fc400078e020e */
[----:B-12---:R-:W-:-:S04]  /*a8a0*/  IMAD.U32 R15, R22, 0x10000, RZ ;  /* 0x00010000160f7824 */ /* 0x006fc800078e00ff */
[----:B------:R-:W-:-:S04]  /*a8b0*/  FMUL R15, R15, R16 ;  /* 0x000000100f0f7220 */ /* 0x000fc80000400000 */
[----:B---3--:R-:W-:-:S05]  /*a8c0*/  FFMA R15, R33, R2, R15 ;  /* 0x00000002210f7223 */ /* 0x008fca000000000f */
[----:B------:R-:W-:-:S05]  /*a8d0*/  F2FP.BF16.F32.PACK_AB R15, RZ, R15 ;  /* 0x0000000fff0f723e */ /* 0x000fca00000010ff */
[----:B------:R0:W-:Y:S01]  /*a8e0*/  @P2 STG.E.U16 desc[UR52][R8.64+0x32], R15 ;  /* 0x0000320f08002986 */ /* 0x0001e2000c101534 */
[----:B------:R-:W-:Y:S01]  /*a8f0*/  ISETP.GT.AND P2, PT, R3, 0x100, PT ;  /* 0x000001000300780c */ /* 0x000fe20003f44270 */
[----:B----4-:R-:W-:-:S03]  /*a900*/  IMAD.WIDE.U32 R32, R25, R6, R20 ;  /* 0x0000000619207225 */ /* 0x010fc600078e0014 */
[----:B------:R-:W-:Y:S01]  /*a910*/  ISETP.GT.AND P6, PT, R0, RZ, P2 ;  /* 0x000000ff0000720c */ /* 0x000fe200017c4270 */
[----:B------:R-:W-:Y:S01]  /*a920*/  IMAD.IADD R7, R33, 0x1, R11 ;  /* 0x0000000121077824 */ /* 0x000fe200078e020b */
[----:B------:R-:W-:-:S04]  /*a930*/  LEA R14, P1, R32, R12, 0x1 ;  /* 0x0000000c200e7211 */ /* 0x000fc800078208ff */
[--C-:B0-----:R-:W-:Y:S02]  /*a940*/  LEA.HI.X R15, R32, R13, R7.reuse, 0x1, P1 ;  /* 0x0000000d200f7211 */ /* 0x101fe400008f0c07 */
[----:B------:R-:W-:Y:S01]  /*a950*/  PRMT R7, R22, 0x7610, R7 ;  /* 0x0000761016077816 */ /* 0x000fe20000000007 */
[----:B------:R-:W5:Y:S05]  /*a960*/  LDL.LU.64 R32, [R1+0x260] ;  /* 0x0002600001207983 */ /* 0x000f6a0000300a00 */
[----:B------:R0:W2:Y:S02]  /*a970*/  @P6 LDG.E.LTC128B.U16 R7, desc[UR52][R14.64] ;  /* 0x000000340e076981 */ /* 0x0000a4000c1e1520 */
[----:B0-----:R-:W-:-:S05]  /*a980*/  IMAD.WIDE.U32 R14, R25, R6, R18 ;  /* 0x00000006190e7225 */ /* 0x001fca00078e0012 */
[----:B------:R-:W-:-:S03]  /*a990*/  IADD3 R15, R11, R15, RZ ;  /* 0x0000000f0b0f7210 */ /* 0x000fc60007ffe0ff */
[----:B------:R-:W-:-:S04]  /*a9a0*/  IMAD.WIDE.U32 R22, R23, UR42, R14 ;  /* 0x0000002a17167c25 */ /* 0x000fc8000f8e000e */
[----:B------:R-:W-:Y:S02]  /*a9b0*/  IMAD.IADD R15, R17, 0x1, R23 ;  /* 0x00000001110f7824 */ /* 0x000fe400078e0217 */
[----:B------:R-:W-:Y:S01]  /*a9c0*/  IMAD.U32 R23, RZ, RZ, UR8 ;  /* 0x00000008ff177e24 */ /* 0x000fe2000f8e00ff */
[----:B--2---:R0:W-:Y:S02]  /*a9d0*/  STL [R1+0x188], R7 ;  /* 0x0001880701007387 */ /* 0x0041e40000100800 */
[----:B0-----:R-:W-:-:S04]  /*a9e0*/  IMAD.U32 R7, R7, 0x10000, RZ ;  /* 0x0001000007077824 */ /* 0x001fc800078e00ff */
[----:B------:R-:W-:-:S04]  /*a9f0*/  FMUL R7, R7, R16 ;  /* 0x0000001007077220 */ /* 0x000fc80000400000 */
[----:B------:R-:W-:Y:S01]  /*aa00*/  FFMA R7, R30, R2, R7 ;  /* 0x000000021e077223 */ /* 0x000fe20000000007 */
[----:B------:R-:W-:-:S05]  /*aa10*/  IMAD.U32 R30, RZ, RZ, UR9 ;  /* 0x00000009ff1e7e24 */ /* 0x000fca000f8e00ff */
[----:B------:R-:W-:Y:S02]  /*aa20*/  SHF.L.U64.HI R23, R23, 0x9, R30 ;  /* 0x0000000917177819 */ /* 0x000fe4000001021e */
[----:B------:R0:W5:Y:S04]  /*aa30*/  LDL.LU R30, [R1+0x258] ;  /* 0x00025800011e7983 */ /* 0x0001680000300800 */
[----:B------:R1:W-:Y:S04]  /*aa40*/  STL [R1+0x194], R23 ;  /* 0x0001941701007387 */ /* 0x0003e80000100800 */
[----:B-1----:R-:W2:Y:S01]  /*aa50*/  LDL R23, [R1+0x194] ;  /* 0x0001940001177983 */ /* 0x002ea20000100800 */
[----:B------:R-:W-:-:S04]  /*aa60*/  LEA R14, P1, R22, R12, 0x1 ;  /* 0x0000000c160e7211 */ /* 0x000fc800078208ff */
[----:B------:R-:W-:Y:S01]  /*aa70*/  LEA.HI.X R15, R22, R13, R15, 0x1, P1 ;  /* 0x0000000d160f7211 */ /* 0x000fe200008f0c0f */
[----:B------:R-:W-:Y:S01]  /*aa80*/  IMAD.U32 R22, RZ, RZ, UR8 ;  /* 0x00000008ff167e24 */ /* 0x000fe2000f8e00ff */
[----:B------:R-:W-:-:S04]  /*aa90*/  F2FP.BF16.F32.PACK_AB R7, RZ, R7 ;  /* 0x00000007ff07723e */ /* 0x000fc800000010ff */
[----:B------:R-:W-:Y:S02]  /*aaa0*/  SHF.L.U32 R22, R22, 0x9, RZ ;  /* 0x0000000916167819 */ /* 0x000fe400000006ff */
[----:B------:R-:W-:Y:S01]  /*aab0*/  PRMT R24, R7, 0x7610, R24 ;  /* 0x0000761007187816 */ /* 0x000fe20000000018 */
[----:B------:R-:W-:Y:S01]  /*aac0*/  IMAD.WIDE.U32 R6, R25, R6, R28 ;  /* 0x0000000619067225 */ /* 0x000fe200078e001c */
[----:B------:R-:W-:Y:S01]  /*aad0*/  IADD3 R22, P1, R22, R4, RZ ;  /* 0x0000000416167210 */ /* 0x000fe20007f3e0ff */
[----:B------:R0:W5:Y:S01]  /*aae0*/  LDL.LU.64 R28, [R1+0x250] ;  /* 0x00025000011c7983 */ /* 0x0001620000300a00 */
[----:B------:R-:W-:Y:S01]  /*aaf0*/  PRMT R10, R24, 0x7610, R10 ;  /* 0x00007610180a7816 */ /* 0x000fe2000000000a */
[----:B------:R-:W-:Y:S02]  /*ab00*/  IMAD.IADD R7, R11, 0x1, R7 ;  /* 0x000000010b077824 */ /* 0x000fe400078e0207 */
[----:B------:R0:W5:Y:S01]  /*ab10*/  LDL.LU R25, [R1+0x248] ;  /* 0x0002480001197983 */ /* 0x0001620000300800 */
[----:B--2---:R-:W-:Y:S01]  /*ab20*/  IMAD.X R23, R23, 0x1, R5, P1 ;  /* 0x0000000117177824 */ /* 0x004fe200008e0605 */
[----:B------:R-:W-:-:S02]  /*ab30*/  IADD3 R24, P1, R26, R6, RZ ;  /* 0x000000061a187210 */ /* 0x000fc40007f3e0ff */
[----:B------:R0:W5:Y:S04]  /*ab40*/  LDL.LU.64 R26, [R1+0x240] ;  /* 0x00024000011a7983 */ /* 0x0001680000300a00 */
[----:B------:R1:W-:Y:S04]  /*ab50*/  STL [R1+0x18c], R24 ;  /* 0x00018c1801007387 */ /* 0x0003e80000100800 */
[----:B------:R2:W-:Y:S04]  /*ab60*/  @P6 STG.E.U16 desc[UR52][R22.64], R10 ;  /* 0x0000000a16006986 */ /* 0x0005e8000c101534 */
[----:B-1----:R0:W5:Y:S04]  /*ab70*/  LDL.LU R24, [R1+0x23c] ;  /* 0x00023c0001187983 */ /* 0x0021680000300800 */
[----:B------:R0:W5:Y:S01]  /*ab80*/  LDL.LU R11, [R1+0x238] ;  /* 0x00023800010b7983 */ /* 0x0001620000300800 */
[----:B--2---:R-:W-:-:S03]  /*ab90*/  IMAD.X R10, R7, 0x1, R21, P1 ;  /* 0x00000001070a7824 */ /* 0x004fc600008e0615 */
[----:B------:R1:W-:Y:S04]  /*aba0*/  STL.64 [R1+0x180], R22 ;  /* 0x0001801601007387 */ /* 0x0003e80000100a00 */
[----:B-1----:R0:W5:Y:S04]  /*abb0*/  LDL.LU.64 R22, [R1+0x230] ;  /* 0x0002300001167983 */ /* 0x0021680000300a00 */
[----:B------:R0:W5:Y:S04]  /*abc0*/  LDL.LU.64 R20, [R1+0x228] ;  /* 0x0002280001147983 */ /* 0x0001680000300a00 */
[----:B------:R1:W-:Y:S04]  /*abd0*/  STL [R1+0x198], R10 ;  /* 0x0001980a01007387 */ /* 0x0003e80000100800 */
[----:B-1----:R0:W5:Y:S01]  /*abe0*/  LDL.LU R10, [R1+0x220] ;  /* 0x00022000010a7983 */ /* 0x0021620000300800 */
[----:B------:R-:W-:Y:S01]  /*abf0*/  ISETP.GT.AND P6, PT, R0, 0x1, P2 ;  /* 0x000000010000780c */ /* 0x000fe200017c4270 */
[----:B------:R-:W-:Y:S01]  /*ac00*/  BSSY B1, `(.L_x_88) ;  /* 0x0000007000017945 */ /* 0x000fe20003800000 */
[----:B------:R-:W-:-:S11]  /*ac10*/  IADD3 R6, P1, R18, R6, RZ ;  /* 0x0000000612067210 */ /* 0x000fd60007f3e0ff */
[----:B0-----:R-:W-:Y:S05]  /*ac20*/  @!P6 BRA `(.L_x_89) ;  /* 0x000000000010e947 */ /* 0x001fea0003800000 */
[----:B------:R0:W-:Y:S04]  /*ac30*/  STL [R1+0x220], R0 ;  /* 0x0002200001007387 */ /* 0x0001e80000100800 */
[----:B0-----:R-:W2:Y:S04]  /*ac40*/  LDG.E.LTC128B.U16 R0, desc[UR52][R14.64+0x2] ;  /* 0x000002340e007981 */ /* 0x001ea8000c1e1520 */
[----:B--2---:R0:W-:Y:S04]  /*ac50*/  STL [R1+0x188], R0 ;  /* 0x0001880001007387 */ /* 0x0041e80000100800 */
[----:B0-----:R0:W5:Y:S02]  /*ac60*/  LDL.LU R0, [R1+0x220] ;  /* 0x0002200001007983 */ /* 0x0011640000300800 */
.L_x_89:
[----:B------:R-:W-:Y:S05]  /*ac70*/  BSYNC B1 ;  /* 0x0000000000017941 */ /* 0x000fea0003800000 */
.L_x_88:
[----:B------:R-:W2:Y:S04]  /*ac80*/  LDL R18, [R1+0x188] ;  /* 0x0001880001127983 */ /* 0x000ea80000100800 */
[----:B-----5:R1:W-:Y:S04]  /*ac90*/  STL.64 [R1+0x228], R10 ;  /* 0x0002280a01007387 */ /* 0x0203e80000100a00 */
[----:B-1----:R-:W3:Y:S04]  /*aca0*/  LDL.LU R10, [R1+0x144] ;  /* 0x00014400010a7983 */ /* 0x002ee80000300800 */
[----:B------:R-:W4:Y:S01]  /*acb0*/  LDL.LU R11, [R1+0x208] ;  /* 0x00020800010b7983 */ /* 0x000f220000300800 */
[----:B------:R-:W-:-:S03]  /*acc0*/  IMAD.X R7, R19, 0x1, R7, P1 ;  /* 0x0000000113077824 */ /* 0x000fc600008e0607 */
[----:B------:R1:W-:Y:S04]  /*acd0*/  STL.64 [R1+0x220], R8 ;  /* 0x0002200801007387 */ /* 0x0003e80000100a00 */
[----:B-1----:R-:W3:Y:S04]  /*ace0*/  LDL.64 R8, [R1+0x180] ;  /* 0x0001800001087983 */ /* 0x002ee80000100a00 */
[----:B------:R-:W3:Y:S01]  /*acf0*/  LDL.LU R19, [R1+0x18c] ;  /* 0x00018c0001137983 */ /* 0x000ee20000300800 */
[----:B--2---:R-:W-:Y:S02]  /*ad00*/  IMAD.U32 R18, R18, 0x10000, RZ ;  /* 0x0001000012127824 */ /* 0x004fe400078e00ff */
[----:B----4-:R-:W-:-:S02]  /*ad10*/  IMAD.WIDE.U32 R6, R11, UR42, R6 ;  /* 0x0000002a0b067c25 */ /* 0x010fc4000f8e0006 */
[----:B------:R-:W2:Y:S02]  /*ad20*/  LDL.LU R11, [R1+0x198] ;  /* 0x00019800010b7983 */ /* 0x000ea40000300800 */
[----:B------:R-:W-:-:S04]  /*ad30*/  FMUL R18, R18, R16 ;  /* 0x0000001012127220 */ /* 0x000fc80000400000 */
[----:B---3--:R-:W-:Y:S01]  /*ad40*/  FFMA R18, R10, R2, R18 ;  /* 0x000000020a127223 */ /* 0x008fe20000000012 */
[----:B------:R-:W-:Y:S02]  /*ad50*/  IADD3 R17, R17, R7, RZ ;  /* 0x0000000711117210 */ /* 0x000fe40007ffe0ff */
[C---:B------:R-:W-:Y:S01]  /*ad60*/  LEA R10, P1, R19.reuse, R12, 0x1 ;  /* 0x0000000c130a7211 */ /* 0x040fe200078208ff */
[----:B------:R-:W-:Y:S01]  /*ad70*/  @P6 IMAD.MOV.U32 R7, RZ, RZ, R9 ;  /* 0x000000ffff076224 */ /* 0x000fe200078e0009 */
[----:B------:R-:W-:Y:S02]  /*ad80*/  F2FP.BF16.F32.PACK_AB R18, RZ, R18 ;  /* 0x00000012ff12723e */ /* 0x000fe400000010ff */
[----:B--2---:R-:W-:Y:S02]  /*ad90*/  LEA.HI.X R11, R19, R13, R11, 0x1, P1 ;  /* 0x0000000d130b7211 */ /* 0x004fe400008f0c0b */
[----:B------:R-:W-:-:S04]  /*ada0*/  LEA R12, P1, R6, R12, 0x1 ;  /* 0x0000000c060c7211 */ /* 0x000fc800078208ff */
[----:B------:R-:W-:Y:S01]  /*adb0*/  LEA.HI.X R13, R6, R13, R17, 0x1, P1 ;  /* 0x0000000d060d7211 */ /* 0x000fe200008f0c11 */
[----:B------:R-:W-:Y:S02]  /*adc0*/  @P6 IMAD.MOV.U32 R6, RZ, RZ, R8 ;  /* 0x000000ffff066224 */ /* 0x000fe400078e0008 */
[----:B------:R-:W-:-:S03]  /*add0*/  IMAD.U32 R19, RZ, RZ, UR8 ;  /* 0x00000008ff137e24 */ /* 0x000fc6000f8e00ff */
[----:B------:R1:W-:Y:S01]  /*ade0*/  @P6 STG.E.U16 desc[UR52][R6.64+0x2], R18 ;  /* 0x0000021206006986 */ /* 0x0003e2000c101534 */
[----:B------:R-:W-:-:S03]  /*adf0*/  IMAD.SHL.U32 R19, R19, 0x10, RZ ;  /* 0x0000001013137824 */ /* 0x000fc600078e00ff */
[----:B------:R2:W-:Y:S01]  /*ae00*/  STL.64 [R1+0x140], R10 ;  /* 0x0001400a01007387 */ /* 0x0005e20000100a00 */
[----:B-1----:R-:W-:-:S03]  /*ae10*/  IMAD.U32 R7, RZ, RZ, UR8 ;  /* 0x00000008ff077e24 */ /* 0x002fc6000f8e00ff */
[----:B--2---:R1:W5:Y:S02]  /*ae20*/  LDL.LU.64 R10, [R1+0x228] ;  /* 0x00022800010a7983 */ /* 0x0043640000300a00 */
[----:B------:R-:W-:Y:S02]  /*ae30*/  SHF.L.U32 R7, R7, 0x9, RZ ;  /* 0x0000000907077819 */ /* 0x000fe400000006ff */
[----:B------:R-:W2:Y:S02]  /*ae40*/  LDL.LU R17, [R1+0x188] ;  /* 0x0001880001117983 */ /* 0x000ea40000300800 */
[----:B------:R-:W-:Y:S02]  /*ae50*/  IADD3 R6, P1, P6, R19, R4, R7 ;  /* 0x0000000413067210 */ /* 0x000fe40007e3e007 */
[----:B------:R-:W3:Y:S04]  /*ae60*/  LDL R18, [R1+0x1c8] ;  /* 0x0001c80001127983 */ /* 0x000ee80000100800 */
[----:B------:R-:W3:Y:S02]  /*ae70*/  LDL.LU R7, [R1+0x194] ;  /* 0x0001940001077983 */ /* 0x000ee40000300800 */
[----:B---3--:R-:W-:-:S02]  /*ae80*/  IADD3.X R7, R18, R5, R7, P1, P6 ;  /* 0x0000000512077210 */ /* 0x008fc40000fec407 */
[----:B------:R-:W-:Y:S02]  /*ae90*/  IADD3 R18, P6, R8, R19, RZ ;  /* 0x0000001308127210 */ /* 0x000fe40007fde0ff */
[----:B------:R-:W3:Y:S01]  /*aea0*/  LDL R19, [R1+0x1c8] ;  /* 0x0001c80001137983 */ /* 0x000ee20000100800 */
[----:B------:R-:W-:Y:S01]  /*aeb0*/  ISETP.GT.AND P1, PT, R3, 0x108, PT ;  /* 0x000001080300780c */ /* 0x000fe20003f24270 */
[----:B------:R-:W-:Y:S01]  /*aec0*/  BSSY B1, `(.L_x_90) ;  /* 0x000000a000017945 */ /* 0x000fe20003800000 */
[----:B--2---:R-:W-:Y:S01]  /*aed0*/  PRMT R3, R17, 0x7610, R3 ;  /* 0x0000761011037816 */ /* 0x004fe20000000003 */
[----:B---3--:R-:W-:Y:S02]  /*aee0*/  IMAD.X R19, R9, 0x1, R19, P6 ;  /* 0x0000000109137824 */ /* 0x008fe400030e0613 */
[----:B------:R1:W5:Y:S01]  /*aef0*/  LDL.LU.64 R8, [R1+0x220] ;  /* 0x0002200001087983 */ /* 0x0003620000300a00 */
[----:B------:R-:W-:-:S13]  /*af00*/  ISETP.GT.AND P6, PT, R0, RZ, P1 ;  /* 0x000000ff0000720c */ /* 0x000fda0000fc4270 */
[----:B-1----:R-:W-:Y:S05]  /*af10*/  @!P6 BRA `(.L_x_91) ;  /* 0x000000000010e947 */ /* 0x002fea0003800000 */
[----:B------:R1:W-:Y:S04]  /*af20*/  STL [R1+0x220], R2 ;  /* 0x0002200201007387 */ /* 0x0003e80000100800 */
[----:B-1----:R-:W2:Y:S04]  /*af30*/  LDL.LU.64 R2, [R1+0x140] ;  /* 0x0001400001027983 */ /* 0x002ea80000300a00 */
[----:B--2---:R1:W5:Y:S04]  /*af40*/  LDG.E.LTC128B.U16 R3, desc[UR52][R2.64] ;  /* 0x0000003402037981 */ /* 0x004368000c1e1520 */
[----:B------:R1:W5:Y:S02]  /*af50*/  LDL.LU R2, [R1+0x220] ;  /* 0x0002200001027983 */ /* 0x0003640000300800 */
.L_x_91:
[----:B------:R-:W-:Y:S05]  /*af60*/  BSYNC B1 ;  /* 0x0000000000017941 */ /* 0x000fea0003800000 */
.L_x_90:
[----:B------:R2:W-:Y:S04]  /*af70*/  STL [R1+0x220], R4 ;  /* 0x0002200401007387 */ /* 0x0005e80000100800 */
[----:B--2---:R-:W2:Y:S01]  /*af80*/  LDL.LU R4, [R1+0x148] ;  /* 0x0001480001047983 */ /* 0x004ea20000300800 */
[----:B-----5:R-:W-:-:S04]  /*af90*/  IMAD.U32 R17, R3, 0x10000, RZ ;  /* 0x0001000003117824 */ /* 0x020fc800078e00ff */
[----:B------:R-:W-:Y:S01]  /*afa0*/  FMUL R17, R17, R16 ;  /* 0x0000001011117220 */ /* 0x000fe20000400000 */
[----:B------:R-:W-:Y:S03]  /*afb0*/  BSSY B1, `(.L_x_92) ;  /* 0x0000008000017945 */ /* 0x000fe60003800000 */
[----:B--2---:R-:W-:Y:S02]  /*afc0*/  FFMA R17, R4, R2, R17 ;  /* 0x0000000204117223 */ /* 0x004fe40000000011 */
[----:B------:R2:W5:Y:S03]  /*afd0*/  LDL.LU R4, [R1+0x220] ;  /* 0x0002200001047983 */ /* 0x0005660000300800 */
[----:B------:R-:W-:-:S05]  /*afe0*/  F2FP.BF16.F32.PACK_AB R17, RZ, R17 ;  /* 0x00000011ff11723e */ /* 0x000fca00000010ff */
[----:B------:R2:W-:Y:S01]  /*aff0*/  @P6 STG.E.U16 desc[UR52][R18.64], R17 ;  /* 0x0000001112006986 */ /* 0x0005e2000c101534 */
[----:B------:R-:W-:-:S13]  /*b000*/  ISETP.GT.AND P6, PT, R0, 0x1, P1 ;  /* 0x000000010000780c */ /* 0x000fda0000fc4270 */
[----:B--2---:R-:W-:Y:S05]  /*b010*/  @!P6 BRA `(.L_x_93) ;  /* 0x000000000004e947 */ /* 0x004fea0003800000 */
[----:B------:R2:W5:Y:S02]  /*b020*/  LDG.E.LTC128B.U16 R3, desc[UR52][R12.64+0x2] ;  /* 0x000002340c037981 */ /* 0x000564000c1e1520 */
.L_x_93:
[----:B------:R-:W-:Y:S05]  /*b030*/  BSYNC B1 ;  /* 0x0000000000017941 */ /* 0x000fea0003800000 */
.L_x_92:
[----:B-----5:R3:W-:Y:S04]  /*b040*/  STL [R1+0x220], R4 ;  /* 0x0002200401007387 */ /* 0x0207e80000100800 */
[----:B---3--:R-:W3:Y:S01]  /*b050*/  LDL.LU R4, [R1+0x14c] ;  /* 0x00014c0001047983 */ /* 0x008ee20000300800 */
[----:B------:R-:W-:-:S04]  /*b060*/  IMAD.U32 R17, R3, 0x10000, RZ ;  /* 0x0001000003117824 */ /* 0x000fc800078e00ff */
[----:B------:R-:W-:Y:S01]  /*b070*/  FMUL R17, R17, R16 ;  /* 0x0000001011117220 */ /* 0x000fe20000400000 */
[----:B------:R-:W-:Y:S03]  /*b080*/  BSSY B1, `(.L_x_94) ;  /* 0x0000008000017945 */ /* 0x000fe60003800000 */
[----:B---3--:R-:W-:Y:S02]  /*b090*/  FFMA R17, R4, R2, R17 ;  /* 0x0000000204117223 */ /* 0x008fe40000000011 */
[----:B------:R3:W5:Y:S03]  /*b0a0*/  LDL.LU R4, [R1+0x220] ;  /* 0x0002200001047983 */ /* 0x0007660000300800 */
[----:B------:R-:W-:-:S05]  /*b0b0*/  F2FP.BF16.F32.PACK_AB R17, RZ, R17 ;  /* 0x00000011ff11723e */ /* 0x000fca00000010ff */
[----:B------:R3:W-:Y:S01]  /*b0c0*/  @P6 STG.E.U16 desc[UR52][R18.64+0x2], R17 ;  /* 0x0000021112006986 */ /* 0x0007e2000c101534 */
[----:B------:R-:W-:-:S13]  /*b0d0*/  ISETP.GT.AND P6, PT, R0, 0x8, P2 ;  /* 0x000000080000780c */ /* 0x000fda00017c4270 */
[----:B---3--:R-:W-:Y:S05]  /*b0e0*/  @!P6 BRA `(.L_x_95) ;  /* 0x000000000004e947 */ /* 0x008fea0003800000 */
[----:B------:R3:W5:Y:S02]  /*b0f0*/  LDG.E.LTC128B.U16 R3, desc[UR52][R14.64+0x10] ;  /* 0x000010340e037981 */ /* 0x000764000c1e1520 */
.L_x_95:
[----:B------:R-:W-:Y:S05]  /*b100*/  BSYNC B1 ;  /* 0x0000000000017941 */ /* 0x000fea0003800000 */
.L_x_94:
[----:B-----5:R4:W-:Y:S04]  /*b110*/  STL [R1+0x220], R4 ;  /* 0x0002200401007387 */ /* 0x0209e80000100800 */
[----:B----4-:R-:W4:Y:S04]  /*b120*/  LDL.LU R4, [R1+0x150] ;  /* 0x0001500001047983 */ /* 0x010f280000300800 */
[----:B------:R-:W2:Y:S01]  /*b130*/  LDL.64 R18, [R1+0x180] ;  /* 0x0001800001127983 */ /* 0x000ea20000100a00 */
[----:B------:R-:W-:-:S04]  /*b140*/  IMAD.U32 R17, R3, 0x10000, RZ ;  /* 0x0001000003117824 */ /* 0x000fc800078e00ff */
[----:B------:R-:W-:-:S04]  /*b150*/  FMUL R17, R17, R16 ;  /* 0x0000001011117220 */ /* 0x000fc80000400000 */
[----:B----4-:R-:W-:Y:S02]  /*b160*/  FFMA R17, R4, R2, R17 ;  /* 0x0000000204117223 */ /* 0x010fe40000000011 */
[----:B------:R4:W5:Y:S01]  /*b170*/  LDL.LU R4, [R1+0x220] ;  /* 0x0002200001047983 */ /* 0x0009620000300800 */
[----:B------:R-:W-:Y:S02]  /*b180*/  BSSY B1, `(.L_x_96) ;  /* 0x0000006000017945 */ /* 0x000fe40003800000 */
[----:B------:R-:W-:-:S05]  /*b190*/  F2FP.BF16.F32.PACK_AB R17, RZ, R17 ;  /* 0x00000011ff11723e */ /* 0x000fca00000010ff */
[----:B--2---:R4:W-:Y:S01]  /*b1a0*/  @P6 STG.E.U16 desc[UR52][R18.64+0x10], R17 ;  /* 0x0000101112006986 */ /* 0x0049e2000c101534 */
[----:B------:R-:W-:-:S13]  /*b1b0*/  ISETP.GT.AND P6, PT, R0, 0x9, P2 ;  /* 0x000000090000780c */ /* 0x000fda00017c4270 */
[----:B----4-:R-:W-:Y:S05]  /*b1c0*/  @!P6 BRA `(.L_x_97) ;  /* 0x000000000004e947 */ /* 0x010fea0003800000 */
[----:B------:R2:W5:Y:S02]  /*b1d0*/  LDG.E.LTC128B.U16 R3, desc[UR52][R14.64+0x12] ;  /* 0x000012340e037981 */ /* 0x000564000c1e1520 */
.L_x_97:
[----:B------:R-:W-:Y:S05]  /*b1e0*/  BSYNC B1 ;  /* 0x0000000000017941 */ /* 0x000fea0003800000 */
.L_x_96:
[----:B------:R4:W-:Y:S04]  /*b1f0*/  STL.64 [R1+0x228], R6 ;  /* 0x0002280601007387 */ /* 0x0009e80000100a00 */
[----:B----4-:R-:W4:Y:S04]  /*b200*/  LDL.LU.64 R6, [R1+0x180] ;  /* 0x0001800001067983 */ /* 0x010f280000300a00 */
[----:B-----5:R0:W-:Y:S04]  /*b210*/  STL.64 [R1+0x220], R4 ;  /* 0x0002200401007387 */ /* 0x0201e80000100a00 */
[----:B0-----:R-:W3:Y:S01]  /*b220*/  LDL.LU R5, [R1+0x154] ;  /* 0x0001540001057983 */ /* 0x001ee20000300800 */
[----:B------:R-:W-:-:S04]  /*b230*/  IMAD.U32 R17, R3, 0x10000, RZ ;  /* 0x0001000003117824 */ /* 0x000fc800078e00ff */
[----:B------:R-:W-:-:S04]  /*b240*/  FMUL R17, R17, R16 ;  /* 0x0000001011117220 */ /* 0x000fc80000400000 */
[----:B---3--:R-:W-:Y:S01]  /*b250*/  FFMA R17, R5, R2, R17 ;  /* 0x0000000205117223 */ /* 0x008fe20000000011 */
[----:B------:R-:W-:-:S04]  /*b260*/  MOV R5, UR8 ;  /* 0x0000000800057c02 */ /* 0x000fc80008000f00 */
[----:B------:R-:W-:Y:S01]  /*b270*/  F2FP.BF16.F32.PACK_AB R17, RZ, R17 ;  /* 0x00000011ff11723e */ /* 0x000fe200000010ff */
[----:B------:R-:W-:-:S04]  /*b280*/  IMAD.SHL.U32 R5, R5, 0x10, RZ ;  /* 0x0000001005057824 */ /* 0x000fc800078e00ff */
[----:B------:R0:W-:Y:S04]  /*b290*/  @P6 STG.E.U16 desc[UR52][R18.64+0x12], R17 ;  /* 0x0000121112006986 */ /* 0x0001e8000c101534 */
[----:B0-----:R-:W3:Y:S01]  /*b2a0*/  LDL.LU R17, [R1+0x1c8] ;  /* 0x0001c80001117983 */ /* 0x001ee20000300800 */
[----:B----4-:R-:W-:-:S05]  /*b2b0*/  IADD3 R4, P6, R5, R6, RZ ;  /* 0x0000000605047210 */ /* 0x010fca0007fde0ff */
[----:B---3--:R-:W-:Y:S02]  /*b2c0*/  IMAD.X R5, R17, 0x1, R7, P6 ;  /* 0x0000000111057824 */ /* 0x008fe400030e0607 */
[----:B------:R0:W5:Y:S04]  /*b2d0*/  LDL.LU.64 R6, [R1+0x228] ;  /* 0x0002280001067983 */ /* 0x0001680000300a00 */
[----:B------:R3:W-:Y:S04]  /*b2e0*/  STL.64 [R1+0x140], R4 ;  /* 0x0001400401007387 */ /* 0x0007e80000100a00 */
[----:B---3--:R0:W5:Y:S01]  /*b2f0*/  LDL.LU.64 R4, [R1+0x220] ;  /* 0x0002200001047983 */ /* 0x0081620000300a00 */
[----:B------:R-:W-:Y:S01]  /*b300*/  ISETP.GT.AND P6, PT, R0, 0x8, P1 ;  /* 0x000000080000780c */ /* 0x000fe20000fc4270 */
[----:B------:R-:W-:-:S12]  /*b310*/  BSSY B1, `(.L_x_98) ;  /* 0x0000003000017945 */ /* 0x000fd80003800000 */
[----:B0-----:R-:W-:Y:S05]  /*b320*/  @!P6 BRA `(.L_x_99) ;  /* 0x000000000004e947 */ /* 0x001fea0003800000 */
[----:B------:R0:W5:Y:S02]  /*b330*/  LDG.E.LTC128B.U16 R3, desc[UR52][R12.64+0x10] ;  /* 0x000010340c037981 */ /* 0x000164000c1e1520 */
.L_x_99:
[----:B------:R-:W-:Y:S05]  /*b340*/  BSYNC B1 ;  /* 0x0000000000017941 */ /* 0x000fea0003800000 */
.L_x_98:
[----:B-----5:R3:W-:Y:S04]  /*b350*/  STL [R1+0x228], R6 ;  /* 0x0002280601007387 */ /* 0x0207e80000100800 */
[----:B---3--:R-:W3:Y:S04]  /*b360*/  LDL.LU R6, [R1+0x158] ;  /* 0x0001580001067983 */ /* 0x008ee80000300800 */
[----:B------:R4:W-:Y:S04]  /*b370*/  STL.64 [R1+0x220], R4 ;  /* 0x0002200401007387 */ /* 0x0009e80000100a00 */
[----:B----4-:R-:W4:Y:S01]  /*b380*/  LDL.LU.64 R4, [R1+0x140] ;  /* 0x0001400001047983 */ /* 0x010f220000300a00 */
[----:B------:R-:W-:-:S04]  /*b390*/  IMAD.U32 R17, R3, 0x10000, RZ ;  /* 0x0001000003117824 */ /* 0x000fc800078e00ff */
[----:B------:R-:W-:-:S04]  /*b3a0*/  FMUL R17, R17, R16 ;  /* 0x0000001011117220 */ /* 0x000fc80000400000 */
[----:B---3--:R-:W-:Y:S02]  /*b3b0*/  FFMA R17, R6, R2, R17 ;  /* 0x0000000206117223 */ /* 0x008fe40000000011 */
[----:B------:R3:W5:Y:S03]  /*b3c0*/  LDL.LU R6, [R1+0x228] ;  /* 0x0002280001067983 */ /* 0x0007660000300800 */
[----:B------:R-:W-:-:S05]  /*b3d0*/  F2FP.BF16.F32.PACK_AB R17, RZ, R17 ;  /* 0x00000011ff11723e */ /* 0x000fca00000010ff */
[----:B----4-:R4:W-:Y:S04]  /*b3e0*/  @P6 STG.E.U16 desc[UR52][R4.64+0x10], R17 ;  /* 0x0000101104006986 */ /* 0x0109e8000c101534 */
[----:B----4-:R3:W5:Y:S01]  /*b3f0*/  LDL.LU.64 R4, [R1+0x220] ;  /* 0x0002200001047983 */ /* 0x0107620000300a00 */
[----:B------:R-:W-:Y:S01]  /*b400*/  ISETP.GT.AND P6, PT, R0, 0x9, P1 ;  /* 0x000000090000780c */ /* 0x000fe20000fc4270 */
[----:B------:R-:W-:-:S12]  /*b410*/  BSSY B1, `(.L_x_100) ;  /* 0x0000003000017945 */ /* 0x000fd80003800000 */
[----:B---3--:R-:W-:Y:S05]  /*b420*/  @!P6 BRA `(.L_x_101) ;  /* 0x000000000004e947 */ /* 0x008fea0003800000 */
[----:B------:R3:W5:Y:S02]  /*b430*/  LDG.E.LTC128B.U16 R3, desc[UR52][R12.64+0x12] ;  /* 0x000012340c037981 */ /* 0x000764000c1e1520 */
.L_x_101:
[----:B------:R-:W-:Y:S05]  /*b440*/  BSYNC B1 ;  /* 0x0000000000017941 */ /* 0x000fea0003800000 */
.L_x_100:
[----:B-----5:R4:W-:Y:S04]  /*b450*/  STL [R1+0x220], R4 ;  /* 0x0002200401007387 */ /* 0x0209e80000100800 */
[----:B----4-:R-:W4:Y:S01]  /*b460*/  LDL.LU R4, [R1+0x15c] ;  /* 0x00015c0001047983 */ /* 0x010f220000300800 */
[----:B------:R-:W-:-:S04]  /*b470*/  IMAD.U32 R17, R3, 0x10000, RZ ;  /* 0x0001000003117824 */ /* 0x000fc800078e00ff */
[----:B------:R-:W-:Y:S01]  /*b480*/  FMUL R17, R17, R16 ;  /* 0x0000001011117220 */ /* 0x000fe20000400000 */
[----:B------:R-:W-:Y:S03]  /*b490*/  BSSY B1, `(.L_x_102) ;  /* 0x0000008000017945 */ /* 0x000fe60003800000 */
[----:B----4-:R-:W-:Y:S02]  /*b4a0*/  FFMA R17, R4, R2, R17 ;  /* 0x0000000204117223 */ /* 0x010fe40000000011 */
[----:B------:R4:W5:Y:S03]  /*b4b0*/  LDL.LU R4, [R1+0x220] ;  /* 0x0002200001047983 */ /* 0x0009660000300800 */
[----:B------:R-:W-:-:S05]  /*b4c0*/  F2FP.BF16.F32.PACK_AB R17, RZ, R17 ;  /* 0x00000011ff11723e */ /* 0x000fca00000010ff */
[----:B------:R4:W-:Y:S01]  /*b4d0*/  @P6 STG.E.U16 desc[UR52][R6.64+0x12], R17 ;  /* 0x0000121106006986 */ /* 0x0009e2000c101534 */
[----:B------:R-:W-:-:S13]  /*b4e0*/  ISETP.GT.AND P6, PT, R0, 0x10, P2 ;  /* 0x000000100000780c */ /* 0x000fda00017c4270 */
[----:B----4-:R-:W-:Y:S05]  /*b4f0*/  @!P6 BRA `(.L_x_103) ;  /* 0x000000000004e947 */ /* 0x010fea0003800000 */
[----:B------:R4:W5:Y:S02]  /*b500*/  LDG.E.LTC128B.U16 R3, desc[UR52][R14.64+0x20] ;  /* 0x000020340e037981 */ /* 0x000964000c1e1520 */
.L_x_103:
[----:B------:R-:W-:Y:S05]  /*b510*/  BSYNC B1 ;  /* 0x0000000000017941 */ /* 0x000fea0003800000 */
.L_x_102:
[----:B-----5:R0:W-:Y:S04]  /*b520*/  STL [R1+0x220], R4 ;  /* 0x0002200401007387 */ /* 0x0201e80000100800 */
[----:B0-----:R-:W2:Y:S01]  /*b530*/  LDL.LU R4, [R1+0x160] ;  /* 0x0001600001047983 */ /* 0x001ea20000300800 */
[----:B------:R-:W-:-:S04]  /*b540*/  IMAD.U32 R17, R3, 0x10000, RZ ;  /* 0x0001000003117824 */ /* 0x000fc800078e00ff */
[----:B------:R-:W-:Y:S01]  /*b550*/  FMUL R17, R17, R16 ;  /* 0x0000001011117220 */ /* 0x000fe20000400000 */
[----:B------:R-:W-:Y:S03]  /*b560*/  BSSY B1, `(.L_x_104) ;  /* 0x0000008000017945 */ /* 0x000fe60003800000 */
[----:B--2---:R-:W-:Y:S02]  /*b570*/  FFMA R17, R4, R2, R17 ;  /* 0x0000000204117223 */ /* 0x004fe40000000011 */
[----:B------:R0:W5:Y:S03]  /*b580*/  LDL.LU R4, [R1+0x220] ;  /* 0x0002200001047983 */ /* 0x0001660000300800 */
[----:B------:R-:W-:-:S05]  /*b590*/  F2FP.BF16.F32.PACK_AB R17, RZ, R17 ;  /* 0x00000011ff11723e */ /* 0x000fca00000010ff */
[----:B------:R0:W-:Y:S01]  /*b5a0*/  @P6 STG.E.U16 desc[UR52][R18.64+0x20], R17 ;  /* 0x0000201112006986 */ /* 0x0001e2000c101534 */
[----:B------:R-:W-:-:S13]  /*b5b0*/  ISETP.GT.AND P6, PT, R0, 0x11, P2 ;  /* 0x000000110000780c */ /* 0x000fda00017c4270 */
[----:B0-----:R-:W-:Y:S05]  /*b5c0*/  @!P6 BRA `(.L_x_105) ;  /* 0x000000000004e947 */ /* 0x001fea0003800000 */
[----:B------:R0:W5:Y:S02]  /*b5d0*/  LDG.E.LTC128B.U16 R3, desc[UR52][R14.64+0x22] ;  /* 0x000022340e037981 */ /* 0x000164000c1e1520 */
.L_x_105:
[----:B------:R-:W-:Y:S05]  /*b5e0*/  BSYNC B1 ;  /* 0x0000000000017941 */ /* 0x000fea0003800000 */
.L_x_104:
[----:B-----5:R2:W-:Y:S04]  /*b5f0*/  STL [R1+0x220], R4 ;  /* 0x0002200401007387 */ /* 0x0205e80000100800 */
[----:B--2---:R-:W2:Y:S01]  /*b600*/  LDL.LU R4, [R1+0x164] ;  /* 0x0001640001047983 */ /* 0x004ea20000300800 */
[----:B------:R-:W-:-:S05]  /*b610*/  SHF.L.U32 R17, R3, 0x10, RZ ;  /* 0x0000001003117819 */ /* 0x000fca00000006ff */
[----:B------:R-:W-:-:S04]  /*b620*/  FMUL R17, R17, R16 ;  /* 0x0000001011117220 */ /* 0x000fc80000400000 */
[----:B--2---:R-:W-:Y:S02]  /*b630*/  FFMA R17, R4, R2, R17 ;  /* 0x0000000204117223 */ /* 0x004fe40000000011 */
[----:B------:R2:W5:Y:S01]  /*b640*/  LDL.LU R4, [R1+0x220] ;  /* 0x0002200001047983 */ /* 0x0005620000300800 */
[----:B------:R-:W-:Y:S02]  /*b650*/  BSSY B1, `(.L_x_106) ;  /* 0x0000006000017945 */ /* 0x000fe40003800000 */
[----:B------:R-:W-:-:S05]  /*b660*/  F2FP.BF16.F32.PACK_AB R17, RZ, R17 ;  /* 0x00000011ff11723e */ /* 0x000fca00000010ff */
[----:B------:R2:W-:Y:S01]  /*b670*/  @P6 STG.E.U16 desc[UR52][R18.64+0x22], R17 ;  /* 0x0000221112006986 */ /* 0x0005e2000c101534 */
[----:B------:R-:W-:-:S13]  /*b680*/  ISETP.GT.AND P6, PT, R0, 0x10, P1 ;  /* 0x000000100000780c */ /* 0x000fda0000fc4270 */
[----:B--2---:R-:W-:Y:S05]  /*b690*/  @!P6 BRA `(.L_x_107) ;  /* 0x000000000004e947 */ /* 0x004fea0003800000 */
[----:B------:R2:W5:Y:S02]  /*b6a0*/  LDG.E.LTC128B.U16 R3, desc[UR52][R12.64+0x20] ;  /* 0x000020340c037981 */ /* 0x000564000c1e1520 */
.L_x_107:
[----:B------:R-:W-:Y:S05]  /*b6b0*/  BSYNC B1 ;  /* 0x0000000000017941 */ /* 0x000fea0003800000 */
.L_x_106:
[----:B-----5:R0:W-:Y:S04]  /*b6c0*/  STL [R1+0x220], R4 ;  /* 0x0002200401007387 */ /* 0x0201e80000100800 */
[----:B0-----:R-:W3:Y:S01]  /*b6d0*/  LDL.LU R4, [R1+0x168] ;  /* 0x0001680001047983 */ /* 0x001ee20000300800 */
        /* <DEDUP_REMOVED lines=8> */
[----:B0-----:R-:W-:Y:S05]  /*b760*/  @!P6 BRA `(.L_x_109) ;  /* 0x000000000004e947 */ /* 0x001fea0003800000 */
[----:B------:R0:W5:Y:S02]  /*b770*/  LDG.E.LTC128B.U16 R3, desc[UR52][R12.64+0x22] ;  /* 0x000022340c037981 */ /* 0x000164000c1e1520 */
.L_x_109:
[----:B------:R-:W-:Y:S05]  /*b780*/  BSYNC B1 ;  /* 0x0000000000017941 */ /* 0x000fea0003800000 */
.L_x_108:
        /* <DEDUP_REMOVED lines=12> */
.L_x_111:
[----:B------:R-:W-:Y:S05]  /*b850*/  BSYNC B1 ;  /* 0x0000000000017941 */ /* 0x000fea0003800000 */
.L_x_110:
        /* <DEDUP_REMOVED lines=12> */
.L_x_113:
[----:B------:R-:W-:Y:S05]  /*b920*/  BSYNC B1 ;  /* 0x0000000000017941 */ /* 0x000fea0003800000 */
.L_x_112:
[----:B-----5:R2:W-:Y:S04]  /*b930*/  STL [R1+0x220], R4 ;  /* 0x0002200401007387 */ /* 0x0205e80000100800 */
[----:B--2---:R-:W2:Y:S01]  /*b940*/  LDL.LU R4, [R1+0x174] ;  /* 0x0001740001047983 */ /* 0x004ea20000300800 */
        /* <DEDUP_REMOVED lines=10> */
.L_x_115:
[----:B------:R-:W-:Y:S05]  /*b9f0*/  BSYNC B1 ;  /* 0x0000000000017941 */ /* 0x000fea0003800000 */
.L_x_114:
        /* <DEDUP_REMOVED lines=12> */
.L_x_117:
[----:B------:R-:W-:Y:S05]  /*bac0*/  BSYNC B1 ;  /* 0x0000000000017941 */ /* 0x000fea0003800000 */
.L_x_116:
[----:B-----5:R3:W-:Y:S04]  /*bad0*/  STL [R1+0x220], R4 ;  /* 0x0002200401007387 */ /* 0x0207e80000100800 */
[----:B---3--:R-:W3:Y:S01]  /*bae0*/  LDL.LU R4, [R1+0x17c] ;  /* 0x00017c0001047983 */ /* 0x008ee20000300800 */
[----:B------:R-:W-:-:S05]  /*baf0*/  SHF.L.U32 R17, R3, 0x10, RZ ;  /* 0x0000001003117819 */ /* 0x000fca00000006ff */
[----:B------:R-:W-:-:S04]  /*bb00*/  FMUL R17, R17, R16 ;  /* 0x0000001011117220 */ /* 0x000fc80000400000 */
[----:B---3--:R-:W-:Y:S02]  /*bb10*/  FFMA R17, R4, R2, R17 ;  /* 0x0000000204117223 */ /* 0x008fe40000000011 */
[----:B------:R3:W5:Y:S01]  /*bb20*/  LDL.LU R4, [R1+0x220] ;  /* 0x0002200001047983 */ /* 0x0007620000300800 */
[----:B------:R-:W-:Y:S02]  /*bb30*/  BSSY B1, `(.L_x_118) ;  /* 0x0000006000017945 */ /* 0x000fe40003800000 */
[----:B------:R-:W-:-:S05]  /*bb40*/  F2FP.BF16.F32.PACK_AB R17, RZ, R17 ;  /* 0x00000011ff11723e */ /* 0x000fca00000010ff */
[----:B------:R3:W-:Y:S01]  /*bb50*/  @P6 STG.E.U16 desc[UR52][R6.64+0x32], R17 ;  /* 0x0000321106006986 */ /* 0x0007e2000c101534 */
[----:B------:R-:W-:-:S13]  /*bb60*/  ISETP.GT.AND P6, PT, R0, 0x20, P0 ;  /* 0x000000200000780c */ /* 0x000fda00007c4270 */
[----:B---3--:R-:W-:Y:S05]  /*bb70*/  @!P6 BRA `(.L_x_119) ;  /* 0x000000000004e947 */ /* 0x008fea0003800000 */
[----:B------:R3:W5:Y:S02]  /*bb80*/  LDG.E.LTC128B.U16 R3, desc[UR52][R236.64+0x40] ;  /* 0x00004034ec037981 */ /* 0x000764000c1e1520 */
.L_x_119:
[----:B------:R-:W-:Y:S05]  /*bb90*/  BSYNC B1 ;  /* 0x0000000000017941 */ /* 0x000fea0003800000 */
.L_x_118:
[----:B------:R0:W-:Y:S04]  /*bba0*/  STL [R1+0x220], R6 ;  /* 0x0002200601007387 */ /* 0x0001e80000100800 */
[----:B0-----:R-:W2:Y:S01]  /*bbb0*/  LDL.LU R6, [R1+0x100] ;  /* 0x0001000001067983 */ /* 0x001ea20000300800 */
        /* <DEDUP_REMOVED lines=10> */
.L_x_121:
[----:B------:R-:W-:Y:S05]  /*bc60*/  BSYNC B1 ;  /* 0x0000000000017941 */ /* 0x000fea0003800000 */
.L_x_120:
        /* <DEDUP_REMOVED lines=12> */
.L_x_123:
[----:B------:R-:W-:Y:S05]  /*bd30*/  BSYNC B1 ;  /* 0x0000000000017941 */ /* 0x000fea0003800000 */
.L_x_122:
[----:B------:R0:W-:Y:S04]  /*bd40*/  STL [R1+0x220], R4 ;  /* 0x0002200401007387 */ /* 0x0001e80000100800 */
[----:B0-----:R-:W3:Y:S01]  /*bd50*/  LDL.LU R4, [R1+0x108] ;  /* 0x0001080001047983 */ /* 0x001ee20000300800 */
[----:B-----5:R-:W-:-:S04]  /*bd60*/  IMAD.U32 R17, R3, 0x10000, RZ ;  /* 0x0001000003117824 */ /* 0x020fc800078e00ff */
        /* <DEDUP_REMOVED lines=9> */
.L_x_125:
[----:B------:R-:W-:Y:S05]  /*be00*/  BSYNC B1 ;  /* 0x0000000000017941 */ /* 0x000fea0003800000 */
.L_x_124:
        /* <DEDUP_REMOVED lines=12> */
.L_x_127:
[----:B------:R-:W-:Y:S05]  /*bed0*/  BSYNC B1 ;  /* 0x0000000000017941 */ /* 0x000fea0003800000 */
.L_x_126:
        /* <DEDUP_REMOVED lines=12> */
.L_x_129:
[----:B------:R-:W-:Y:S05]  /*bfa0*/  BSYNC B1 ;  /* 0x0000000000017941 */ /* 0x000fea0003800000 */
.L_x_128:
        /* <DEDUP_REMOVED lines=12> */
.L_x_131:
[----:B------:R-:W-:Y:S05]  /*c070*/  BSYNC B1 ;  /* 0x0000000000017941 */ /* 0x000fea0003800000 */
.L_x_130:
        /* <DEDUP_REMOVED lines=12> */
.L_x_133:
[----:B------:R-:W-:Y:S05]  /*c140*/  BSYNC B1 ;  /* 0x0000000000017941 */ /* 0x000fea0003800000 */
.L_x_132:
        /* <DEDUP_REMOVED lines=12> */
.L_x_135:
[----:B------:R-:W-:Y:S05]  /*c210*/  BSYNC B1 ;  /* 0x0000000000017941 */ /* 0x000fea0003800000 */
.L_x_134:
        /* <DEDUP_REMOVED lines=12> */
.L_x_137:
[----:B------:R-:W-:Y:S05]  /*c2e0*/  BSYNC B1 ;  /* 0x0000000000017941 */ /* 0x000fea0003800000 */
.L_x_136:
        /* <DEDUP_REMOVED lines=12> */
.L_x_139:
[----:B------:R-:W-:Y:S05]  /*c3b0*/  BSYNC B1 ;  /* 0x0000000000017941 */ /* 0x000fea0003800000 */
.L_x_138:
        /* <DEDUP_REMOVED lines=12> */
.L_x_141:
[----:B------:R-:W-:Y:S05]  /*c480*/  BSYNC B1 ;  /* 0x0000000000017941 */ /* 0x000fea0003800000 */
.L_x_140:
        /* <DEDUP_REMOVED lines=12> */
.L_x_143:
[----:B------:R-:W-:Y:S05]  /*c550*/  BSYNC B1 ;  /* 0x0000000000017941 */ /* 0x000fea0003800000 */
.L_x_142:
        /* <DEDUP_REMOVED lines=12> */
.L_x_145:
[----:B------:R-:W-:Y:S05]  /*c620*/  BSYNC B1 ;  /* 0x0000000000017941 */ /* 0x000fea0003800000 */
.L_x_144:
        /* <DEDUP_REMOVED lines=12> */
.L_x_147:
[----:B------:R-:W-:Y:S05]  /*c6f0*/  BSYNC B1 ;  /* 0x0000000000017941 */ /* 0x000fea0003800000 */
.L_x_146:
        /* <DEDUP_REMOVED lines=12> */
.L_x_149:
[----:B------:R-:W-:Y:S05]  /*c7c0*/  BSYNC B1 ;  /* 0x0000000000017941 */ /* 0x000fea0003800000 */
.L_x_148:
        /* <DEDUP_REMOVED lines=12> */
.L_x_151:
[----:B------:R-:W-:Y:S05]  /*c890*/  BSYNC B1 ;  /* 0x0000000000017941 */ /* 0x000fea0003800000 */
.L_x_150:
        /* <DEDUP_REMOVED lines=12> */
.L_x_153:
[----:B------:R-:W-:Y:S05]  /*c960*/  BSYNC B1 ;  /* 0x0000000000017941 */ /* 0x000fea0003800000 */
.L_x_152:
        /* <DEDUP_REMOVED lines=12> */
.L_x_155:
[----:B------:R-:W-:Y:S05]  /*ca30*/  BSYNC B1 ;  /* 0x0000000000017941 */ /* 0x000fea0003800000 */
.L_x_154:
        /* <DEDUP_REMOVED lines=12> */
.L_x_157:
[----:B------:R-:W-:Y:S05]  /*cb00*/  BSYNC B1 ;  /* 0x0000000000017941 */ /* 0x000fea0003800000 */
.L_x_156:
        /* <DEDUP_REMOVED lines=12> */
.L_x_159:
[----:B------:R-:W-:Y:S05]  /*cbd0*/  BSYNC B1 ;  /* 0x0000000000017941 */ /* 0x000fea0003800000 */
.L_x_158:
        /* <DEDUP_REMOVED lines=12> */
.L_x_161:
[----:B------:R-:W-:Y:S05]  /*cca0*/  BSYNC B1 ;  /* 0x0000000000017941 */ /* 0x000fea0003800000 */
.L_x_160:
        /* <DEDUP_REMOVED lines=12> */
.L_x_163:
[----:B------:R-:W-:Y:S05]  /*cd70*/  BSYNC B1 ;  /* 0x0000000000017941 */ /* 0x000fea0003800000 */
.L_x_162:
        /* <DEDUP_REMOVED lines=12> */
.L_x_165:
[----:B------:R-:W-:Y:S05]  /*ce40*/  BSYNC B1 ;  /* 0x0000000000017941 */ /* 0x000fea0003800000 */
.L_x_164:
        /* <DEDUP_REMOVED lines=12> */
.L_x_167:
[----:B------:R-:W-:Y:S05]  /*cf10*/  BSYNC B1 ;  /* 0x0000000000017941 */ /* 0x000fea0003800000 */
.L_x_166:
        /* <DEDUP_REMOVED lines=12> */
.L_x_169:
[----:B------:R-:W-:Y:S05]  /*cfe0*/  BSYNC B1 ;  /* 0x0000000000017941 */ /* 0x000fea0003800000 */
.L_x_168:
        /* <DEDUP_REMOVED lines=12> */
.L_x_171:
[----:B------:R-:W-:Y:S05]  /*d0b0*/  BSYNC B1 ;  /* 0x0000000000017941 */ /* 0x000fea0003800000 */
.L_x_170:
        /* <DEDUP_REMOVED lines=12> */
.L_x_173:
[----:B------:R-:W-:Y:S05]  /*d180*/  BSYNC B1 ;  /* 0x0000000000017941 */ /* 0x000fea0003800000 */
.L_x_172:
        /* <DEDUP_REMOVED lines=12> */
.L_x_175:
[----:B------:R-:W-:Y:S05]  /*d250*/  BSYNC B1 ;  /* 0x0000000000017941 */ /* 0x000fea0003800000 */
.L_x_174:
        /* <DEDUP_REMOVED lines=12> */
.L_x_177:
[----:B------:R-:W-:Y:S05]  /*d320*/  BSYNC B1 ;  /* 0x0000000000017941 */ /* 0x000fea0003800000 */
.L_x_176:
        /* <DEDUP_REMOVED lines=12> */
.L_x_179:
[----:B------:R-:W-:Y:S05]  /*d3f0*/  BSYNC B1 ;  /* 0x0000000000017941 */ /* 0x000fea0003800000 */
.L_x_178:
        /* <DEDUP_REMOVED lines=12> */
.L_x_181:
[----:B------:R-:W-:Y:S05]  /*d4c0*/  BSYNC B1 ;  /* 0x0000000000017941 */ /* 0x000fea0003800000 */
.L_x_180:
        /* <DEDUP_REMOVED lines=12> */
.L_x_183:
[----:B------:R-:W-:Y:S05]  /*d590*/  BSYNC B1 ;  /* 0x0000000000017941 */ /* 0x000fea0003800000 */
.L_x_182:
        /* <DEDUP_REMOVED lines=12> */
.L_x_185:
[----:B------:R-:W-:Y:S05]  /*d660*/  BSYNC B1 ;  /* 0x0000000000017941 */ /* 0x000fea0003800000 */
.L_x_184:
        /* <DEDUP_REMOVED lines=12> */
.L_x_187:
[----:B------:R-:W-:Y:S05]  /*d730*/  BSYNC B1 ;  /* 0x0000000000017941 */ /* 0x000fea0003800000 */
.L_x_186:
        /* <DEDUP_REMOVED lines=12> */
.L_x_189:
[----:B------:R-:W-:Y:S05]  /*d800*/  BSYNC B1 ;  /* 0x0000000000017941 */ /* 0x000fea0003800000 */
.L_x_188:
        /* <DEDUP_REMOVED lines=12> */
.L_x_191:
[----:B------:R-:W-:Y:S05]  /*d8d0*/  BSYNC B1 ;  /* 0x0000000000017941 */ /* 0x000fea0003800000 */
.L_x_190:
        /* <DEDUP_REMOVED lines=12> */
.L_x_193:
[----:B------:R-:W-:Y:S05]  /*d9a0*/  BSYNC B1 ;  /* 0x0000000000017941 */ /* 0x000fea0003800000 */
.L_x_192:
        /* <DEDUP_REMOVED lines=12> */
.L_x_195:
[----:B------:R-:W-:Y:S05]  /*da70*/  BSYNC B1 ;  /* 0x0000000000017941 */ /* 0x000fea0003800000 */
.L_x_194:
        /* <DEDUP_REMOVED lines=12> */
.L_x_197:
[----:B------:R-:W-:Y:S05]  /*db40*/  BSYNC B1 ;  /* 0x0000000000017941 */ /* 0x000fea0003800000 */
.L_x_196:
        /* <DEDUP_REMOVED lines=12> */
.L_x_199:
[----:B------:R-:W-:Y:S05]  /*dc10*/  BSYNC B1 ;  /* 0x0000000000017941 */ /* 0x000fea0003800000 */
.L_x_198:
        /* <DEDUP_REMOVED lines=12> */
.L_x_201:
[----:B------:R-:W-:Y:S05]  /*dce0*/  BSYNC B1 ;  /* 0x0000000000017941 */ /* 0x000fea0003800000 */
.L_x_200:
        /* <DEDUP_REMOVED lines=12> */
.L_x_203:
[----:B------:R-:W-:Y:S05]  /*ddb0*/  BSYNC B1 ;  /* 0x0000000000017941 */ /* 0x000fea0003800000 */
.L_x_202:
        /* <DEDUP_REMOVED lines=12> */
.L_x_205:
[----:B------:R-:W-:Y:S05]  /*de80*/  BSYNC B1 ;  /* 0x0000000000017941 */ /* 0x000fea0003800000 */
.L_x_204:
        /* <DEDUP_REMOVED lines=12> */
.L_x_207:
[----:B------:R-:W-:Y:S05]  /*df50*/  BSYNC B1 ;  /* 0x0000000000017941 */ /* 0x000fea0003800000 */
.L_x_206:
        /* <DEDUP_REMOVED lines=12> */
.L_x_209:
[----:B------:R-:W-:Y:S05]  /*e020*/  BSYNC B1 ;  /* 0x0000000000017941 */ /* 0x000fea0003800000 */
.L_x_208:
        /* <DEDUP_REMOVED lines=12> */
.L_x_211:
[----:B------:R-:W-:Y:S05]  /*e0f0*/  BSYNC B1 ;  /* 0x0000000000017941 */ /* 0x000fea0003800000 */
.L_x_210:
        /* <DEDUP_REMOVED lines=12> */
.L_x_213:
[----:B------:R-:W-:Y:S05]  /*e1c0*/  BSYNC B1 ;  /* 0x0000000000017941 */ /* 0x000fea0003800000 */
.L_x_212:
        /* <DEDUP_REMOVED lines=12> */
.L_x_215:
[----:B------:R-:W-:Y:S05]  /*e290*/  BSYNC B1 ;  /* 0x0000000000017941 */ /* 0x000fea0003800000 */
.L_x_214:
        /* <DEDUP_REMOVED lines=12> */
.L_x_217:
[----:B------:R-:W-:Y:S05]  /*e360*/  BSYNC B1 ;  /* 0x0000000000017941 */ /* 0x000fea0003800000 */
.L_x_216:
        /* <DEDUP_REMOVED lines=12> */
.L_x_219:
[----:B------:R-:W-:Y:S05]  /*e430*/  BSYNC B1 ;  /* 0x0000000000017941 */ /* 0x000fea0003800000 */
.L_x_218:
        /* <DEDUP_REMOVED lines=12> */
.L_x_221:
[----:B------:R-:W-:Y:S05]  /*e500*/  BSYNC B1 ;  /* 0x0000000000017941 */ /* 0x000fea0003800000 */
.L_x_220:
        /* <DEDUP_REMOVED lines=12> */
.L_x_223:
[----:B------:R-:W-:Y:S05]  /*e5d0*/  BSYNC B1 ;  /* 0x0000000000017941 */ /* 0x000fea0003800000 */
.L_x_222:
        /* <DEDUP_REMOVED lines=12> */
.L_x_225:
[----:B------:R-:W-:Y:S05]  /*e6a0*/  BSYNC B1 ;  /* 0x0000000000017941 */ /* 0x000fea0003800000 */
.L_x_224:
        /* <DEDUP_REMOVED lines=12> */
.L_x_227:
[----:B------:R-:W-:Y:S05]  /*e770*/  BSYNC B1 ;  /* 0x0000000000017941 */ /* 0x000fea0003800000 */
.L_x_226:
        /* <DEDUP_REMOVED lines=12> */
.L_x_229:
[----:B------:R-:W-:Y:S05]  /*e840*/  BSYNC B1 ;  /* 0x0000000000017941 */ /* 0x000fea0003800000 */
.L_x_228:
        /* <DEDUP_REMOVED lines=12> */
.L_x_231:
[----:B------:R-:W-:Y:S05]  /*e910*/  BSYNC B1 ;  /* 0x0000000000017941 */ /* 0x000fea0003800000 */
.L_x_230:
        /* <DEDUP_REMOVED lines=12> */
.L_x_233:
[----:B------:R-:W-:Y:S05]  /*e9e0*/  BSYNC B1 ;  /* 0x0000000000017941 */ /* 0x000fea0003800000 */
.L_x_232:
        /* <DEDUP_REMOVED lines=12> */
.L_x_235:
[----:B------:R-:W-:Y:S05]  /*eab0*/  BSYNC B1 ;  /* 0x0000000000017941 */ /* 0x000fea0003800000 */
.L_x_234:
        /* <DEDUP_REMOVED lines=12> */
.L_x_237:
[----:B------:R-:W-:Y:S05]  /*eb80*/  BSYNC B1 ;  /* 0x0000000000017941 */ /* 0x000fea0003800000 */
.L_x_236:
        /* <DEDUP_REMOVED lines=12> */
.L_x_239:
[----:B------:R-:W-:Y:S05]  /*ec50*/  BSYNC B1 ;  /* 0x0000000000017941 */ /* 0x000fea0003800000 */
.L_x_238:
        /* <DEDUP_REMOVED lines=12> */
.L_x_241:
[----:B------:R-:W-:Y:S05]  /*ed20*/  BSYNC B1 ;  /* 0x0000000000017941 */ /* 0x000fea0003800000 */
.L_x_240:
        /* <DEDUP_REMOVED lines=12> */
.L_x_243:
[----:B------:R-:W-:Y:S05]  /*edf0*/  BSYNC B1 ;  /* 0x0000000000017941 */ /* 0x000fea0003800000 */
.L_x_242:
        /* <DEDUP_REMOVED lines=12> */
.L_x_245:
[----:B------:R-:W-:Y:S05]  /*eec0*/  BSYNC B1 ;  /* 0x0000000000017941 */ /* 0x000fea0003800000 */
.L_x_244:
        /* <DEDUP_REMOVED lines=12> */
.L_x_247:
[----:B------:R-:W-:Y:S05]  /*ef90*/  BSYNC B1 ;  /* 0x0000000000017941 */ /* 0x000fea0003800000 */
.L_x_246:
[----:B-----5:R0:W-:Y:S04]  /*efa0*/  STL [R1+0x220], R4 ;  /* 0x0002200401007387 */ /* 0x0201e80000100800 */
[----:B0-----:R-:W2:Y:S01]  /*efb0*/  LDL.LU R4, [R1] ;  /* 0x0000000001047983 */ /* 0x001ea20000300800 */
        /* <DEDUP_REMOVED lines=10> */
.L_x_249:
[----:B------:R-:W-:Y:S05]  /*f060*/  BSYNC B1 ;  /* 0x0000000000017941 */ /* 0x000fea0003800000 */
.L_x_248:
        /* <DEDUP_REMOVED lines=12> */
.L_x_251:
[----:B------:R-:W-:Y:S05]  /*f130*/  BSYNC B1 ;  /* 0x0000000000017941 */ /* 0x000fea0003800000 */
.L_x_250:
        /* <DEDUP_REMOVED lines=12> */
.L_x_253:
[----:B------:R-:W-:Y:S05]  /*f200*/  BSYNC B1 ;  /* 0x0000000000017941 */ /* 0x000fea0003800000 */
.L_x_252:
        /* <DEDUP_REMOVED lines=12> */
.L_x_255:
[----:B------:R-:W-:Y:S05]  /*f2d0*/  BSYNC B1 ;  /* 0x0000000000017941 */ /* 0x000fea0003800000 */
.L_x_254:
        /* <DEDUP_REMOVED lines=12> */
.L_x_257:
[----:B------:R-:W-:Y:S05]  /*f3a0*/  BSYNC B1 ;  /* 0x0000000000017941 */ /* 0x000fea0003800000 */
.L_x_256:
        /* <DEDUP_REMOVED lines=12> */
.L_x_259:
[----:B------:R-:W-:Y:S05]  /*f470*/  BSYNC B1 ;  /* 0x0000000000017941 */ /* 0x000fea0003800000 */
.L_x_258:
        /* <DEDUP_REMOVED lines=12> */
.L_x_261:
[----:B------:R-:W-:Y:S05]  /*f540*/  BSYNC B1 ;  /* 0x0000000000017941 */ /* 0x000fea0003800000 */
.L_x_260:
        /* <DEDUP_REMOVED lines=12> */
.L_x_263:
[----:B------:R-:W-:Y:S05]  /*f610*/  BSYNC B1 ;  /* 0x0000000000017941 */ /* 0x000fea0003800000 */
.L_x_262:
        /* <DEDUP_REMOVED lines=12> */
.L_x_265:
[----:B------:R-:W-:Y:S05]  /*f6e0*/  BSYNC B1 ;  /* 0x0000000000017941 */ /* 0x000fea0003800000 */
.L_x_264:
        /* <DEDUP_REMOVED lines=12> */
.L_x_267:
[----:B------:R-:W-:Y:S05]  /*f7b0*/  BSYNC B1 ;  /* 0x0000000000017941 */ /* 0x000fea0003800000 */
.L_x_266:
        /* <DEDUP_REMOVED lines=12> */
.L_x_269:
[----:B------:R-:W-:Y:S05]  /*f880*/  BSYNC B1 ;  /* 0x0000000000017941 */ /* 0x000fea0003800000 */
.L_x_268:
        /* <DEDUP_REMOVED lines=12> */
.L_x_271:
[----:B------:R-:W-:Y:S05]  /*f950*/  BSYNC B1 ;  /* 0x0000000000017941 */ /* 0x000fea0003800000 */
.L_x_270:
        /* <DEDUP_REMOVED lines=12> */
.L_x_273:
[----:B------:R-:W-:Y:S05]  /*fa20*/  BSYNC B1 ;  /* 0x0000000000017941 */ /* 0x000fea0003800000 */
.L_x_272:
        /* <DEDUP_REMOVED lines=12> */
.L_x_275:
[----:B------:R-:W-:Y:S05]  /*faf0*/  BSYNC B1 ;  /* 0x0000000000017941 */ /* 0x000fea0003800000 */
.L_x_274:
        /* <DEDUP_REMOVED lines=12> */
.L_x_277:
[----:B------:R-:W-:Y:S05]  /*fbc0*/  BSYNC B1 ;  /* 0x0000000000017941 */ /* 0x000fea0003800000 */
.L_x_276:
        /* <DEDUP_REMOVED lines=12> */
.L_x_279:
[----:B------:R-:W-:Y:S05]  /*fc90*/  BSYNC B1 ;  /* 0x0000000000017941 */ /* 0x000fea0003800000 */
.L_x_278:
[----:B-----5:R-:W-:Y:S01]  /*fca0*/  IMAD.U32 R17, R3, 0x10000, RZ ;  /* 0x0001000003117824 */ /* 0x020fe200078e00ff */
[----:B------:R-:W-:Y:S03]  /*fcb0*/  BSSY B1, `(.L_x_280) ;  /* 0x0000008000017945 */ /* 0x000fe60003800000 */
[----:B------:R-:W-:-:S04]  /*fcc0*/  FMUL R17, R17, R16 ;  /* 0x0000001011117220 */ /* 0x000fc80000400000 */
[----:B------:R-:W-:-:S05]  /*fcd0*/  FFMA R17, R216, R2, R17 ;  /* 0x00000002d8117223 */ /* 0x000fca0000000011 */
[----:B------:R-:W-:-:S05]  /*fce0*/  F2FP.BF16.F32.PACK_AB R17, RZ, R17 ;  /* 0x00000011ff11723e */ /* 0x000fca00000010ff */
[----:B------:R0:W-:Y:S01]  /*fcf0*/  @P6 STG.E.U16 desc[UR52][R18.64+0x80], R17 ;  /* 0x0000801112006986 */ /* 0x0001e2000c101534 */
[----:B------:R-:W-:-:S13]  /*fd00*/  ISETP.GT.AND P6, PT, R0, 0x41, P2 ;  /* 0x000000410000780c */ /* 0x000fda00017c4270 */
[----:B0-----:R-:W-:Y:S05]  /*fd10*/  @!P6 BRA `(.L_x_281) ;  /* 0x000000000004e947 */ /* 0x001fea0003800000 */
[----:B------:R0:W5:Y:S02]  /*fd20*/  LDG.E.LTC128B.U16 R3, desc[UR52][R14.64+0x82] ;  /* 0x000082340e037981 */ /* 0x000164000c1e1520 */
.L_x_281:
[----:B------:R-:W-:Y:S05]  /*fd30*/  BSYNC B1 ;  /* 0x0000000000017941 */ /* 0x000fea0003800000 */
.L_x_280:
        /* <DEDUP_REMOVED lines=9> */
.L_x_283:
[----:B------:R-:W-:Y:S05]  /*fdd0*/  BSYNC B1 ;  /* 0x0000000000017941 */ /* 0x000fea0003800000 */
.L_x_282:
        /* <DEDUP_REMOVED lines=9> */
.L_x_285:
[----:B------:R-:W-:Y:S05]  /*fe70*/  BSYNC B1 ;  /* 0x0000000000017941 */ /* 0x000fea0003800000 */
.L_x_284:
[----:B-----5:R-:W-:Y:S01]  /*fe80*/  SHF.L.U32 R17, R3, 0x10, RZ ;  /* 0x0000001003117819 */ /* 0x020fe200000006ff */
[----:B------:R-:W-:Y:S04]  /*fe90*/  BSSY B1, `(.L_x_286) ;  /* 0x0000008000017945 */ /* 0x000fe80003800000 */
[----:B------:R-:W-:-:S04]  /*fea0*/  FMUL R17, R17, R16 ;  /* 0x0000001011117220 */ /* 0x000fc80000400000 */
[----:B------:R-:W-:-:S05]  /*feb0*/  FFMA R17, R219, R2, R17 ;  /* 0x00000002db117223 */ /* 0x000fca0000000011 */
[----:B------:R-:W-:-:S05]  /*fec0*/  F2FP.BF16.F32.PACK_AB R17, RZ, R17 ;  /* 0x00000011ff11723e */ /* 0x000fca00000010ff */
[----:B------:R0:W-:Y:S01]  /*fed0*/  @P6 STG.E.U16 desc[UR52][R6.64+0x82], R17 ;  /* 0x0000821106006986 */ /* 0x0001e2000c101534 */
[----:B------:R-:W-:-:S13]  /*fee0*/  ISETP.GT.AND P6, PT, R0, 0x48, P2 ;  /* 0x000000480000780c */ /* 0x000fda00017c4270 */
[----:B0-----:R-:W-:Y:S05]  /*fef0*/  @!P6 BRA `(.L_x_287) ;  /* 0x000000000004e947 */ /* 0x001fea0003800000 */
[----:B------:R0:W5:Y:S02]  /*ff00*/  LDG.E.LTC128B.U16 R3, desc[UR52][R14.64+0x90] ;  /* 0x000090340e037981 */ /* 0x000164000c1e1520 */
.L_x_287:
[----:B------:R-:W-:Y:S05]  /*ff10*/  BSYNC B1 ;  /* 0x0000000000017941 */ /* 0x000fea0003800000 */
.L_x_286:
        /* <DEDUP_REMOVED lines=9> */
.L_x_289:
[----:B------:R-:W-:Y:S05]  /*ffb0*/  BSYNC B1 ;  /* 0x0000000000017941 */ /* 0x000fea0003800000 */
.L_x_288:
        /* <DEDUP_REMOVED lines=9> */
.L_x_291:
[----:B------:R-:W-:Y:S05]  /*10050*/  BSYNC B1 ;  /* 0x0000000000017941 */ /* 0x000fea0003800000 */
.L_x_290:
        /* <DEDUP_REMOVED lines=9> */
.L_x_293:
[----:B------:R-:W-:Y:S05]  /*100f0*/  BSYNC B1 ;  /* 0x0000000000017941 */ /* 0x000fea0003800000 */
.L_x_292:
        /* <DEDUP_REMOVED lines=9> */
.L_x_295:
[----:B------:R-:W-:Y:S05]  /*10190*/  BSYNC B1 ;  /* 0x0000000000017941 */ /* 0x000fea0003800000 */
.L_x_294:
        /* <DEDUP_REMOVED lines=9> */
.L_x_297:
[----:B------:R-:W-:Y:S05]  /*10230*/  BSYNC B1 ;  /* 0x0000000000017941 */ /* 0x000fea0003800000 */
.L_x_296:
        /* <DEDUP_REMOVED lines=9> */
.L_x_299:
[----:B------:R-:W-:Y:S05]  /*102d0*/  BSYNC B1 ;  /* 0x0000000000017941 */ /* 0x000fea0003800000 */
.L_x_298:
        /* <DEDUP_REMOVED lines=9> */
.L_x_301:
[----:B------:R-:W-:Y:S05]  /*10370*/  BSYNC B1 ;  /* 0x0000000000017941 */ /* 0x000fea0003800000 */
.L_x_300:
        /* <DEDUP_REMOVED lines=9> */
.L_x_303:
[----:B------:R-:W-:Y:S05]  /*10410*/  BSYNC B1 ;  /* 0x0000000000017941 */ /* 0x000fea0003800000 */
.L_x_302:
        /* <DEDUP_REMOVED lines=9> */
.L_x_305:
[----:B------:R-:W-:Y:S05]  /*104b0*/  BSYNC B1 ;  /* 0x0000000000017941 */ /* 0x000fea0003800000 */
.L_x_304:
        /* <DEDUP_REMOVED lines=9> */
.L_x_307:
[----:B------:R-:W-:Y:S05]  /*10550*/  BSYNC B1 ;  /* 0x0000000000017941 */ /* 0x000fea0003800000 */
.L_x_306:
        /* <DEDUP_REMOVED lines=9> */
.L_x_309:
[----:B------:R-:W-:Y:S05]  /*105f0*/  BSYNC B1 ;  /* 0x0000000000017941 */ /* 0x000fea0003800000 */
.L_x_308:
        /* <DEDUP_REMOVED lines=9> */
.L_x_311:
[----:B------:R-:W-:Y:S05]  /*10690*/  BSYNC B1 ;  /* 0x0000000000017941 */ /* 0x000fea0003800000 */
.L_x_310:
        /* <DEDUP_REMOVED lines=9> */
.L_x_313:
[----:B------:R-:W-:Y:S05]  /*10730*/  BSYNC B1 ;  /* 0x0000000000017941 */ /* 0x000fea0003800000 */
.L_x_312:
        /* <DEDUP_REMOVED lines=9> */
.L_x_315:
[----:B------:R-:W-:Y:S05]  /*107d0*/  BSYNC B1 ;  /* 0x0000000000017941 */ /* 0x000fea0003800000 */
.L_x_314:
        /* <DEDUP_REMOVED lines=9> */
.L_x_317:
[----:B------:R-:W-:Y:S05]  /*10870*/  BSYNC B1 ;  /* 0x0000000000017941 */ /* 0x000fea0003800000 */
.L_x_316:
        /* <DEDUP_REMOVED lines=9> */
.L_x_319:
[----:B------:R-:W-:Y:S05]  /*10910*/  BSYNC B1 ;  /* 0x0000000000017941 */ /* 0x000fea0003800000 */
.L_x_318:
        /* <DEDUP_REMOVED lines=9> */
.L_x_321:
[----:B------:R-:W-:Y:S05]  /*109b0*/  BSYNC B1 ;  /* 0x0000000000017941 */ /* 0x000fea0003800000 */
.L_x_320:
        /* <DEDUP_REMOVED lines=9> */
.L_x_323:
[----:B------:R-:W-:Y:S05]  /*10a50*/  BSYNC B1 ;  /* 0x0000000000017941 */ /* 0x000fea0003800000 */
.L_x_322:
        /* <DEDUP_REMOVED lines=9> */
.L_x_325:
[----:B------:R-:W-:Y:S05]  /*10af0*/  BSYNC B1 ;  /* 0x0000000000017941 */ /* 0x000fea0003800000 */
.L_x_324:
        /* <DEDUP_REMOVED lines=9> */
.L_x_327:
[----:B------:R-:W-:Y:S05]  /*10b90*/  BSYNC B1 ;  /* 0x0000000000017941 */ /* 0x000fea0003800000 */
.L_x_326:
        /* <DEDUP_REMOVED lines=9> */
.L_x_329:
[----:B------:R-:W-:Y:S05]  /*10c30*/  BSYNC B1 ;  /* 0x0000000000017941 */ /* 0x000fea0003800000 */
.L_x_328:
        /* <DEDUP_REMOVED lines=9> */
.L_x_331:
[----:B------:R-:W-:Y:S05]  /*10cd0*/  BSYNC B1 ;  /* 0x0000000000017941 */ /* 0x000fea0003800000 */
.L_x_330:
        /* <DEDUP_REMOVED lines=9> */
.L_x_333:
[----:B------:R-:W-:Y:S05]  /*10d70*/  BSYNC B1 ;  /* 0x0000000000017941 */ /* 0x000fea0003800000 */
.L_x_332:
        /* <DEDUP_REMOVED lines=9> */
.L_x_335:
[----:B------:R-:W-:Y:S05]  /*10e10*/  BSYNC B1 ;  /* 0x0000000000017941 */ /* 0x000fea0003800000 */
.L_x_334:
        /* <DEDUP_REMOVED lines=9> */
.L_x_337:
[----:B------:R-:W-:Y:S05]  /*10eb0*/  BSYNC B1 ;  /* 0x0000000000017941 */ /* 0x000fea0003800000 */
.L_x_336:
        /* <DEDUP_REMOVED lines=9> */
.L_x_339:
[----:B------:R-:W-:Y:S05]  /*10f50*/  BSYNC B1 ;  /* 0x0000000000017941 */ /* 0x000fea0003800000 */
.L_x_338:
        /* <DEDUP_REMOVED lines=9> */
.L_x_341:
[----:B------:R-:W-:Y:S05]  /*10ff0*/  BSYNC B1 ;  /* 0x0000000000017941 */ /* 0x000fea0003800000 */
.L_x_340:
        /* <DEDUP_REMOVED lines=9> */
.L_x_343:
[----:B------:R-:W-:Y:S05]  /*11090*/  BSYNC B1 ;  /* 0x0000000000017941 */ /* 0x000fea0003800000 */
.L_x_342:
        /* <DEDUP_REMOVED lines=9> */
.L_x_345:
[----:B------:R-:W-:Y:S05]  /*11130*/  BSYNC B1 ;  /* 0x0000000000017941 */ /* 0x000fea0003800000 */
.L_x_344:
        /* <DEDUP_REMOVED lines=9> */
.L_x_347:
[----:B------:R-:W-:Y:S05]  /*111d0*/  BSYNC B1 ;  /* 0x0000000000017941 */ /* 0x000fea0003800000 */
.L_x_346:
        /* <DEDUP_REMOVED lines=9> */
.L_x_349:
[----:B------:R-:W-:Y:S05]  /*11270*/  BSYNC B1 ;  /* 0x0000000000017941 */ /* 0x000fea0003800000 */
.L_x_348:
        /* <DEDUP_REMOVED lines=9> */
.L_x_351:
[----:B------:R-:W-:Y:S05]  /*11310*/  BSYNC B1 ;  /* 0x0000000000017941 */ /* 0x000fea0003800000 */
.L_x_350:
        /* <DEDUP_REMOVED lines=9> */
.L_x_353:
[----:B------:R-:W-:Y:S05]  /*113b0*/  BSYNC B1 ;  /* 0x0000000000017941 */ /* 0x000fea0003800000 */
.L_x_352:
        /* <DEDUP_REMOVED lines=9> */
.L_x_355:
[----:B------:R-:W-:Y:S05]  /*11450*/  BSYNC B1 ;  /* 0x0000000000017941 */ /* 0x000fea0003800000 */
.L_x_354:
        /* <DEDUP_REMOVED lines=9> */
.L_x_357:
[----:B------:R-:W-:Y:S05]  /*114f0*/  BSYNC B1 ;  /* 0x0000000000017941 */ /* 0x000fea0003800000 */
.L_x_356:
        /* <DEDUP_REMOVED lines=9> */
.L_x_359:
[----:B------:R-:W-:Y:S05]  /*11590*/  BSYNC B1 ;  /* 0x0000000000017941 */ /* 0x000fea0003800000 */
.L_x_358:
        /* <DEDUP_REMOVED lines=9> */
.L_x_361:
[----:B------:R-:W-:Y:S05]  /*11630*/  BSYNC B1 ;  /* 0x0000000000017941 */ /* 0x000fea0003800000 */
.L_x_360:
        /* <DEDUP_REMOVED lines=9> */
.L_x_363:
[----:B------:R-:W-:Y:S05]  /*116d0*/  BSYNC B1 ;  /* 0x0000000000017941 */ /* 0x000fea0003800000 */
.L_x_362:
        /* <DEDUP_REMOVED lines=9> */
.L_x_365:
[----:B------:R-:W-:Y:S05]  /*11770*/  BSYNC B1 ;  /* 0x0000000000017941 */ /* 0x000fea0003800000 */
.L_x_364:
        /* <DEDUP_REMOVED lines=9> */
.L_x_367:
[----:B------:R-:W-:Y:S05]  /*11810*/  BSYNC B1 ;  /* 0x0000000000017941 */ /* 0x000fea0003800000 */
.L_x_366:
        /* <DEDUP_REMOVED lines=9> */
.L_x_369:
[----:B------:R-:W-:Y:S05]  /*118b0*/  BSYNC B1 ;  /* 0x0000000000017941 */ /* 0x000fea0003800000 */
.L_x_368:
        /* <DEDUP_REMOVED lines=9> */
.L_x_371:
[----:B------:R-:W-:Y:S05]  /*11950*/  BSYNC B1 ;  /* 0x0000000000017941 */ /* 0x000fea0003800000 */
.L_x_370:
        /* <DEDUP_REMOVED lines=9> */
.L_x_373:
[----:B------:R-:W-:Y:S05]  /*119f0*/  BSYNC B1 ;  /* 0x0000000000017941 */ /* 0x000fea0003800000 */
.L_x_372:
        /* <DEDUP_REMOVED lines=9> */
.L_x_375:
[----:B------:R-:W-:Y:S05]  /*11a90*/  BSYNC B1 ;  /* 0x0000000000017941 */ /* 0x000fea0003800000 */
.L_x_374:
        /* <DEDUP_REMOVED lines=9> */
.L_x_377:
[----:B------:R-:W-:Y:S05]  /*11b30*/  BSYNC B1 ;  /* 0x0000000000017941 */ /* 0x000fea0003800000 */
.L_x_376:
        /* <DEDUP_REMOVED lines=9> */
.L_x_379:
[----:B------:R-:W-:Y:S05]  /*11bd0*/  BSYNC B1 ;  /* 0x0000000000017941 */ /* 0x000fea0003800000 */
.L_x_378:
        /* <DEDUP_REMOVED lines=9> */
.L_x_381:
[----:B------:R-:W-:Y:S05]  /*11c70*/  BSYNC B1 ;  /* 0x0000000000017941 */ /* 0x000fea0003800000 */
.L_x_380:
        /* <DEDUP_REMOVED lines=9> */
.L_x_383:
[----:B------:R-:W-:Y:S05]  /*11d10*/  BSYNC B1 ;  /* 0x0000000000017941 */ /* 0x000fea0003800000 */
.L_x_382:
        /* <DEDUP_REMOVED lines=9> */
.L_x_385:
[----:B------:R-:W-:Y:S05]  /*11db0*/  BSYNC B1 ;  /* 0x0000000000017941 */ /* 0x000fea0003800000 */
.L_x_384:
        /* <DEDUP_REMOVED lines=9> */
.L_x_387:
[----:B------:R-:W-:Y:S05]  /*11e50*/  BSYNC B1 ;  /* 0x0000000000017941 */ /* 0x000fea0003800000 */
.L_x_386:
        /* <DEDUP_REMOVED lines=9> */
.L_x_389:
[----:B------:R-:W-:Y:S05]  /*11ef0*/  BSYNC B1 ;  /* 0x0000000000017941 */ /* 0x000fea0003800000 */
.L_x_388:
        /* <DEDUP_REMOVED lines=9> */
.L_x_391:
[----:B------:R-:W-:Y:S05]  /*11f90*/  BSYNC B1 ;  /* 0x0000000000017941 */ /* 0x000fea0003800000 */
.L_x_390:
        /* <DEDUP_REMOVED lines=9> */
.L_x_393:
[----:B------:R-:W-:Y:S05]  /*12030*/  BSYNC B1 ;  /* 0x0000000000017941 */ /* 0x000fea0003800000 */
.L_x_392:
        /* <DEDUP_REMOVED lines=9> */
.L_x_395:
[----:B------:R-:W-:Y:S05]  /*120d0*/  BSYNC B1 ;  /* 0x0000000000017941 */ /* 0x000fea0003800000 */
.L_x_394:
        /* <DEDUP_REMOVED lines=9> */
.L_x_397:
[----:B------:R-:W-:Y:S05]  /*12170*/  BSYNC B1 ;  /* 0x0000000000017941 */ /* 0x000fea0003800000 */
.L_x_396:
        /* <DEDUP_REMOVED lines=9> */
.L_x_399:
[----:B------:R-:W-:Y:S05]  /*12210*/  BSYNC B1 ;  /* 0x0000000000017941 */ /* 0x000fea0003800000 */
.L_x_398:
        /* <DEDUP_REMOVED lines=9> */
.L_x_401:
[----:B------:R-:W-:Y:S05]  /*122b0*/  BSYNC B1 ;  /* 0x0000000000017941 */ /* 0x000fea0003800000 */
.L_x_400:
        /* <DEDUP_REMOVED lines=9> */
.L_x_403:
[----:B------:R-:W-:Y:S05]  /*12350*/  BSYNC B1 ;  /* 0x0000000000017941 */ /* 0x000fea0003800000 */
.L_x_402:
        /* <DEDUP_REMOVED lines=9> */
.L_x_405:
[----:B------:R-:W-:Y:S05]  /*123f0*/  BSYNC B1 ;  /* 0x0000000000017941 */ /* 0x000fea0003800000 */
.L_x_404:
        /* <DEDUP_REMOVED lines=9> */
.L_x_407:
[----:B------:R-:W-:Y:S05]  /*12490*/  BSYNC B1 ;  /* 0x0000000000017941 */ /* 0x000fea0003800000 */
.L_x_406:
        /* <DEDUP_REMOVED lines=9> */
.L_x_409:
[----:B------:R-:W-:Y:S05]  /*12530*/  BSYNC B1 ;  /* 0x0000000000017941 */ /* 0x000fea0003800000 */
.L_x_408:
        /* <DEDUP_REMOVED lines=9> */
.L_x_411:
[----:B------:R-:W-:Y:S05]  /*125d0*/  BSYNC B1 ;  /* 0x0000000000017941 */ /* 0x000fea0003800000 */
.L_x_410:
        /* <DEDUP_REMOVED lines=9> */
.L_x_413:
[----:B------:R-:W-:Y:S05]  /*12670*/  BSYNC B1 ;  /* 0x0000000000017941 */ /* 0x000fea0003800000 */
.L_x_412:
        /* <DEDUP_REMOVED lines=9> */
.L_x_415:
[----:B------:R-:W-:Y:S05]  /*12710*/  BSYNC B1 ;  /* 0x0000000000017941 */ /* 0x000fea0003800000 */
.L_x_414:
        /* <DEDUP_REMOVED lines=9> */
.L_x_417:
[----:B------:R-:W-:Y:S05]  /*127b0*/  BSYNC B1 ;  /* 0x0000000000017941 */ /* 0x000fea0003800000 */
.L_x_416:
        /* <DEDUP_REMOVED lines=9> */
.L_x_419:
[----:B------:R-:W-:Y:S05]  /*12850*/  BSYNC B1 ;  /* 0x0000000000017941 */ /* 0x000fea0003800000 */
.L_x_418:
        /* <DEDUP_REMOVED lines=9> */
.L_x_421:
[----:B------:R-:W-:Y:S05]  /*128f0*/  BSYNC B1 ;  /* 0x0000000000017941 */ /* 0x000fea0003800000 */
.L_x_420:
        /* <DEDUP_REMOVED lines=9> */
.L_x_423:
[----:B------:R-:W-:Y:S05]  /*12990*/  BSYNC B1 ;  /* 0x0000000000017941 */ /* 0x000fea0003800000 */
.L_x_422:
        /* <DEDUP_REMOVED lines=9> */
.L_x_425:
[----:B------:R-:W-:Y:S05]  /*12a30*/  BSYNC B1 ;  /* 0x0000000000017941 */ /* 0x000fea0003800000 */
.L_x_424:
        /* <DEDUP_REMOVED lines=9> */
.L_x_427:
[----:B------:R-:W-:Y:S05]  /*12ad0*/  BSYNC B1 ;  /* 0x0000000000017941 */ /* 0x000fea0003800000 */
.L_x_426:
        /* <DEDUP_REMOVED lines=9> */
.L_x_429:
[----:B------:R-:W-:Y:S05]  /*12b70*/  BSYNC B1 ;  /* 0x0000000000017941 */ /* 0x000fea0003800000 */
.L_x_428:
        /* <DEDUP_REMOVED lines=9> */
.L_x_431:
[----:B------:R-:W-:Y:S05]  /*12c10*/  BSYNC B1 ;  /* 0x0000000000017941 */ /* 0x000fea0003800000 */
.L_x_430:
        /* <DEDUP_REMOVED lines=9> */
.L_x_433:
[----:B------:R-:W-:Y:S05]  /*12cb0*/  BSYNC B1 ;  /* 0x0000000000017941 */ /* 0x000fea0003800000 */
.L_x_432:
        /* <DEDUP_REMOVED lines=9> */
.L_x_435:
[----:B------:R-:W-:Y:S05]  /*12d50*/  BSYNC B1 ;  /* 0x0000000000017941 */ /* 0x000fea0003800000 */
.L_x_434:
        /* <DEDUP_REMOVED lines=9> */
.L_x_437:
[----:B------:R-:W-:Y:S05]  /*12df0*/  BSYNC B1 ;  /* 0x0000000000017941 */ /* 0x000fea0003800000 */
.L_x_436:
        /* <DEDUP_REMOVED lines=9> */
.L_x_439:
[----:B------:R-:W-:Y:S05]  /*12e90*/  BSYNC B1 ;  /* 0x0000000000017941 */ /* 0x000fea0003800000 */
.L_x_438:
        /* <DEDUP_REMOVED lines=9> */
.L_x_441:
[----:B------:R-:W-:Y:S05]  /*12f30*/  BSYNC B1 ;  /* 0x0000000000017941 */ /* 0x000fea0003800000 */
.L_x_440:
        /* <DEDUP_REMOVED lines=9> */
.L_x_443:
[----:B------:R-:W-:Y:S05]  /*12fd0*/  BSYNC B1 ;  /* 0x0000000000017941 */ /* 0x000fea0003800000 */
.L_x_442:
        /* <DEDUP_REMOVED lines=9> */
.L_x_445:
[----:B------:R-:W-:Y:S05]  /*13070*/  BSYNC B1 ;  /* 0x0000000000017941 */ /* 0x000fea0003800000 */
.L_x_444:
        /* <DEDUP_REMOVED lines=9> */
.L_x_447:
[----:B------:R-:W-:Y:S05]  /*13110*/  BSYNC B1 ;  /* 0x0000000000017941 */ /* 0x000fea0003800000 */
.L_x_446:
        /* <DEDUP_REMOVED lines=9> */
.L_x_449:
[----:B------:R-:W-:Y:S05]  /*131b0*/  BSYNC B1 ;  /* 0x0000000000017941 */ /* 0x000fea0003800000 */
.L_x_448:
        /* <DEDUP_REMOVED lines=9> */
.L_x_451:
[----:B------:R-:W-:Y:S05]  /*13250*/  BSYNC B1 ;  /* 0x0000000000017941 */ /* 0x000fea0003800000 */
.L_x_450:
        /* <DEDUP_REMOVED lines=9> */
.L_x_453:
[----:B------:R-:W-:Y:S05]  /*132f0*/  BSYNC B1 ;  /* 0x0000000000017941 */ /* 0x000fea0003800000 */
.L_x_452:
        /* <DEDUP_REMOVED lines=9> */
.L_x_455:
[----:B------:R-:W-:Y:S05]  /*13390*/  BSYNC B1 ;  /* 0x0000000000017941 */ /* 0x000fea0003800000 */
.L_x_454:
        /* <DEDUP_REMOVED lines=9> */
.L_x_457:
[----:B------:R-:W-:Y:S05]  /*13430*/  BSYNC B1 ;  /* 0x0000000000017941 */ /* 0x000fea0003800000 */
.L_x_456:
        /* <DEDUP_REMOVED lines=9> */
.L_x_459:
[----:B------:R-:W-:Y:S05]  /*134d0*/  BSYNC B1 ;  /* 0x0000000000017941 */ /* 0x000fea0003800000 */
.L_x_458:
        /* <DEDUP_REMOVED lines=9> */
.L_x_461:
[----:B------:R-:W-:Y:S05]  /*13570*/  BSYNC B1 ;  /* 0x0000000000017941 */ /* 0x000fea0003800000 */
.L_x_460:
        /* <DEDUP_REMOVED lines=9> */
.L_x_463:
[----:B------:R-:W-:Y:S05]  /*13610*/  BSYNC B1 ;  /* 0x0000000000017941 */ /* 0x000fea0003800000 */
.L_x_462:
        /* <DEDUP_REMOVED lines=9> */
.L_x_465:
[----:B------:R-:W-:Y:S05]  /*136b0*/  BSYNC B1 ;  /* 0x0000000000017941 */ /* 0x000fea0003800000 */
.L_x_464:
        /* <DEDUP_REMOVED lines=9> */
.L_x_467:
[----:B------:R-:W-:Y:S05]  /*13750*/  BSYNC B1 ;  /* 0x0000000000017941 */ /* 0x000fea0003800000 */
.L_x_466:
        /* <DEDUP_REMOVED lines=9> */
.L_x_469:
[----:B------:R-:W-:Y:S05]  /*137f0*/  BSYNC B1 ;  /* 0x0000000000017941 */ /* 0x000fea0003800000 */
.L_x_468:
        /* <DEDUP_REMOVED lines=9> */
.L_x_471:
[----:B------:R-:W-:Y:S05]  /*13890*/  BSYNC B1 ;  /* 0x0000000000017941 */ /* 0x000fea0003800000 */
.L_x_470:
        /* <DEDUP_REMOVED lines=9> */
.L_x_473:
[----:B------:R-:W-:Y:S05]  /*13930*/  BSYNC B1 ;  /* 0x0000000000017941 */ /* 0x000fea0003800000 */
.L_x_472:
        /* <DEDUP_REMOVED lines=9> */
.L_x_475:
[----:B------:R-:W-:Y:S05]  /*139d0*/  BSYNC B1 ;  /* 0x0000000000017941 */ /* 0x000fea0003800000 */
.L_x_474:
        /* <DEDUP_REMOVED lines=9> */
.L_x_477:
[----:B------:R-:W-:Y:S05]  /*13a70*/  BSYNC B1 ;  /* 0x0000000000017941 */ /* 0x000fea0003800000 */
.L_x_476:
        /* <DEDUP_REMOVED lines=9> */
.L_x_479:
[----:B------:R-:W-:Y:S05]  /*13b10*/  BSYNC B1 ;  /* 0x0000000000017941 */ /* 0x000fea0003800000 */
.L_x_478:
        /* <DEDUP_REMOVED lines=9> */
.L_x_481:
[----:B------:R-:W-:Y:S05]  /*13bb0*/  BSYNC B1 ;  /* 0x0000000000017941 */ /* 0x000fea0003800000 */
.L_x_480:
        /* <DEDUP_REMOVED lines=9> */
.L_x_483:
[----:B------:R-:W-:Y:S05]  /*13c50*/  BSYNC B1 ;  /* 0x0000000000017941 */ /* 0x000fea0003800000 */
.L_x_482:
        /* <DEDUP_REMOVED lines=9> */
.L_x_485:
[----:B------:R-:W-:Y:S05]  /*13cf0*/  BSYNC B1 ;  /* 0x0000000000017941 */ /* 0x000fea0003800000 */
.L_x_484:
        /* <DEDUP_REMOVED lines=9> */
.L_x_487:
[----:B------:R-:W-:Y:S05]  /*13d90*/  BSYNC B1 ;  /* 0x0000000000017941 */ /* 0x000fea0003800000 */
.L_x_486:
        /* <DEDUP_REMOVED lines=9> */
.L_x_489:
[----:B------:R-:W-:Y:S05]  /*13e30*/  BSYNC B1 ;  /* 0x0000000000017941 */ /* 0x000fea0003800000 */
.L_x_488:
        /* <DEDUP_REMOVED lines=9> */
.L_x_491:
[----:B------:R-:W-:Y:S05]  /*13ed0*/  BSYNC B1 ;  /* 0x0000000000017941 */ /* 0x000fea0003800000 */
.L_x_490:
        /* <DEDUP_REMOVED lines=9> */
.L_x_493:
[----:B------:R-:W-:Y:S05]  /*13f70*/  BSYNC B1 ;  /* 0x0000000000017941 */ /* 0x000fea0003800000 */
.L_x_492:
        /* <DEDUP_REMOVED lines=9> */
.L_x_495:
[----:B------:R-:W-:Y:S05]  /*14010*/  BSYNC B1 ;  /* 0x0000000000017941 */ /* 0x000fea0003800000 */
.L_x_494:
        /* <DEDUP_REMOVED lines=9> */
.L_x_497:
[----:B------:R-:W-:Y:S05]  /*140b0*/  BSYNC B1 ;  /* 0x0000000000017941 */ /* 0x000fea0003800000 */
.L_x_496:
        /* <DEDUP_REMOVED lines=9> */
.L_x_499:
[----:B------:R-:W-:Y:S05]  /*14150*/  BSYNC B1 ;  /* 0x0000000000017941 */ /* 0x000fea0003800000 */
.L_x_498:
        /* <DEDUP_REMOVED lines=9> */
.L_x_501:
[----:B------:R-:W-:Y:S05]  /*141f0*/  BSYNC B1 ;  /* 0x0000000000017941 */ /* 0x000fea0003800000 */
.L_x_500:
        /* <DEDUP_REMOVED lines=9> */
.L_x_503:
[----:B------:R-:W-:Y:S05]  /*14290*/  BSYNC B1 ;  /* 0x0000000000017941 */ /* 0x000fea0003800000 */
.L_x_502:
        /* <DEDUP_REMOVED lines=9> */
.L_x_505:
[----:B------:R-:W-:Y:S05]  /*14330*/  BSYNC B1 ;  /* 0x0000000000017941 */ /* 0x000fea0003800000 */
.L_x_504:
        /* <DEDUP_REMOVED lines=9> */
.L_x_507:
[----:B------:R-:W-:Y:S05]  /*143d0*/  BSYNC B1 ;  /* 0x0000000000017941 */ /* 0x000fea0003800000 */
.L_x_506:
        /* <DEDUP_REMOVED lines=9> */
.L_x_509:
[----:B------:R-:W-:Y:S05]  /*14470*/  BSYNC B1 ;  /* 0x0000000000017941 */ /* 0x000fea0003800000 */
.L_x_508:
        /* <DEDUP_REMOVED lines=9> */
.L_x_511:
[----:B------:R-:W-:Y:S05]  /*14510*/  BSYNC B1 ;  /* 0x0000000000017941 */ /* 0x000fea0003800000 */
.L_x_510:
        /* <DEDUP_REMOVED lines=9> */
.L_x_513:
[----:B------:R-:W-:Y:S05]  /*145b0*/  BSYNC B1 ;  /* 0x0000000000017941 */ /* 0x000fea0003800000 */
.L_x_512:
        /* <DEDUP_REMOVED lines=9> */
.L_x_515:
[----:B------:R-:W-:Y:S05]  /*14650*/  BSYNC B1 ;  /* 0x0000000000017941 */ /* 0x000fea0003800000 */
.L_x_514:
        /* <DEDUP_REMOVED lines=9> */
.L_x_517:
[----:B------:R-:W-:Y:S05]  /*146f0*/  BSYNC B1 ;  /* 0x0000000000017941 */ /* 0x000fea0003800000 */
.L_x_516:
        /* <DEDUP_REMOVED lines=9> */
.L_x_519:
[----:B------:R-:W-:Y:S05]  /*14790*/  BSYNC B1 ;  /* 0x0000000000017941 */ /* 0x000fea0003800000 */
.L_x_518:
        /* <DEDUP_REMOVED lines=9> */
.L_x_521:
[----:B------:R-:W-:Y:S05]  /*14830*/  BSYNC B1 ;  /* 0x0000000000017941 */ /* 0x000fea0003800000 */
.L_x_520:
        /* <DEDUP_REMOVED lines=9> */
.L_x_523:
[----:B------:R-:W-:Y:S05]  /*148d0*/  BSYNC B1 ;  /* 0x0000000000017941 */ /* 0x000fea0003800000 */
.L_x_522:
        /* <DEDUP_REMOVED lines=9> */
.L_x_525:
[----:B------:R-:W-:Y:S05]  /*14970*/  BSYNC B1 ;  /* 0x0000000000017941 */ /* 0x000fea0003800000 */
.L_x_524:
        /* <DEDUP_REMOVED lines=9> */
.L_x_527:
[----:B------:R-:W-:Y:S05]  /*14a10*/  BSYNC B1 ;  /* 0x0000000000017941 */ /* 0x000fea0003800000 */
.L_x_526:
        /* <DEDUP_REMOVED lines=9> */
.L_x_529:
[----:B------:R-:W-:Y:S05]  /*14ab0*/  BSYNC B1 ;  /* 0x0000000000017941 */ /* 0x000fea0003800000 */
.L_x_528:
        /* <DEDUP_REMOVED lines=9> */
.L_x_531:
[----:B------:R-:W-:Y:S05]  /*14b50*/  BSYNC B1 ;  /* 0x0000000000017941 */ /* 0x000fea0003800000 */
.L_x_530:
        /* <DEDUP_REMOVED lines=9> */
.L_x_533:
[----:B------:R-:W-:Y:S05]  /*14bf0*/  BSYNC B1 ;  /* 0x0000000000017941 */ /* 0x000fea0003800000 */
.L_x_532:
        /* <DEDUP_REMOVED lines=9> */
.L_x_535:
[----:B------:R-:W-:Y:S05]  /*14c90*/  BSYNC B1 ;  /* 0x0000000000017941 */ /* 0x000fea0003800000 */
.L_x_534:
        /* <DEDUP_REMOVED lines=9> */
.L_x_537:
[----:B------:R-:W-:Y:S05]  /*14d30*/  BSYNC B1 ;  /* 0x0000000000017941 */ /* 0x000fea0003800000 */
.L_x_536:
        /* <DEDUP_REMOVED lines=9> */
.L_x_539:
[----:B------:R-:W-:Y:S05]  /*14dd0*/  BSYNC B1 ;  /* 0x0000000000017941 */ /* 0x000fea0003800000 */
.L_x_538:
        /* <DEDUP_REMOVED lines=9> */
.L_x_541:
[----:B------:R-:W-:Y:S05]  /*14e70*/  BSYNC B1 ;  /* 0x0000000000017941 */ /* 0x000fea0003800000 */
.L_x_540:
        /* <DEDUP_REMOVED lines=9> */
.L_x_543:
[----:B------:R-:W-:Y:S05]  /*14f10*/  BSYNC B1 ;  /* 0x0000000000017941 */ /* 0x000fea0003800000 */
.L_x_542:
        /* <DEDUP_REMOVED lines=9> */
.L_x_545:
[----:B------:R-:W-:Y:S05]  /*14fb0*/  BSYNC B1 ;  /* 0x0000000000017941 */ /* 0x000fea0003800000 */
.L_x_544:
        /* <DEDUP_REMOVED lines=9> */
.L_x_547:
[----:B------:R-:W-:Y:S05]  /*15050*/  BSYNC B1 ;  /* 0x0000000000017941 */ /* 0x000fea0003800000 */
.L_x_546:
        /* <DEDUP_REMOVED lines=9> */
.L_x_549:
[----:B------:R-:W-:Y:S05]  /*150f0*/  BSYNC B1 ;  /* 0x0000000000017941 */ /* 0x000fea0003800000 */
.L_x_548:
        /* <DEDUP_REMOVED lines=9> */
.L_x_551:
[----:B------:R-:W-:Y:S05]  /*15190*/  BSYNC B1 ;  /* 0x0000000000017941 */ /* 0x000fea0003800000 */
.L_x_550:
        /* <DEDUP_REMOVED lines=9> */
.L_x_553:
[----:B------:R-:W-:Y:S05]  /*15230*/  BSYNC B1 ;  /* 0x0000000000017941 */ /* 0x000fea0003800000 */
.L_x_552:
        /* <DEDUP_REMOVED lines=9> */
.L_x_555:
[----:B------:R-:W-:Y:S05]  /*152d0*/  BSYNC B1 ;  /* 0x0000000000017941 */ /* 0x000fea0003800000 */
.L_x_554:
        /* <DEDUP_REMOVED lines=9> */
.L_x_557:
[----:B------:R-:W-:Y:S05]  /*15370*/  BSYNC B1 ;  /* 0x0000000000017941 */ /* 0x000fea0003800000 */
.L_x_556:
        /* <DEDUP_REMOVED lines=9> */
.L_x_559:
[----:B------:R-:W-:Y:S05]  /*15410*/  BSYNC B1 ;  /* 0x0000000000017941 */ /* 0x000fea0003800000 */
.L_x_558:
        /* <DEDUP_REMOVED lines=9> */
.L_x_561:
[----:B------:R-:W-:Y:S05]  /*154b0*/  BSYNC B1 ;  /* 0x0000000000017941 */ /* 0x000fea0003800000 */
.L_x_560:
        /* <DEDUP_REMOVED lines=9> */
.L_x_563:
[----:B------:R-:W-:Y:S05]  /*15550*/  BSYNC B1 ;  /* 0x0000000000017941 */ /* 0x000fea0003800000 */
.L_x_562:
        /* <DEDUP_REMOVED lines=9> */
.L_x_565:
[----:B------:R-:W-:Y:S05]  /*155f0*/  BSYNC B1 ;  /* 0x0000000000017941 */ /* 0x000fea0003800000 */
.L_x_564:
        /* <DEDUP_REMOVED lines=9> */
.L_x_567:
[----:B------:R-:W-:Y:S05]  /*15690*/  BSYNC B1 ;  /* 0x0000000000017941 */ /* 0x000fea0003800000 */
.L_x_566:
        /* <DEDUP_REMOVED lines=9> */
.L_x_569:
[----:B------:R-:W-:Y:S05]  /*15730*/  BSYNC B1 ;  /* 0x0000000000017941 */ /* 0x000fea0003800000 */
.L_x_568:
        /* <DEDUP_REMOVED lines=9> */
.L_x_571:
[----:B------:R-:W-:Y:S05]  /*157d0*/  BSYNC B1 ;  /* 0x0000000000017941 */ /* 0x000fea0003800000 */
.L_x_570:
        /* <DEDUP_REMOVED lines=9> */
.L_x_573:
[----:B------:R-:W-:Y:S05]  /*15870*/  BSYNC B1 ;  /* 0x0000000000017941 */ /* 0x000fea0003800000 */
.L_x_572:
        /* <DEDUP_REMOVED lines=9> */
.L_x_575:
[----:B------:R-:W-:Y:S05]  /*15910*/  BSYNC B1 ;  /* 0x0000000000017941 */ /* 0x000fea0003800000 */
.L_x_574:
        /* <DEDUP_REMOVED lines=9> */
.L_x_577:
[----:B------:R-:W-:Y:S05]  /*159b0*/  BSYNC B1 ;  /* 0x0000000000017941 */ /* 0x000fea0003800000 */
.L_x_576:
        /* <DEDUP_REMOVED lines=9> */
.L_x_579:
[----:B------:R-:W-:Y:S05]  /*15a50*/  BSYNC B1 ;  /* 0x0000000000017941 */ /* 0x000fea0003800000 */
.L_x_578:
        /* <DEDUP_REMOVED lines=9> */
.L_x_581:
[----:B------:R-:W-:Y:S05]  /*15af0*/  BSYNC B1 ;  /* 0x0000000000017941 */ /* 0x000fea0003800000 */
.L_x_580:
        /* <DEDUP_REMOVED lines=9> */
.L_x_583:
[----:B------:R-:W-:Y:S05]  /*15b90*/  BSYNC B1 ;  /* 0x0000000000017941 */ /* 0x000fea0003800000 */
.L_x_582:
        /* <DEDUP_REMOVED lines=9> */
.L_x_585:
[----:B------:R-:W-:Y:S05]  /*15c30*/  BSYNC B1 ;  /* 0x0000000000017941 */ /* 0x000fea0003800000 */
.L_x_584:
        /* <DEDUP_REMOVED lines=9> */
.L_x_587:
[----:B------:R-:W-:Y:S05]  /*15cd0*/  BSYNC B1 ;  /* 0x0000000000017941 */ /* 0x000fea0003800000 */
.L_x_586:
        /* <DEDUP_REMOVED lines=9> */
.L_x_589:
[----:B------:R-:W-:Y:S05]  /*15d70*/  BSYNC B1 ;  /* 0x0000000000017941 */ /* 0x000fea0003800000 */
.L_x_588:
        /* <DEDUP_REMOVED lines=9> */
.L_x_591:
[----:B------:R-:W-:Y:S05]  /*15e10*/  BSYNC B1 ;  /* 0x0000000000017941 */ /* 0x000fea0003800000 */
.L_x_590:
        /* <DEDUP_REMOVED lines=9> */
.L_x_593:
[----:B------:R-:W-:Y:S05]  /*15eb0*/  BSYNC B1 ;  /* 0x0000000000017941 */ /* 0x000fea0003800000 */
.L_x_592:
        /* <DEDUP_REMOVED lines=9> */
.L_x_595:
[----:B------:R-:W-:Y:S05]  /*15f50*/  BSYNC B1 ;  /* 0x0000000000017941 */ /* 0x000fea0003800000 */
.L_x_594:
        /* <DEDUP_REMOVED lines=9> */
.L_x_597:
[----:B------:R-:W-:Y:S05]  /*15ff0*/  BSYNC B1 ;  /* 0x0000000000017941 */ /* 0x000fea0003800000 */
.L_x_596:
        /* <DEDUP_REMOVED lines=9> */
.L_x_599:
[----:B------:R-:W-:Y:S05]  /*16090*/  BSYNC B1 ;  /* 0x0000000000017941 */ /* 0x000fea0003800000 */
.L_x_598:
        /* <DEDUP_REMOVED lines=9> */
.L_x_601:
[----:B------:R-:W-:Y:S05]  /*16130*/  BSYNC B1 ;  /* 0x0000000000017941 */ /* 0x000fea0003800000 */
.L_x_600:
        /* <DEDUP_REMOVED lines=9> */
.L_x_603:
[----:B------:R-:W-:Y:S05]  /*161d0*/  BSYNC B1 ;  /* 0x0000000000017941 */ /* 0x000fea0003800000 */
.L_x_602:
        /* <DEDUP_REMOVED lines=9> */
.L_x_605:
[----:B------:R-:W-:Y:S05]  /*16270*/  BSYNC B1 ;  /* 0x0000000000017941 */ /* 0x000fea0003800000 */
.L_x_604:
        /* <DEDUP_REMOVED lines=9> */
.L_x_607:
[----:B------:R-:W-:Y:S05]  /*16310*/  BSYNC B1 ;  /* 0x0000000000017941 */ /* 0x000fea0003800000 */
.L_x_606:
        /* <DEDUP_REMOVED lines=9> */
.L_x_609:
[----:B------:R-:W-:Y:S05]  /*163b0*/  BSYNC B1 ;  /* 0x0000000000017941 */ /* 0x000fea0003800000 */
.L_x_608:
        /* <DEDUP_REMOVED lines=9> */
.L_x_611:
[----:B------:R-:W-:Y:S05]  /*16450*/  BSYNC B1 ;  /* 0x0000000000017941 */ /* 0x000fea0003800000 */
.L_x_610:
        /* <DEDUP_REMOVED lines=9> */
.L_x_613:
[----:B------:R-:W-:Y:S05]  /*164f0*/  BSYNC B1 ;  /* 0x0000000000017941 */ /* 0x000fea0003800000 */
.L_x_612:
        /* <DEDUP_REMOVED lines=9> */
.L_x_615:
[----:B------:R-:W-:Y:S05]  /*16590*/  BSYNC B1 ;  /* 0x0000000000017941 */ /* 0x000fea0003800000 */
.L_x_614:
        /* <DEDUP_REMOVED lines=9> */
.L_x_617:
[----:B------:R-:W-:Y:S05]  /*16630*/  BSYNC B1 ;  /* 0x0000000000017941 */ /* 0x000fea0003800000 */
.L_x_616:
        /* <DEDUP_REMOVED lines=9> */
.L_x_619:
[----:B------:R-:W-:Y:S05]  /*166d0*/  BSYNC B1 ;  /* 0x0000000000017941 */ /* 0x000fea0003800000 */
.L_x_618:
        /* <DEDUP_REMOVED lines=9> */
.L_x_621:
[----:B------:R-:W-:Y:S05]  /*16770*/  BSYNC B1 ;  /* 0x0000000000017941 */ /* 0x000fea0003800000 */
.L_x_620:
        /* <DEDUP_REMOVED lines=9> */
.L_x_623:
[----:B------:R-:W-:Y:S05]  /*16810*/  BSYNC B1 ;  /* 0x0000000000017941 */ /* 0x000fea0003800000 */
.L_x_622:
[----:B-----5:R-:W-:Y:S01]  /*16820*/  IMAD.U32 R17, R3, 0x10000, RZ ;  /* 0x0001000003117824 */ /* 0x020fe200078e00ff */
[----:B------:R-:W-:Y:S01]  /*16830*/  ISETP.GT.AND P0, PT, R0, 0xd9, P0 ;  /* 0x000000d90000780c */ /* 0x000fe20000704270 */
[----:B------:R-:W-:Y:S02]  /*16840*/  BSSY B1, `(.L_x_624) ;  /* 0x0000007000017945 */ /* 0x000fe40003800000 */
[----:B------:R-:W-:-:S04]  /*16850*/  FMUL R17, R17, R16 ;  /* 0x0000001011117220 */ /* 0x000fc80000400000 */
[----:B------:R-:W-:-:S05]  /*16860*/  FFMA R17, R68, R2, R17 ;  /* 0x0000000244117223 */ /* 0x000fca0000000011 */
[----:B------:R-:W-:-:S05]  /*16870*/  F2FP.BF16.F32.PACK_AB R17, RZ, R17 ;  /* 0x00000011ff11723e */ /* 0x000fca00000010ff */
[----:B------:R0:W-:Y:S01]  /*16880*/  @P6 STG.E.U16 desc[UR52][R4.64+0x1b0], R17 ;  /* 0x0001b01104006986 */ /* 0x0001e2000c101534 */
[----:B------:R-:W-:Y:S05]  /*16890*/  @!P0 BRA `(.L_x_625) ;  /* 0x0000000000048947 */ /* 0x000fea0003800000 */
[----:B------:R0:W5:Y:S02]  /*168a0*/  LDG.E.LTC128B.U16 R3, desc[UR52][R236.64+0x1b2] ;  /* 0x0001b234ec037981 */ /* 0x000164000c1e1520 */
.L_x_625:
[----:B------:R-:W-:Y:S05]  /*168b0*/  BSYNC B1 ;  /* 0x0000000000017941 */ /* 0x000fea0003800000 */
.L_x_624:
[----:B0----5:R-:W-:Y:S01]  /*168c0*/  IMAD.U32 R17, R3, 0x10000, RZ ;  /* 0x0001000003117824 */ /* 0x021fe200078e00ff */
        /* <DEDUP_REMOVED lines=8> */
.L_x_627:
[----:B------:R-:W-:Y:S05]  /*16950*/  BSYNC B1 ;  /* 0x0000000000017941 */ /* 0x000fea0003800000 */
.L_x_626:
[----:B0----5:R-:W-:Y:S01]  /*16960*/  IMAD.U32 R5, R3, 0x10000, RZ ;  /* 0x0001000003057824 */ /* 0x021fe200078e00ff */
[----:B------:R-:W-:Y:S01]  /*16970*/  ISETP.GT.AND P5, PT, R0, 0xd9, P5 ;  /* 0x000000d90000780c */ /* 0x000fe20002fa4270 */
[----:B------:R-:W-:Y:S01]  /*16980*/  @P6 IMAD.MOV.U32 R4, RZ, RZ, R10 ;  /* 0x000000ffff046224 */ /* 0x000fe200078e000a */
[----:B------:R-:W-:Y:S01]  /*16990*/  BSSY B1, `(.L_x_628) ;  /* 0x0000009000017945 */ /* 0x000fe20003800000 */
[----:B------:R-:W-:-:S04]  /*169a0*/  FMUL R5, R5, R16 ;  /* 0x0000001005057220 */ /* 0x000fc80000400000 */
[----:B------:R-:W-:-:S05]  /*169b0*/  FFMA R5, R70, R2, R5 ;  /* 0x0000000246057223 */ /* 0x000fca0000000005 */
[----:B------:R-:W-:-:S04]  /*169c0*/  F2FP.BF16.F32.PACK_AB R5, RZ, R5 ;  /* 0x00000005ff05723e */ /* 0x000fc800000010ff */
[----:B------:R-:W-:Y:S01]  /*169d0*/  PRMT R17, R5, 0x7610, R17 ;  /* 0x0000761005117816 */ /* 0x000fe20000000011 */
[----:B------:R-:W-:-:S05]  /*169e0*/  @P6 IMAD.MOV.U32 R5, RZ, RZ, R11 ;  /* 0x000000ffff056224 */ /* 0x000fca00078e000b */
[----:B------:R0:W-:Y:S01]  /*169f0*/  @P6 STG.E.U16 desc[UR52][R4.64+0x1b0], R17 ;  /* 0x0001b01104006986 */ /* 0x0001e2000c101534 */
[----:B------:R-:W-:Y:S05]  /*16a00*/  @!P5 BRA `(.L_x_629) ;  /* 0x000000000004d947 */ /* 0x000fea0003800000 */
[----:B------:R0:W5:Y:S02]  /*16a10*/  LDG.E.LTC128B.U16 R3, desc[UR52][R234.64+0x1b2] ;  /* 0x0001b234ea037981 */ /* 0x000164000c1e1520 */
.L_x_629:
[----:B------:R-:W-:Y:S05]  /*16a20*/  BSYNC B1 ;  /* 0x0000000000017941 */ /* 0x000fea0003800000 */
.L_x_628:
[----:B0----5:R-:W-:Y:S01]  /*16a30*/  SHF.L.U32 R5, R3, 0x10, RZ ;  /* 0x0000001003057819 */ /* 0x021fe200000006ff */
[----:B------:R-:W-:Y:S01]  /*16a40*/  BSSY B1, `(.L_x_630) ;  /* 0x0000008000017945 */ /* 0x000fe20003800000 */
[----:B------:R-:W-:-:S03]  /*16a50*/  ISETP.GT.AND P0, PT, R0, 0xc0, P4 ;  /* 0x000000c00000780c */ /* 0x000fc60002704270 */
[----:B------:R-:W-:-:S04]  /*16a60*/  FMUL R4, R5, R16 ;  /* 0x0000001005047220 */ /* 0x000fc80000400000 */
[----:B------:R-:W-:-:S05]  /*16a70*/  FFMA R4, R71, R2, R4 ;  /* 0x0000000247047223 */ /* 0x000fca0000000004 */
[----:B------:R-:W-:-:S05]  /*16a80*/  F2FP.BF16.F32.PACK_AB R4, RZ, R4 ;  /* 0x00000004ff04723e */ /* 0x000fca00000010ff */
[----:B------:R0:W-:Y:S01]  /*16a90*/  @P5 STG.E.U16 desc[UR52][R10.64+0x1b2], R4 ;  /* 0x0001b2040a005986 */ /* 0x0001e2000c101534 */
[----:B------:R-:W-:Y:S05]  /*16aa0*/  @!P0 BRA `(.L_x_631) ;  /* 0x0000000000048947 */ /* 0x000fea0003800000 */
[----:B------:R0:W5:Y:S02]  /*16ab0*/  LDG.E.LTC128B.U16 R3, desc[UR52][R22.64+0x180] ;  /* 0x0001803416037981 */ /* 0x000164000c1e1520 */
.L_x_631:
[----:B------:R-:W-:Y:S05]  /*16ac0*/  BSYNC B1 ;  /* 0x0000000000017941 */ /* 0x000fea0003800000 */
.L_x_630:
        /* <DEDUP_REMOVED lines=9> */
.L_x_633:
[----:B------:R-:W-:Y:S05]  /*16b60*/  BSYNC B1 ;  /* 0x0000000000017941 */ /* 0x000fea0003800000 */
.L_x_632:
        /* <DEDUP_REMOVED lines=9> */
.L_x_635:
[----:B------:R-:W-:Y:S05]  /*16c00*/  BSYNC B1 ;  /* 0x0000000000017941 */ /* 0x000fea0003800000 */
.L_x_634:
[----:B-----5:R-:W-:Y:S01]  /*16c10*/  IMAD.U32 R5, R3, 0x10000, RZ ;  /* 0x0001000003057824 */ /* 0x020fe200078e00ff */
[----:B------:R-:W-:Y:S01]  /*16c20*/  ISETP.GT.AND P5, PT, R0, 0xc1, P3 ;  /* 0x000000c10000780c */ /* 0x000fe20001fa4270 */
[----:B0-----:R-:W-:Y:S01]  /*16c30*/  @P0 IMAD.MOV.U32 R4, RZ, RZ, R8 ;  /* 0x000000ffff040224 */ /* 0x001fe200078e0008 */
        /* <DEDUP_REMOVED lines=9> */
.L_x_637:
[----:B------:R-:W-:Y:S05]  /*16cd0*/  BSYNC B1 ;  /* 0x0000000000017941 */ /* 0x000fea0003800000 */
.L_x_636:
[----:B0----5:R-:W-:Y:S01]  /*16ce0*/  SHF.L.U32 R5, R3, 0x10, RZ ;  /* 0x0000001003057819 */ /* 0x021fe200000006ff */
[----:B------:R-:W-:Y:S01]  /*16cf0*/  BSSY B1, `(.L_x_638) ;  /* 0x000000b000017945 */ /* 0x000fe20003800000 */
[----:B------:R-:W-:-:S03]  /*16d00*/  ISETP.GT.AND P0, PT, R0, 0xc8, P4 ;  /* 0x000000c80000780c */ /* 0x000fc60002704270 */
[----:B------:R-:W-:Y:S01]  /*16d10*/  FMUL R4, R5, R16 ;  /* 0x0000001005047220 */ /* 0x000fe20000400000 */
[----:B------:R-:W-:-:S03]  /*16d20*/  @P5 IMAD.MOV.U32 R5, RZ, RZ, R9 ;  /* 0x000000ffff055224 */ /* 0x000fc600078e0009 */
[----:B------:R-:W-:-:S05]  /*16d30*/  FFMA R4, R43, R2, R4 ;  /* 0x000000022b047223 */ /* 0x000fca0000000004 */
[----:B------:R-:W-:-:S04]  /*16d40*/  F2FP.BF16.F32.PACK_AB R4, RZ, R4 ;  /* 0x00000004ff04723e */ /* 0x000fc800000010ff */
[----:B------:R-:W-:Y:S01]  /*16d50*/  PRMT R10, R4, 0x7610, R10 ;  /* 0x00007610040a7816 */ /* 0x000fe2000000000a */
[----:B------:R-:W-:-:S05]  /*16d60*/  @P5 IMAD.MOV.U32 R4, RZ, RZ, R8 ;  /* 0x000000ffff045224 */ /* 0x000fca00078e0008 */
[----:B------:R0:W-:Y:S01]  /*16d70*/  @P5 STG.E.U16 desc[UR52][R4.64+0x182], R10 ;  /* 0x0001820a04005986 */ /* 0x0001e2000c101534 */
[----:B------:R-:W-:Y:S05]  /*16d80*/  @!P0 BRA `(.L_x_639) ;  /* 0x0000000000048947 */ /* 0x000fea0003800000 */
[----:B------:R0:W5:Y:S02]  /*16d90*/  LDG.E.LTC128B.U16 R3, desc[UR52][R22.64+0x190] ;  /* 0x0001903416037981 */ /* 0x000164000c1e1520 */
.L_x_639:
[----:B------:R-:W-:Y:S05]  /*16da0*/  BSYNC B1 ;  /* 0x0000000000017941 */ /* 0x000fea0003800000 */
.L_x_638:
        /* <DEDUP_REMOVED lines=9> */
.L_x_641:
[----:B------:R-:W-:Y:S05]  /*16e40*/  BSYNC B1 ;  /* 0x0000000000017941 */ /* 0x000fea0003800000 */
.L_x_640:
        /* <DEDUP_REMOVED lines=9> */
.L_x_643:
[----:B------:R-:W-:Y:S05]  /*16ee0*/  BSYNC B1 ;  /* 0x0000000000017941 */ /* 0x000fea0003800000 */
.L_x_642:
[----:B-----5:R-:W-:Y:S01]  /*16ef0*/  IMAD.U32 R5, R3, 0x10000, RZ ;  /* 0x0001000003057824 */ /* 0x020fe200078e00ff */
[----:B0-----:R-:W-:Y:S01]  /*16f00*/  @P0 MOV R4, R8 ;  /* 0x0000000800040202 */ /* 0x001fe20000000f00 */
[----:B------:R-:W-:Y:S01]  /*16f10*/  BSSY B1, `(.L_x_644) ;  /* 0x000000a000017945 */ /* 0x000fe20003800000 */
[----:B------:R-:W-:Y:S01]  /*16f20*/  ISETP.GT.AND P5, PT, R0, 0xc9, P3 ;  /* 0x000000c90000780c */ /* 0x000fe20001fa4270 */
        /* <DEDUP_REMOVED lines=8> */
.L_x_645:
[----:B------:R-:W-:Y:S05]  /*16fb0*/  BSYNC B1 ;  /* 0x0000000000017941 */ /* 0x000fea0003800000 */
.L_x_644:
[----:B0----5:R-:W-:Y:S01]  /*16fc0*/  IMAD.U32 R5, R3, 0x10000, RZ ;  /* 0x0001000003057824 */ /* 0x021fe200078e00ff */
[----:B------:R-:W-:Y:S01]  /*16fd0*/  ISETP.GT.AND P0, PT, R0, 0xd0, P4 ;  /* 0x000000d00000780c */ /* 0x000fe20002704270 */
[----:B------:R-:W-:Y:S02]  /*16fe0*/  BSSY B1, `(.L_x_646) ;  /* 0x000000a000017945 */ /* 0x000fe40003800000 */
        /* <DEDUP_REMOVED lines=9> */
.L_x_647:
[----:B------:R-:W-:Y:S05]  /*17080*/  BSYNC B1 ;  /* 0x0000000000017941 */ /* 0x000fea0003800000 */
.L_x_646:
        /* <DEDUP_REMOVED lines=9> */
.L_x_649:
[----:B------:R-:W-:Y:S05]  /*17120*/  BSYNC B1 ;  /* 0x0000000000017941 */ /* 0x000fea0003800000 */
.L_x_648:
        /* <DEDUP_REMOVED lines=9> */
.L_x_651:
[----:B------:R-:W-:Y:S05]  /*171c0*/  BSYNC B1 ;  /* 0x0000000000017941 */ /* 0x000fea0003800000 */
.L_x_650:
        /* <DEDUP_REMOVED lines=12> */
.L_x_653:
[----:B------:R-:W-:Y:S05]  /*17290*/  BSYNC B1 ;  /* 0x0000000000017941 */ /* 0x000fea0003800000 */
.L_x_652:
[----:B0----5:R-:W-:Y:S01]  /*172a0*/  IMAD.U32 R5, R3, 0x10000, RZ ;  /* 0x0001000003057824 */ /* 0x021fe200078e00ff */
[----:B------:R-:W-:Y:S01]  /*172b0*/  ISETP.GT.AND P0, PT, R0, 0xd8, P4 ;  /* 0x000000d80000780c */ /* 0x000fe20002704270 */
[----:B------:R-:W-:Y:S02]  /*172c0*/  BSSY B1, `(.L_x_654) ;  /* 0x000000a000017945 */ /* 0x000fe40003800000 */
[----:B------:R-:W-:Y:S01]  /*172d0*/  FMUL R4, R5, R16 ;  /* 0x0000001005047220 */ /* 0x000fe20000400000 */
[----:B------:R-:W-:-:S03]  /*172e0*/  @P5 MOV R5, R9 ;  /* 0x0000000900055202 */ /* 0x000fc60000000f00 */
[----:B------:R-:W-:-:S05]  /*172f0*/  FFMA R4, R51, R2, R4 ;  /* 0x0000000233047223 */ /* 0x000fca0000000004 */
[----:B------:R-:W-:-:S04]  /*17300*/  F2FP.BF16.F32.PACK_AB R4, RZ, R4 ;  /* 0x00000004ff04723e */ /* 0x000fc800000010ff */
[----:B------:R-:W-:Y:S01]  /*17310*/  PRMT R10, R4, 0x7610, R10 ;  /* 0x00007610040a7816 */ /* 0x000fe2000000000a */
[----:B------:R-:W-:-:S05]  /*17320*/  @P5 IMAD.MOV.U32 R4, RZ, RZ, R8 ;  /* 0x000000ffff045224 */ /* 0x000fca00078e0008 */
[----:B------:R0:W-:Y:S01]  /*17330*/  @P5 STG.E.U16 desc[UR52][R4.64+0x1a2], R10 ;  /* 0x0001a20a04005986 */ /* 0x0001e2000c101534 */
[----:B------:R-:W-:Y:S05]  /*17340*/  @!P0 BRA `(.L_x_655) ;  /* 0x0000000000048947 */ /* 0x000fea0003800000 */
[----:B------:R0:W5:Y:S02]  /*17350*/  LDG.E.LTC128B.U16 R3, desc[UR52][R22.64+0x1b0] ;  /* 0x0001b03416037981 */ /* 0x000164000c1e1520 */
.L_x_655:
[----:B------:R-:W-:Y:S05]  /*17360*/  BSYNC B1 ;  /* 0x0000000000017941 */ /* 0x000fea0003800000 */
.L_x_654:
        /* <DEDUP_REMOVED lines=9> */
.L_x_657:
[----:B------:R-:W-:Y:S05]  /*17400*/  BSYNC B1 ;  /* 0x0000000000017941 */ /* 0x000fea0003800000 */
.L_x_656:
        /* <DEDUP_REMOVED lines=9> */
.L_x_659:
[----:B------:R-:W-:Y:S05]  /*174a0*/  BSYNC B1 ;  /* 0x0000000000017941 */ /* 0x000fea0003800000 */
.L_x_658:
        /* <DEDUP_REMOVED lines=12> */
.L_x_661:
[----:B------:R-:W-:Y:S05]  /*17570*/  BSYNC B1 ;  /* 0x0000000000017941 */ /* 0x000fea0003800000 */
.L_x_660:
        /* <DEDUP_REMOVED lines=9> */
.L_x_663:
[----:B------:R-:W-:Y:S05]  /*17610*/  BSYNC B1 ;  /* 0x0000000000017941 */ /* 0x000fea0003800000 */
.L_x_662:
        /* <DEDUP_REMOVED lines=9> */
.L_x_665:
[----:B------:R-:W-:Y:S05]  /*176b0*/  BSYNC B1 ;  /* 0x0000000000017941 */ /* 0x000fea0003800000 */
.L_x_664:
        /* <DEDUP_REMOVED lines=9> */
.L_x_667:
[----:B------:R-:W-:Y:S05]  /*17750*/  BSYNC B1 ;  /* 0x0000000000017941 */ /* 0x000fea0003800000 */
.L_x_666:
        /* <DEDUP_REMOVED lines=12> */
.L_x_669:
[----:B------:R-:W-:Y:S05]  /*17820*/  BSYNC B1 ;  /* 0x0000000000017941 */ /* 0x000fea0003800000 */
.L_x_668:
        /* <DEDUP_REMOVED lines=12> */
.L_x_671:
[----:B------:R-:W-:Y:S05]  /*178f0*/  BSYNC B1 ;  /* 0x0000000000017941 */ /* 0x000fea0003800000 */
.L_x_670:
        /* <DEDUP_REMOVED lines=9> */
.L_x_673:
[----:B------:R-:W-:Y:S05]  /*17990*/  BSYNC B1 ;  /* 0x0000000000017941 */ /* 0x000fea0003800000 */
.L_x_672:
        /* <DEDUP_REMOVED lines=9> */
.L_x_675:
[----:B------:R-:W-:Y:S05]  /*17a30*/  BSYNC B1 ;  /* 0x0000000000017941 */ /* 0x000fea0003800000 */
.L_x_674:
        /* <DEDUP_REMOVED lines=12> */
.L_x_677:
[----:B------:R-:W-:Y:S05]  /*17b00*/  BSYNC B1 ;  /* 0x0000000000017941 */ /* 0x000fea0003800000 */
.L_x_676:
        /* <DEDUP_REMOVED lines=12> */
.L_x_679:
[----:B------:R-:W-:Y:S05]  /*17bd0*/  BSYNC B1 ;  /* 0x0000000000017941 */ /* 0x000fea0003800000 */
.L_x_678:
        /* <DEDUP_REMOVED lines=9> */
.L_x_681:
[----:B------:R-:W-:Y:S05]  /*17c70*/  BSYNC B1 ;  /* 0x0000000000017941 */ /* 0x000fea0003800000 */
.L_x_680:
        /* <DEDUP_REMOVED lines=9> */
.L_x_683:
[----:B------:R-:W-:Y:S05]  /*17d10*/  BSYNC B1 ;  /* 0x0000000000017941 */ /* 0x000fea0003800000 */
.L_x_682:
        /* <DEDUP_REMOVED lines=12> */
.L_x_685:
[----:B------:R-:W-:Y:S05]  /*17de0*/  BSYNC B1 ;  /* 0x0000000000017941 */ /* 0x000fea0003800000 */
.L_x_684:
        /* <DEDUP_REMOVED lines=12> */
.L_x_687:
[----:B------:R-:W-:Y:S05]  /*17eb0*/  BSYNC B1 ;  /* 0x0000000000017941 */ /* 0x000fea0003800000 */
.L_x_686:
        /* <DEDUP_REMOVED lines=9> */
.L_x_689:
[----:B------:R-:W-:Y:S05]  /*17f50*/  BSYNC B1 ;  /* 0x0000000000017941 */ /* 0x000fea0003800000 */
.L_x_688:
        /* <DEDUP_REMOVED lines=9> */
.L_x_691:
[----:B------:R-:W-:Y:S05]  /*17ff0*/  BSYNC B1 ;  /* 0x0000000000017941 */ /* 0x000fea0003800000 */
.L_x_690:
        /* <DEDUP_REMOVED lines=12> */
.L_x_693:
[----:B------:R-:W-:Y:S05]  /*180c0*/  BSYNC B1 ;  /* 0x0000000000017941 */ /* 0x000fea0003800000 */
.L_x_692:
[----:B------:R-:W-:Y:S05]  /*180d0*/  @!P1 BRA `(.L_x_694) ;  /* 0x00000064008c9947 */ /* 0x000fea0003800000 */
[----:B-----5:R-:W-:-:S05]  /*180e0*/  SHF.L.U32 R3, R3, 0x10, RZ ;  /* 0x0000001003037819 */ /* 0x020fca00000006ff */
[----:B------:R-:W-:-:S04]  /*180f0*/  FMUL R0, R3, R16 ;  /* 0x0000001003007220 */ /* 0x000fc80000400000 */
[----:B------:R-:W-:-:S05]  /*18100*/  FFMA R0, R39, R2, R0 ;  /* 0x0000000227007223 */ /* 0x000fca0000000000 */
[----:B------:R-:W-:-:S05]  /*18110*/  F2FP.BF16.F32.PACK_AB R0, RZ, R0 ;  /* 0x00000000ff00723e */ /* 0x000fca00000010ff */
[----:B------:R0:W-:Y:S01]  /*18120*/  STG.E.U16 desc[UR52][R6.64+0x1b2], R0 ;  /* 0x0001b20006007986 */ /* 0x0001e2000c101534 */
[----:B------:R-:W-:Y:S05]  /*18130*/  BRA `(.L_x_694) ;  /* 0x0000006400747947 */ /* 0x000fea0003800000 */
.L_x_29:
[----:B------:R-:W2:Y:S01]  /*18140*/  LDL.LU R4, [R1+0x1c4] ;  /* 0x0001c40001047983 */ /* 0x000ea20000300800 */
[----:B------:R-:W-:-:S03]  /*18150*/  ULDC.64 UR4, c[0x0][0x5c0] ;  /* 0x0001700000047ab9 */ /* 0x000fc60000000a00 */
[----:B------:R-:W3:Y:S04]  /*18160*/  LDL.LU R5, [R1+0x1c0] ;  /* 0x0001c00001057983 */ /* 0x000ee80000300800 */
[----:B------:R-:W4:Y:S04]  /*18170*/  LDL.LU R7, [R1+0x1c8] ;  /* 0x0001c80001077983 */ /* 0x000f280000300800 */
[----:B------:R-:W5:Y:S04]  /*18180*/  LDL.LU R6, [R1+0x1cc] ;  /* 0x0001cc0001067983 */ /* 0x000f680000300800 */
[----:B------:R-:W5:Y:S04]  /*18190*/  LDL.LU R235, [R1+0x1d4] ;  /* 0x0001d40001eb7983 */ /* 0x000f680000300800 */
[----:B------:R-:W5:Y:S04]  /*181a0*/  LDL.LU R234, [R1+0x1d8] ;  /* 0x0001d80001ea7983 */ /* 0x000f680000300800 */
[----:B------:R-:W5:Y:S01]  /*181b0*/  LDL.LU R233, [R1+0x1dc] ;  /* 0x0001dc0001e97983 */ /* 0x000f620000300800 */
[----:B------:R-:W-:-:S03]  /*181c0*/  LEA R12, P1, R8, UR4, 0x1 ;  /* 0x00000004080c7c11 */ /* 0x000fc6000f8208ff */
[----:B------:R-:W5:Y:S04]  /*181d0*/  LDL.LU R232, [R1+0x1e0] ;  /* 0x0001e00001e87983 */ /* 0x000f680000300800 */
[----:B------:R-:W5:Y:S04]  /*181e0*/  LDL.LU R23, [R1+0x1e4] ;  /* 0x0001e40001177983 */ /* 0x000f680000300800 */
[----:B------:R-:W5:Y:S04]  /*181f0*/  LDL.LU R22, [R1+0x1e8] ;  /* 0x0001e80001167983 */ /* 0x000f680000300800 */
[----:B------:R-:W5:Y:S01]  /*18200*/  LDL.LU R20, [R1+0x1ec] ;  /* 0x0001ec0001147983 */ /* 0x000f620000300800 */
[----:B------:R-:W-:-:S03]  /*18210*/  LEA.HI.X R13, R8, UR5, R21, 0x1, P1 ;  /* 0x00000005080d7c11 */ /* 0x000fc600088f0c15 */
[----:B------:R-:W5:Y:S04]  /*18220*/  LDL.LU R19, [R1+0x1f0] ;  /* 0x0001f00001137983 */ /* 0x000f680000300800 */
[----:B------:R-:W5:Y:S04]  /*18230*/  LDL.LU R18, [R1+0x1f4] ;  /* 0x0001f40001127983 */ /* 0x000f680000300800 */
[----:B------:R-:W5:Y:S04]  /*18240*/  LDL.LU R17, [R1+0x1f8] ;  /* 0x0001f80001117983 */ /* 0x000f680000300800 */
[----:B------:R-:W5:Y:S04]  /*18250*/  LDL.LU R14, [R1+0x1fc] ;  /* 0x0001fc00010e7983 */ /* 0x000f680000300800 */
[----:B------:R-:W5:Y:S01]  /*18260*/  LDL.LU R21, [R1+0x1d0] ;  /* 0x0001d00001157983 */ /* 0x000f620000300800 */
[C---:B------:R-:W-:Y:S01]  /*18270*/  ISETP.GT.AND P1, PT, R0.reuse, 0x1, P0 ;  /* 0x000000010000780c */ /* 0x040fe20000724270 */
[----:B------:R-:W-:Y:S01]  /*18280*/  USHF.L.U32 UR11, UR8, 0x4, URZ ;  /* 0x00000004080b7899 */ /* 0x000fe2000800063f */
[----:B------:R-:W-:Y:S01]  /*18290*/  ISETP.GT.AND P5, PT, R3, 0x8, PT ;  /* 0x000000080300780c */ /* 0x000fe20003fa4270 */
[----:B------:R-:W-:Y:S01]  /*182a0*/  USHF.L.U64.HI UR5, UR8, 0x4, UR9 ;  /* 0x0000000408057899 */ /* 0x000fe20008010209 */
[----:B------:R-:W-:-:S02]  /*182b0*/  ISETP.GT.AND P3, PT, R0, 0x8, P0 ;  /* 0x000000080000780c */ /* 0x000fc40000764270 */
[----:B------:R-:W-:Y:S01]  /*182c0*/  ISETP.GT.AND P4, PT, R0, 0x9, P0 ;  /* 0x000000090000780c */ /* 0x000fe20000784270 */
[-C--:B--2---:R-:W-:Y:S01]  /*182d0*/  FMUL R4, R4, R2.reuse ;  /* 0x0000000204047220 */ /* 0x084fe20000400000 */
[----:B---3--:R-:W-:-:S04]  /*182e0*/  FMUL R5, R5, R2 ;  /* 0x0000000205057220 */ /* 0x008fc80000400000 */
[----:B------:R-:W-:Y:S01]  /*182f0*/  F2FP.BF16.F32.PACK_AB R4, RZ, R4 ;  /* 0x00000004ff04723e */ /* 0x000fe200000010ff */
[----:B----4-:R-:W-:Y:S01]  /*18300*/  FMUL R8, R7, R2 ;  /* 0x0000000207087220 */ /* 0x010fe20000400000 */
[----:B------:R-:W-:-:S03]  /*18310*/  F2FP.BF16.F32.PACK_AB R5, RZ, R5 ;  /* 0x00000005ff05723e */ /* 0x000fc600000010ff */
[----:B------:R0:W-:Y:S01]  /*18320*/  @P1 STG.E.U16 desc[UR52][R12.64+0x2], R4 ;  /* 0x000002040c001986 */ /* 0x0001e2000c101534 */
[----:B------:R-:W-:Y:S01]  /*18330*/  ISETP.GT.AND P1, PT, R0, RZ, P5 ;  /* 0x000000ff0000720c */ /* 0x000fe20002f24270 */
[----:B-----5:R-:W-:Y:S01]  /*18340*/  FMUL R9, R6, R2 ;  /* 0x0000000206097220 */ /* 0x020fe20000400000 */
[----:B------:R-:W-:Y:S01]  /*18350*/  F2FP.BF16.F32.PACK_AB R8, RZ, R8 ;  /* 0x00000008ff08723e */ /* 0x000fe200000010ff */
[----:B------:R-:W-:Y:S01]  /*18360*/  @P2 STG.E.U16 desc[UR52][R12.64], R5 ;  /* 0x000000050c002986 */ /* 0x000fe2000c101534 */
[----:B------:R-:W-:Y:S02]  /*18370*/  IADD3 R6, P2, R12, UR11, RZ ;  /* 0x0000000b0c067c10 */ /* 0x000fe4000ff5e0ff */
[----:B------:R-:W-:Y:S02]  /*18380*/  F2FP.BF16.F32.PACK_AB R9, RZ, R9 ;  /* 0x00000009ff09723e */ /* 0x000fe400000010ff */
[----:B------:R-:W-:Y:S02]  /*18390*/  IADD3.X R7, R13, UR5, RZ, P2, !PT ;  /* 0x000000050d077c10 */ /* 0x000fe400097fe4ff */
[----:B------:R-:W-:Y:S01]  /*183a0*/  ISETP.GT.AND P2, PT, R0, 0x9, P5 ;  /* 0x000000090000780c */ /* 0x000fe20002f44270 */
[----:B0-----:R-:W-:-:S02]  /*183b0*/  FMUL R4, R235, R2 ;  /* 0x00000002eb047220 */ /* 0x001fc40000400000 */
[----:B------:R0:W-:Y:S01]  /*183c0*/  @P1 STG.E.U16 desc[UR52][R6.64], R8 ;  /* 0x0000000806001986 */ /* 0x0001e2000c101534 */
[----:B------:R-:W-:Y:S02]  /*183d0*/  ISETP.GT.AND P1, PT, R0, 0x1, P5 ;  /* 0x000000010000780c */ /* 0x000fe40002f24270 */
[----:B------:R-:W-:-:S04]  /*183e0*/  F2FP.BF16.F32.PACK_AB R4, RZ, R4 ;  /* 0x00000004ff04723e */ /* 0x000fc800000010ff */
[----:B------:R-:W-:Y:S01]  /*183f0*/  PRMT R10, R4, 0x7610, R10 ;  /* 0x00007610040a7816 */ /* 0x000fe2000000000a */
[----:B0-----:R-:W-:-:S06]  /*18400*/  FMUL R8, R233, R2 ;  /* 0x00000002e9087220 */ /* 0x001fcc0000400000 */
[----:B------:R0:W-:Y:S01]  /*18410*/  @P1 STG.E.U16 desc[UR52][R6.64+0x2], R9 ;  /* 0x0000020906001986 */ /* 0x0001e2000c101534 */
[C---:B------:R-:W-:Y:S02]  /*18420*/  ISETP.GT.AND P1, PT, R0.reuse, 0x8, P5 ;  /* 0x000000080000780c */ /* 0x040fe40002f24270 */
[----:B------:R-:W-:Y:S01]  /*18430*/  F2FP.BF16.F32.PACK_AB R4, RZ, R8 ;  /* 0x00000008ff04723e */ /* 0x000fe200000010ff */
[----:B------:R1:W-:Y:S01]  /*18440*/  @P4 STG.E.U16 desc[UR52][R12.64+0x12], R10 ;  /* 0x0000120a0c004986 */ /* 0x0003e2000c101534 */
[----:B------:R-:W-:Y:S02]  /*18450*/  ISETP.GT.AND P4, PT, R0, 0x11, P0 ;  /* 0x000000110000780c */ /* 0x000fe40000784270 */
[----:B------:R-:W-:Y:S01]  /*18460*/  PRMT R8, R4, 0x7610, R8 ;  /* 0x0000761004087816 */ /* 0x000fe20000000008 */
[-C--:B------:R-:W-:Y:S01]  /*18470*/  FMUL R4, R23, R2.reuse ;  /* 0x0000000217047220 */ /* 0x080fe20000400000 */
[----:B0-----:R-:W-:-:S04]  /*18480*/  FMUL R9, R234, R2 ;  /* 0x00000002ea097220 */ /* 0x001fc80000400000 */
[----:B------:R-:W-:-:S04]  /*18490*/  F2FP.BF16.F32.PACK_AB R4, RZ, R4 ;  /* 0x00000004ff04723e */ /* 0x000fc800000010ff */
[----:B-1----:R-:W-:Y:S01]  /*184a0*/  PRMT R10, R4, 0x7610, R10 ;  /* 0x00007610040a7816 */ /* 0x002fe2000000000a */
[----:B------:R-:W-:-:S05]  /*184b0*/  FMUL R5, R21, R2 ;  /* 0x0000000215057220 */ /* 0x000fca0000400000 */
[----:B------:R-:W-:-:S04]  /*184c0*/  F2FP.BF16.F32.PACK_AB R5, RZ, R5 ;  /* 0x00000005ff05723e */ /* 0x000fc800000010ff */
[----:B------:R-:W-:Y:S02]  /*184d0*/  PRMT R11, R5, 0x7610, R11 ;  /* 0x00007610050b7816 */ /* 0x000fe4000000000b */
[----:B------:R-:W-:-:S03]  /*184e0*/  F2FP.BF16.F32.PACK_AB R5, RZ, R9 ;  /* 0x00000009ff05723e */ /* 0x000fc600000010ff */
[----:B------:R0:W-:Y:S01]  /*184f0*/  @P3 STG.E.U16 desc[UR52][R12.64+0x10], R11 ;  /* 0x0000100b0c003986 */ /* 0x0001e2000c101534 */
[----:B------:R-:W-:Y:S01]  /*18500*/  PRMT R9, R5, 0x7610, R9 ;  /* 0x0000761005097816 */ /* 0x000fe20000000009 */
[-C--:B------:R-:W-:Y:S01]  /*18510*/  FMUL R5, R232, R2.reuse ;  /* 0x00000002e8057220 */ /* 0x080fe20000400000 */
[C---:B------:R-:W-:Y:S01]  /*18520*/  ISETP.GT.AND P3, PT, R0.reuse, 0x10, P0 ;  /* 0x000000100000780c */ /* 0x040fe20000764270 */
[----:B------:R1:W-:Y:S01]  /*18530*/  @P2 STG.E.U16 desc[UR52][R6.64+0x12], R8 ;  /* 0x0000120806002986 */ /* 0x0003e2000c101534 */
[C---:B------:R-:W-:Y:S02]  /*18540*/  ISETP.GT.AND P2, PT, R0.reuse, 0x11, P5 ;  /* 0x000000110000780c */ /* 0x040fe40002f44270 */
[----:B------:R-:W-:Y:S01]  /*18550*/  F2FP.BF16.F32.PACK_AB R5, RZ, R5 ;  /* 0x00000005ff05723e */ /* 0x000fe200000010ff */
[----:B------:R2:W-:Y:S01]  /*18560*/  @P1 STG.E.U16 desc[UR52][R6.64+0x10], R9 ;  /* 0x0000100906001986 */ /* 0x0005e2000c101534 */
[----:B------:R-:W-:Y:S02]  /*18570*/  ISETP.GT.AND P1, PT, R0, 0x10, P5 ;  /* 0x000000100000780c */ /* 0x000fe40002f24270 */
[----:B0-----:R-:W-:Y:S01]  /*18580*/  PRMT R11, R5, 0x7610, R11 ;  /* 0x00007610050b7816 */ /* 0x001fe2000000000b */
[----:B------:R-:W-:Y:S01]  /*18590*/  @P4 STG.E.U16 desc[UR52][R12.64+0x22], R10 ;  /* 0x0000220a0c004986 */ /* 0x000fe2000c101534 */
[----:B-1----:R-:W-:-:S03]  /*185a0*/  FMUL R8, R20, R2 ;  /* 0x0000000214087220 */ /* 0x002fc60000400000 */
[----:B------:R0:W-:Y:S01]  /*185b0*/  @P3 STG.E.U16 desc[UR52][R12.64+0x20], R11 ;  /* 0x0000200b0c003986 */ /* 0x0001e2000c101534 */
[-C--:B--2---:R-:W-:Y:S01]  /*185c0*/  FMUL R9, R22, R2.reuse ;  /* 0x0000000216097220 */ /* 0x084fe20000400000 */
[C---:B------:R-:W-:Y:S02]  /*185d0*/  ISETP.GT.AND P3, PT, R0.reuse, 0x18, P0 ;  /* 0x000000180000780c */ /* 0x040fe40000764270 */
[----:B------:R-:W-:Y:S02]  /*185e0*/  ISETP.GT.AND P4, PT, R0, 0x19, P0 ;  /* 0x000000190000780c */ /* 0x000fe40000784270 */
[----:B------:R-:W-:Y:S01]  /*185f0*/  F2FP.BF16.F32.PACK_AB R5, RZ, R9 ;  /* 0x00000009ff05723e */ /* 0x000fe200000010ff */
[----:B------:R-:W-:Y:S01]  /*18600*/  FMUL R9, R19, R2 ;  /* 0x0000000213097220 */ /* 0x000fe20000400000 */
[----:B------:R-:W-:Y:S01]  /*18610*/  F2FP.BF16.F32.PACK_AB R4, RZ, R8 ;  /* 0x00000008ff04723e */ /* 0x000fe200000010ff */
[----:B------:R-:W-:Y:S01]  /*18620*/  FMUL R8, R18, R2 ;  /* 0x0000000212087220 */ /* 0x000fe20000400000 */
[----:B0-----:R-:W2:Y:S02]  /*18630*/  LDL.LU R11, [R1+0x18c] ;  /* 0x00018c00010b7983 */ /* 0x001ea40000300800 */
[----:B------:R-:W-:-:S02]  /*18640*/  F2FP.BF16.F32.PACK_AB R9, RZ, R9 ;  /* 0x00000009ff09723e */ /* 0x000fc400000010ff */
[----:B------:R-:W3:Y:S01]  /*18650*/  LDL.LU R21, [R1+0x190] ;  /* 0x0001900001157983 */ /* 0x000ee20000300800 */
[----:B------:R-:W-:-:S03]  /*18660*/  F2FP.BF16.F32.PACK_AB R8, RZ, R8 ;  /* 0x00000008ff08723e */ /* 0x000fc600000010ff */
[----:B------:R-:W4:Y:S04]  /*18670*/  LDL.LU R235, [R1+0x194] ;  /* 0x0001940001eb7983 */ /* 0x000f280000300800 */
[----:B------:R-:W5:Y:S04]  /*18680*/  LDL.LU R234, [R1+0x198] ;  /* 0x0001980001ea7983 */ /* 0x000f680000300800 */
[----:B------:R-:W5:Y:S04]  /*18690*/  LDL.LU R233, [R1+0x19c] ;  /* 0x00019c0001e97983 */ /* 0x000f680000300800 */
[----:B------:R-:W5:Y:S04]  /*186a0*/  LDL.LU R232, [R1+0x1a0] ;  /* 0x0001a00001e87983 */ /* 0x000f680000300800 */
[----:B------:R-:W5:Y:S04]  /*186b0*/  LDL.LU R23, [R1+0x1a4] ;  /* 0x0001a40001177983 */ /* 0x000f680000300800 */
[----:B------:R-:W5:Y:S04]  /*186c0*/  LDL.LU R22, [R1+0x1a8] ;  /* 0x0001a80001167983 */ /* 0x000f680000300800 */
[----:B------:R-:W5:Y:S04]  /*186d0*/  LDL.LU R20, [R1+0x1ac] ;  /* 0x0001ac0001147983 */ /* 0x000f680000300800 */
[----:B------:R0:W-:Y:S04]  /*186e0*/  @P1 STG.E.U16 desc[UR52][R6.64+0x20], R5 ;  /* 0x0000200506001986 */ /* 0x0001e8000c101534 */
[----:B------:R-:W5:Y:S04]  /*186f0*/  LDL.LU R19, [R1+0x1b0] ;  /* 0x0001b00001137983 */ /* 0x000f680000300800 */
[----:B------:R1:W-:Y:S01]  /*18700*/  @P2 STG.E.U16 desc[UR52][R6.64+0x22], R4 ;  /* 0x0000220406002986 */ /* 0x0003e2000c101534 */
[----:B0-----:R-:W-:-:S03]  /*18710*/  FMUL R5, R17, R2 ;  /* 0x0000000211057220 */ /* 0x001fc60000400000 */
[----:B------:R-:W3:Y:S04]  /*18720*/  LDL.LU R18, [R1+0x1b4] ;  /* 0x0001b40001127983 */ /* 0x000ee80000300800 */
[----:B------:R-:W5:Y:S01]  /*18730*/  LDL.LU R17, [R1+0x1b8] ;  /* 0x0001b80001117983 */ /* 0x000f620000300800 */
[----:B-1----:R-:W-:-:S03]  /*18740*/  FMUL R4, R14, R2 ;  /* 0x000000020e047220 */ /* 0x002fc60000400000 */
[----:B------:R0:W-:Y:S04]  /*18750*/  @P3 STG.E.U16 desc[UR52][R12.64+0x30], R9 ;  /* 0x000030090c003986 */ /* 0x0001e8000c101534 */
[----:B------:R-:W5:Y:S04]  /*18760*/  LDL.LU R14, [R1+0x1bc] ;  /* 0x0001bc00010e7983 */ /* 0x000f680000300800 */
[----:B------:R1:W-:Y:S04]  /*18770*/  @P4 STG.E.U16 desc[UR52][R12.64+0x32], R8 ;  /* 0x000032080c004986 */ /* 0x0003e8000c101534 */
[----:B0-----:R-:W2:Y:S04]  /*18780*/  LDL.LU R9, [R1+0x188] ;  /* 0x0001880001097983 */ /* 0x001ea80000300800 */
[----:B-1----:R-:W4:Y:S01]  /*18790*/  LDL.LU R8, [R1+0x180] ;  /* 0x0001800001087983 */ /* 0x002f220000300800 */
[----:B------:R-:W-:-:S02]  /*187a0*/  ISETP.GT.AND P1, PT, R0, 0x18, P5 ;  /* 0x000000180000780c */ /* 0x000fc40002f24270 */
[----:B------:R-:W-:Y:S02]  /*187b0*/  ISETP.GT.AND P2, PT, R0, 0x19, P5 ;  /* 0x000000190000780c */ /* 0x000fe40002f44270 */
[----:B------:R-:W-:Y:S02]  /*187c0*/  F2FP.BF16.F32.PACK_AB R5, RZ, R5 ;  /* 0x00000005ff05723e */ /* 0x000fe400000010ff */
[----:B------:R-:W-:-:S07]  /*187d0*/  F2FP.BF16.F32.PACK_AB R4, RZ, R4 ;  /* 0x00000004ff04723e */ /* 0x000fce00000010ff */
[----:B------:R-:W-:Y:S01]  /*187e0*/  @P1 STG.E.U16 desc[UR52][R6.64+0x30], R5 ;  /* 0x0000300506001986 */ /* 0x000fe2000c101534 */
[----:B------:R-:W-:-:S03]  /*187f0*/  ISETP.GT.AND P1, PT, R3, 0x80, PT ;  /* 0x000000800300780c */ /* 0x000fc60003f24270 */
[----:B------:R0:W-:Y:S01]  /*18800*/  @P2 STG.E.U16 desc[UR52][R6.64+0x32], R4 ;  /* 0x0000320406002986 */ /* 0x0001e2000c101534 */
[----:B------:R-:W-:Y:S01]  /*18810*/  ISETP.GT.AND P2, PT, R0, RZ, P1 ;  /* 0x000000ff0000720c */ /* 0x000fe20000f44270 */
[----:B------:R-:W-:Y:S01]  /*18820*/  UIMAD UR4, UR9, 0xf0, URZ ;  /* 0x000000f0090478a4 */ /* 0x000fe2000f8e023f */
[----:B0-----:R-:W-:-:S04]  /*18830*/  IMAD.U32 R4, RZ, RZ, UR8 ;  /* 0x00000008ff047e24 */ /* 0x001fc8000f8e00ff */
[----:B------:R-:W-:-:S04]  /*18840*/  IMAD.WIDE.U32 R4, R4, 0xf0, R6 ;  /* 0x000000f004047825 */ /* 0x000fc800078e0006 */
[----:B------:R-:W-:Y:S02]  /*18850*/  VIADD R5, R5, UR4 ;  /* 0x0000000405057c36 */ /* 0x000fe40008000000 */
[----:B----4-:R-:W-:-:S05]  /*18860*/  FMUL R8, R8, R2 ;  /* 0x0000000208087220 */ /* 0x010fca0000400000 */
[----:B------:R-:W-:-:S05]  /*18870*/  F2FP.BF16.F32.PACK_AB R8, RZ, R8 ;  /* 0x00000008ff08723e */ /* 0x000fca00000010ff */
[----:B------:R0:W-:Y:S04]  /*18880*/  @P2 STG.E.U16 desc[UR52][R4.64], R8 ;  /* 0x0000000804002986 */ /* 0x0001e8000c101534 */
[----:B0-----:R-:W4:Y:S01]  /*18890*/  LDL.LU R8, [R1+0x184] ;  /* 0x0001840001087983 */ /* 0x001f220000300800 */
[----:B------:R-:W-:Y:S02]  /*188a0*/  ISETP.GT.AND P2, PT, R0, 0x1, P1 ;  /* 0x000000010000780c */ /* 0x000fe40000f44270 */
[----:B------:R-:W-:Y:S01]  /*188b0*/  ISETP.GT.AND P4, PT, R3, 0x88, PT ;  /* 0x000000880300780c */ /* 0x000fe20003f84270 */
[----:B--2---:R-:W-:-:S05]  /*188c0*/  FMUL R9, R9, R2 ;  /* 0x0000000209097220 */ /* 0x004fca0000400000 */
[----:B------:R-:W-:-:S04]  /*188d0*/  F2FP.BF16.F32.PACK_AB R9, RZ, R9 ;  /* 0x00000009ff09723e */ /* 0x000fc800000010ff */
[----:B------:R-:W-:Y:S01]  /*188e0*/  PRMT R10, R9, 0x7610, R10 ;  /* 0x00007610090a7816 */ /* 0x000fe2000000000a */
[----:B----4-:R-:W-:-:S05]  /*188f0*/  FMUL R8, R8, R2 ;  /* 0x0000000208087220 */ /* 0x010fca0000400000 */
[----:B------:R-:W-:-:S05]  /*18900*/  F2FP.BF16.F32.PACK_AB R8, RZ, R8 ;  /* 0x00000008ff08723e */ /* 0x000fca00000010ff */
[----:B------:R0:W-:Y:S01]  /*18910*/  @P2 STG.E.U16 desc[UR52][R4.64+0x2], R8 ;  /* 0x0000020804002986 */ /* 0x0001e2000c101534 */
[----:B------:R-:W-:Y:S02]  /*18920*/  ISETP.GT.AND P2, PT, R0, RZ, P4 ;  /* 0x000000ff0000720c */ /* 0x000fe40002744270 */
[----:B0-----:R-:W-:-:S04]  /*18930*/  IADD3 R8, P3, R4, UR11, RZ ;  /* 0x0000000b04087c10 */ /* 0x001fc8000ff7e0ff */
[----:B------:R-:W-:-:S07]  /*18940*/  IADD3.X R9, R5, UR5, RZ, P3, !PT ;  /* 0x0000000505097c10 */ /* 0x000fce0009ffe4ff */
[----:B------:R0:W-:Y:S02]  /*18950*/  @P2 STG.E.U16 desc[UR52][R8.64], R10 ;  /* 0x0000000a08002986 */ /* 0x0001e4000c101534 */
[-C--:B0-----:R-:W-:Y:S01]  /*18960*/  FMUL R10, R11, R2.reuse ;  /* 0x000000020b0a7220 */ /* 0x081fe20000400000 */
[----:B---3--:R-:W-:Y:S02]  /*18970*/  FMUL R11, R18, R2 ;  /* 0x00000002120b7220 */ /* 0x008fe40000400000 */
[----:B------:R-:W2:Y:S01]  /*18980*/  LDL.LU R18, [R1+0x140] ;  /* 0x0001400001127983 */ /* 0x000ea20000300800 */
[----:B------:R-:W-:Y:S02]  /*18990*/  ISETP.GT.AND P2, PT, R0, 0x1, P4 ;  /* 0x000000010000780c */ /* 0x000fe40002744270 */
[----:B------:R-:W-:-:S11]  /*189a0*/  F2FP.BF16.F32.PACK_AB R10, RZ, R10 ;  /* 0x0000000aff0a723e */ /* 0x000fd600000010ff */
[----:B------:R0:W-:Y:S01]  /*189b0*/  @P2 STG.E.U16 desc[UR52][R8.64+0x2], R10 ;  /* 0x0000020a08002986 */ /* 0x0001e2000c101534 */
[----:B------:R-:W-:Y:S01]  /*189c0*/  ISETP.GT.AND P2, PT, R0, 0x8, P1 ;  /* 0x000000080000780c */ /* 0x000fe20000f44270 */
[----:B0-----:R-:W-:-:S05]  /*189d0*/  FMUL R10, R21, R2 ;  /* 0x00000002150a7220 */ /* 0x001fca0000400000 */
[----:B------:R-:W-:-:S07]  /*189e0*/  F2FP.BF16.F32.PACK_AB R10, RZ, R10 ;  /* 0x0000000aff0a723e */ /* 0x000fce00000010ff */
[----:B------:R0:W-:Y:S01]  /*189f0*/  @P2 STG.E.U16 desc[UR52][R4.64+0x10], R10 ;  /* 0x0000100a04002986 */ /* 0x0001e2000c101534 */
[----:B------:R-:W-:Y:S01]  /*18a00*/  ISETP.GT.AND P2, PT, R0, 0x9, P1 ;  /* 0x000000090000780c */ /* 0x000fe20000f44270 */
[----:B0-----:R-:W-:-:S05]  /*18a10*/  FMUL R10, R235, R2 ;  /* 0x00000002eb0a7220 */ /* 0x001fca0000400000 */
[----:B------:R-:W-:-:S07]  /*18a20*/  F2FP.BF16.F32.PACK_AB R10, RZ, R10 ;  /* 0x0000000aff0a723e */ /* 0x000fce00000010ff */
[----:B------:R5:W-:Y:S01]  /*18a30*/  @P2 STG.E.U16 desc[UR52][R4.64+0x12], R10 ;  /* 0x0000120a04002986 */ /* 0x000be2000c101534 */
[----:B------:R-:W-:Y:S01]  /*18a40*/  ISETP.GT.AND P2, PT, R0, 0x8, P4 ;  /* 0x000000080000780c */ /* 0x000fe20002744270 */
[----:B-----5:R-:W-:-:S05]  /*18a50*/  FMUL R10, R234, R2 ;  /* 0x00000002ea0a7220 */ /* 0x020fca0000400000 */
[----:B------:R-:W-:-:S07]  /*18a60*/  F2FP.BF16.F32.PACK_AB R10, RZ, R10 ;  /* 0x0000000aff0a723e */ /* 0x000fce00000010ff */
        /* <DEDUP_REMOVED lines=21> */
[C---:B------:R-:W-:Y:S01]  /*18bc0*/  ISETP.GT.AND P2, PT, R0.reuse, 0x18, P1 ;  /* 0x000000180000780c */ /* 0x040fe20000f44270 */
[-C--:B0-----:R-:W-:Y:S01]  /*18bd0*/  FMUL R10, R19, R2.reuse ;  /* 0x00000002130a7220 */ /* 0x081fe20000400000 */
[----:B------:R-:W-:Y:S01]  /*18be0*/  ISETP.GT.AND P3, PT, R0, 0x18, P4 ;  /* 0x000000180000780c */ /* 0x000fe20002764270 */
[----:B------:R-:W-:Y:S01]  /*18bf0*/  FMUL R14, R14, R2 ;  /* 0x000000020e0e7220 */ /* 0x000fe20000400000 */
[----:B------:R-:W-:Y:S01]  /*18c00*/  F2FP.BF16.F32.PACK_AB R11, RZ, R11 ;  /* 0x0000000bff0b723e */ /* 0x000fe200000010ff */
[----:B------:R-:W-:Y:S01]  /*18c10*/  USHF.L.U32 UR13, UR8, 0x8, URZ ;  /* 0x00000008080d7899 */ /* 0x000fe2000800063f */
[----:B------:R-:W-:Y:S01]  /*18c20*/  F2FP.BF16.F32.PACK_AB R10, RZ, R10 ;  /* 0x0000000aff0a723e */ /* 0x000fe200000010ff */
[----:B------:R-:W-:Y:S01]  /*18c30*/  USHF.L.U64.HI UR12, UR8, 0x8, UR9 ;  /* 0x00000008080c7899 */ /* 0x000fe20008010209 */
[C---:B------:R-:W-:Y:S01]  /*18c40*/  ISETP.GT.AND P6, PT, R0.reuse, 0x19, P4 ;  /* 0x000000190000780c */ /* 0x040fe200027c4270 */
[----:B------:R-:W3:Y:S04]  /*18c50*/  LDL.LU R19, [R1+0x144] ;  /* 0x0001440001137983 */ /* 0x000ee80000300800 */
[----:B------:R0:W-:Y:S01]  /*18c60*/  @P2 STG.E.U16 desc[UR52][R4.64+0x30], R10 ;  /* 0x0000300a04002986 */ /* 0x0001e2000c101534 */
[----:B------:R-:W-:-:S02]  /*18c70*/  ISETP.GT.AND P2, PT, R0, 0x19, P1 ;  /* 0x000000190000780c */ /* 0x000fc40000f44270 */
[----:B------:R-:W-:Y:S01]  /*18c80*/  PRMT R15, R11, 0x7610, R15 ;  /* 0x000076100b0f7816 */ /* 0x000fe2000000000f */
[----:B------:R-:W4:Y:S01]  /*18c90*/  LDL.LU R21, [R1+0x160] ;  /* 0x0001600001157983 */ /* 0x000f220000300800 */
[----:B------:R-:W-:-:S03]  /*18ca0*/  F2FP.BF16.F32.PACK_AB R11, RZ, R14 ;  /* 0x0000000eff0b723e */ /* 0x000fc600000010ff */
[----:B------:R-:W5:Y:S01]  /*18cb0*/  LDL.LU R235, [R1+0x164] ;  /* 0x0001640001eb7983 */ /* 0x000f620000300800 */
[----:B0-----:R-:W-:-:S03]  /*18cc0*/  FMUL R10, R17, R2 ;  /* 0x00000002110a7220 */ /* 0x001fc60000400000 */
[----:B------:R-:W5:Y:S02]  /*18cd0*/  LDL.LU R234, [R1+0x168] ;  /* 0x0001680001ea7983 */ /* 0x000f640000300800 */
[----:B------:R-:W-:Y:S02]  /*18ce0*/  F2FP.BF16.F32.PACK_AB R10, RZ, R10 ;  /* 0x0000000aff0a723e */ /* 0x000fe400000010ff */
[----:B------:R0:W-:Y:S02]  /*18cf0*/  @P2 STG.E.U16 desc[UR52][R4.64+0x32], R15 ;  /* 0x0000320f04002986 */ /* 0x0001e4000c101534 */
[----:B------:R-:W-:Y:S01]  /*18d00*/  PRMT R14, R10, 0x7610, R14 ;  /* 0x000076100a0e7816 */ /* 0x000fe2000000000e */
[----:B------:R-:W-:Y:S01]  /*18d10*/  IMAD.U32 R17, RZ, RZ, UR5 ;  /* 0x00000005ff117e24 */ /* 0x000fe2000f8e00ff */
[----:B------:R-:W-:Y:S01]  /*18d20*/  PRMT R10, R11, 0x7610, R10 ;  /* 0x000076100b0a7816 */ /* 0x000fe2000000000a */
[----:B------:R-:W5:Y:S01]  /*18d30*/  LDL.LU R233, [R1+0x16c] ;  /* 0x00016c0001e97983 */ /* 0x000f620000300800 */
[----:B------:R-:W-:-:S03]  /*18d40*/  IMAD.U32 R11, RZ, RZ, UR8 ;  /* 0x00000008ff0b7e24 */ /* 0x000fc6000f8e00ff */
[----:B------:R1:W-:Y:S01]  /*18d50*/  @P3 STG.E.U16 desc[UR52][R8.64+0x30], R14 ;  /* 0x0000300e08003986 */ /* 0x0003e2000c101534 */
[----:B0-----:R-:W-:-:S03]  /*18d60*/  IMAD.MOV.U32 R15, RZ, RZ, R7 ;  /* 0x000000ffff0f7224 */ /* 0x001fc600078e0007 */
[----:B------:R0:W-:Y:S04]  /*18d70*/  @P6 STG.E.U16 desc[UR52][R8.64+0x32], R10 ;  /* 0x0000320a08006986 */ /* 0x0001e8000c101534 */
[----:B------:R-:W5:Y:S01]  /*18d80*/  LDL.LU R232, [R1+0x170] ;  /* 0x0001700001e87983 */ /* 0x000f620000300800 */
[----:B-1----:R-:W-:-:S03]  /*18d90*/  MOV R14, R6 ;  /* 0x00000006000e7202 */ /* 0x002fc60000000f00 */
[----:B------:R-:W5:Y:S01]  /*18da0*/  LDL.LU R23, [R1+0x174] ;  /* 0x0001740001177983 */ /* 0x000f620000300800 */
[----:B0-----:R-:W-:-:S03]  /*18db0*/  IMAD.U32 R10, RZ, RZ, UR11 ;  /* 0x0000000bff0a7e24 */ /* 0x001fc6000f8e00ff */
[----:B------:R-:W5:Y:S01]  /*18dc0*/  LDL.LU R22, [R1+0x178] ;  /* 0x0001780001167983 */ /* 0x000f620000300800 */
[----:B------:R-:W-:Y:S01]  /*18dd0*/  IMAD.WIDE.U32 R8, R11, 0xf0, R14 ;  /* 0x000000f00b087825 */ /* 0x000fe200078e000e */
[----:B------:R-:W-:-:S03]  /*18de0*/  IADD3 R6, P2, P3, R10, UR13, R4 ;  /* 0x0000000d0a067c10 */ /* 0x000fc6000fb5e004 */
[----:B------:R-:W-:Y:S01]  /*18df0*/  IMAD.U32 R11, RZ, RZ, UR5 ;  /* 0x00000005ff0b7e24 */ /* 0x000fe2000f8e00ff */
[----:B------:R-:W5:Y:S01]  /*18e00*/  LDL.LU R20, [R1+0x17c] ;  /* 0x00017c0001147983 */ /* 0x000f620000300800 */
[----:B------:R-:W-:Y:S01]  /*18e10*/  VIADD R9, R9, UR4 ;  /* 0x0000000409097c36 */ /* 0x000fe20008000000 */
[----:B------:R-:W-:Y:S02]  /*18e20*/  IADD3.X R7, R17, UR12, R5, P2, P3 ;  /* 0x0000000c11077c10 */ /* 0x000fe400097e6405 */
[----:B------:R-:W-:-:S04]  /*18e30*/  IADD3 R10, P2, P3, R10, UR13, R8 ;  /* 0x0000000d0a0a7c10 */ /* 0x000fc8000fb5e008 */
[----:B------:R-:W-:Y:S02]  /*18e40*/  IADD3.X R11, R11, UR12, R9, P2, P3 ;  /* 0x0000000c0b0b7c10 */ /* 0x000fe400097e6409 */
[----:B------:R-:W-:-:S04]  /*18e50*/  ISETP.GT.AND P3, PT, R3, 0x100, PT ;  /* 0x000001000300780c */ /* 0x000fc80003f64270 */
[----:B------:R-:W-:Y:S02]  /*18e60*/  ISETP.GT.AND P2, PT, R0, RZ, P3 ;  /* 0x000000ff0000720c */ /* 0x000fe40001f44270 */
[----:B------:R-:W-:-:S04]  /*18e70*/  IADD3 R4, P6, R4, UR13, RZ ;  /* 0x0000000d04047c10 */ /* 0x000fc8000ffde0ff */
[----:B------:R-:W-:Y:S01]  /*18e80*/  IADD3.X R5, R5, UR12, RZ, P6, !PT ;  /* 0x0000000c05057c10 */ /* 0x000fe2000b7fe4ff */
[----:B--2---:R-:W-:-:S05]  /*18e90*/  FMUL R18, R18, R2 ;  /* 0x0000000212127220 */ /* 0x004fca0000400000 */
[----:B------:R-:W-:-:S05]  /*18ea0*/  F2FP.BF16.F32.PACK_AB R18, RZ, R18 ;  /* 0x00000012ff12723e */ /* 0x000fca00000010ff */
[----:B------:R0:W-:Y:S01]  /*18eb0*/  @P2 STG.E.U16 desc[UR52][R4.64], R18 ;  /* 0x0000001204002986 */ /* 0x0001e2000c101534 */
[----:B------:R-:W-:-:S03]  /*18ec0*/  ISETP.GT.AND P2, PT, R3, 0x108, PT ;  /* 0x000001080300780c */ /* 0x000fc60003f44270 */
[----:B------:R-:W2:Y:S01]  /*18ed0*/  LDL.LU R3, [R1+0x148] ;  /* 0x0001480001037983 */ /* 0x000ea20000300800 */
[----:B------:R-:W-:Y:S01]  /*18ee0*/  ISETP.GT.AND P6, PT, R0, 0x1, P3 ;  /* 0x000000010000780c */ /* 0x000fe20001fc4270 */
[----:B---3--:R-:W-:-:S05]  /*18ef0*/  FMUL R17, R19, R2 ;  /* 0x0000000213117220 */ /* 0x008fca0000400000 */
[----:B------:R-:W-:-:S07]  /*18f00*/  F2FP.BF16.F32.PACK_AB R17, RZ, R17 ;  /* 0x00000011ff11723e */ /* 0x000fce00000010ff */
[----:B------:R-:W-:Y:S01]  /*18f10*/  @P6 STG.E.U16 desc[UR52][R4.64+0x2], R17 ;  /* 0x0000021104006986 */ /* 0x000fe2000c101534 */
[----:B0-----:R-:W-:-:S04]  /*18f20*/  IADD3 R18, P6, R4, UR11, RZ ;  /* 0x0000000b04127c10 */ /* 0x001fc8000ffde0ff */
[----:B------:R-:W-:Y:S02]  /*18f30*/  IADD3.X R19, R5, UR5, RZ, P6, !PT ;  /* 0x0000000505137c10 */ /* 0x000fe4000b7fe4ff */
[----:B------:R-:W-:Y:S01]  /*18f40*/  ISETP.GT.AND P6, PT, R0, RZ, P2 ;  /* 0x000000ff0000720c */ /* 0x000fe200017c4270 */
[----:B--2---:R-:W-:-:S05]  /*18f50*/  FMUL R3, R3, R2 ;  /* 0x0000000203037220 */ /* 0x004fca0000400000 */
[----:B------:R-:W-:-:S07]  /*18f60*/  F2FP.BF16.F32.PACK_AB R3, RZ, R3 ;  /* 0x00000003ff03723e */ /* 0x000fce00000010ff */
[----:B------:R0:W-:Y:S04]  /*18f70*/  @P6 STG.E.U16 desc[UR52][R18.64], R3 ;  /* 0x0000000312006986 */ /* 0x0001e8000c101534 */
[----:B0-----:R-:W2:Y:S01]  /*18f80*/  LDL.LU R3, [R1+0x14c] ;  /* 0x00014c0001037983 */ /* 0x001ea20000300800 */
[----:B------:R-:W-:Y:S01]  /*18f90*/  ISETP.GT.AND P6, PT, R0, 0x1, P2 ;  /* 0x000000010000780c */ /* 0x000fe200017c4270 */
[----:B--2---:R-:W-:-:S05]  /*18fa0*/  FMUL R3, R3, R2 ;  /* 0x0000000203037220 */ /* 0x004fca0000400000 */
[----:B------:R-:W-:-:S07]  /*18fb0*/  F2FP.BF16.F32.PACK_AB R3, RZ, R3 ;  /* 0x00000003ff03723e */ /* 0x000fce00000010ff */
[----:B------:R0:W-:Y:S04]  /*18fc0*/  @P6 STG.E.U16 desc[UR52][R18.64+0x2], R3 ;  /* 0x0000020312006986 */ /* 0x0001e8000c101534 */
[----:B0-----:R-:W2:Y:S04]  /*18fd0*/  LDL.LU R18, [R1+0x150] ;  /* 0x0001500001127983 */ /* 0x001ea80000300800 */
[----:B------:R-:W3:Y:S01]  /*18fe0*/  LDL.LU R19, [R1+0x154] ;  /* 0x0001540001137983 */ /* 0x000ee20000300800 */
[----:B------:R-:W-:Y:S01]  /*18ff0*/  ISETP.GT.AND P6, PT, R0, 0x8, P3 ;  /* 0x000000080000780c */ /* 0x000fe20001fc4270 */
[----:B--2---:R-:W-:-:S05]  /*19000*/  FMUL R3, R18, R2 ;  /* 0x0000000212037220 */ /* 0x004fca0000400000 */
[----:B------:R-:W-:-:S07]  /*19010*/  F2FP.BF16.F32.PACK_AB R3, RZ, R3 ;  /* 0x00000003ff03723e */ /* 0x000fce00000010ff */
[----:B------:R3:W-:Y:S01]  /*19020*/  @P6 STG.E.U16 desc[UR52][R4.64+0x10], R3 ;  /* 0x0000100304006986 */ /* 0x0007e2000c101534 */
[----:B------:R-:W-:Y:S01]  /*19030*/  ISETP.GT.AND P6, PT, R0, 0x9, P3 ;  /* 0x000000090000780c */ /* 0x000fe20001fc4270 */
[----:B---3--:R-:W-:-:S05]  /*19040*/  FMUL R3, R19, R2 ;  /* 0x0000000213037220 */ /* 0x008fca0000400000 */
[----:B------:R-:W-:-:S07]  /*19050*/  F2FP.BF16.F32.PACK_AB R3, RZ, R3 ;  /* 0x00000003ff03723e */ /* 0x000fce00000010ff */
[----:B------:R0:W-:Y:S04]  /*19060*/  @P6 STG.E.U16 desc[UR52][R4.64+0x12], R3 ;  /* 0x0000120304006986 */ /* 0x0001e8000c101534 */
[----:B0-----:R-:W2:Y:S01]  /*19070*/  LDL.LU R3, [R1+0x158] ;  /* 0x0001580001037983 */ /* 0x001ea20000300800 */
[----:B------:R-:W-:-:S04]  /*19080*/  IADD3 R18, P6, R4, UR11, RZ ;  /* 0x0000000b04127c10 */ /* 0x000fc8000ffde0ff */
[----:B------:R-:W-:Y:S02]  /*19090*/  IADD3.X R19, R5, UR5, RZ, P6, !PT ;  /* 0x0000000505137c10 */ /* 0x000fe4000b7fe4ff */
[----:B------:R-:W-:Y:S01]  /*190a0*/  ISETP.GT.AND P6, PT, R0, 0x8, P2 ;  /* 0x000000080000780c */ /* 0x000fe200017c4270 */
[----:B--2---:R-:W-:-:S05]  /*190b0*/  FMUL R3, R3, R2 ;  /* 0x0000000203037220 */ /* 0x004fca0000400000 */
[----:B------:R-:W-:-:S07]  /*190c0*/  F2FP.BF16.F32.PACK_AB R3, RZ, R3 ;  /* 0x00000003ff03723e */ /* 0x000fce00000010ff */
[----:B------:R0:W-:Y:S04]  /*190d0*/  @P6 STG.E.U16 desc[UR52][R18.64+0x10], R3 ;  /* 0x0000100312006986 */ /* 0x0001e8000c101534 */
[----:B0-----:R-:W2:Y:S01]  /*190e0*/  LDL.LU R19, [R1+0x15c] ;  /* 0x00015c0001137983 */ /* 0x001ea20000300800 */
[----:B------:R-:W-:-:S03]  /*190f0*/  ISETP.GT.AND P6, PT, R0, 0x9, P2 ;  /* 0x000000090000780c */ /* 0x000fc600017c4270 */
[----:B------:R-:W3:Y:S01]  /*19100*/  LDL.LU R18, [R1+0x118] ;  /* 0x0001180001127983 */ /* 0x000ee20000300800 */
[----:B--2---:R-:W-:-:S03]  /*19110*/  FMUL R3, R19, R2 ;  /* 0x0000000213037220 */ /* 0x004fc60000400000 */
[----:B------:R-:W2:Y:S02]  /*19120*/  LDL.LU R19, [R1+0x11c] ;  /* 0x00011c0001137983 */ /* 0x000ea40000300800 */
[----:B------:R-:W-:-:S04]  /*19130*/  F2FP.BF16.F32.PACK_AB R3, RZ, R3 ;  /* 0x00000003ff03723e */ /* 0x000fc800000010ff */
[----:B------:R-:W-:Y:S01]  /*19140*/  PRMT R17, R3, 0x7610, R17 ;  /* 0x0000761003117816 */ /* 0x000fe20000000011 */
[----:B----4-:R-:W-:Y:S02]  /*19150*/  FMUL R3, R21, R2 ;  /* 0x0000000215037220 */ /* 0x010fe40000400000 */
[----:B------:R-:W4:Y:S04]  /*19160*/  LDL.LU R21, [R1+0x120] ;  /* 0x0001200001157983 */ /* 0x000f280000300800 */
[----:B------:R0:W-:Y:S01]  /*19170*/  @P6 STG.E.U16 desc[UR52][R6.64+0x12], R17 ;  /* 0x0000121106006986 */ /* 0x0001e2000c101534 */
[----:B------:R-:W-:Y:S02]  /*19180*/  ISETP.GT.AND P6, PT, R0, 0x10, P3 ;  /* 0x000000100000780c */ /* 0x000fe40001fc4270 */
[----:B------:R-:W-:-:S04]  /*19190*/  F2FP.BF16.F32.PACK_AB R3, RZ, R3 ;  /* 0x00000003ff03723e */ /* 0x000fc800000010ff */
[----:B0-----:R-:W-:Y:S01]  /*191a0*/  PRMT R17, R3, 0x7610, R17 ;  /* 0x0000761003117816 */ /* 0x001fe20000000011 */
[----:B-----5:R-:W-:Y:S02]  /*191b0*/  FMUL R3, R235, R2 ;  /* 0x00000002eb037220 */ /* 0x020fe40000400000 */
[----:B------:R-:W5:Y:S04]  /*191c0*/  LDL.LU R235, [R1+0x124] ;  /* 0x0001240001eb7983 */ /* 0x000f680000300800 */
[----:B------:R-:W-:Y:S01]  /*191d0*/  @P6 STG.E.U16 desc[UR52][R4.64+0x20], R17 ;  /* 0x0000201104006986 */ /* 0x000fe2000c101534 */
[----:B------:R-:W-:Y:S02]  /*191e0*/  ISETP.GT.AND P6, PT, R0, 0x11, P3 ;  /* 0x000000110000780c */ /* 0x000fe40001fc4270 */
[----:B------:R-:W-:-:S11]  /*191f0*/  F2FP.BF16.F32.PACK_AB R3, RZ, R3 ;  /* 0x00000003ff03723e */ /* 0x000fd600000010ff */
[----:B------:R0:W-:Y:S01]  /*19200*/  @P6 STG.E.U16 desc[UR52][R4.64+0x22], R3 ;  /* 0x0000220304006986 */ /* 0x0001e2000c101534 */
[----:B------:R-:W-:Y:S01]  /*19210*/  ISETP.GT.AND P6, PT, R0, 0x10, P2 ;  /* 0x000000100000780c */ /* 0x000fe200017c4270 */
[----:B0-----:R-:W-:Y:S02]  /*19220*/  FMUL R3, R234, R2 ;  /* 0x00000002ea037220 */ /* 0x001fe40000400000 */
[----:B------:R-:W5:Y:S03]  /*19230*/  LDL.LU R234, [R1+0x128] ;  /* 0x0001280001ea7983 */ /* 0x000f660000300800 */
[----:B------:R-:W-:-:S04]  /*19240*/  F2FP.BF16.F32.PACK_AB R3, RZ, R3 ;  /* 0x00000003ff03723e */ /* 0x000fc800000010ff */
[----:B------:R-:W-:Y:S01]  /*19250*/  PRMT R17, R3, 0x7610, R17 ;  /* 0x0000761003117816 */ /* 0x000fe20000000011 */
[----:B------:R-:W-:Y:S02]  /*19260*/  FMUL R3, R233, R2 ;  /* 0x00000002e9037220 */ /* 0x000fe40000400000 */
[----:B------:R-:W5:Y:S04]  /*19270*/  LDL.LU R233, [R1+0x12c] ;  /* 0x00012c0001e97983 */ /* 0x000f680000300800 */
[----:B------:R0:W-:Y:S01]  /*19280*/  @P6 STG.E.U16 desc[UR52][R6.64+0x20], R17 ;  /* 0x0000201106006986 */ /* 0x0001e2000c101534 */
[----:B------:R-:W-:Y:S02]  /*19290*/  ISETP.GT.AND P6, PT, R0, 0x11, P2 ;  /* 0x000000110000780c */ /* 0x000fe400017c4270 */
[----:B------:R-:W-:-:S04]  /*192a0*/  F2FP.BF16.F32.PACK_AB R3, RZ, R3 ;  /* 0x00000003ff03723e */ /* 0x000fc800000010ff */
[----:B0-----:R-:W-:Y:S01]  /*192b0*/  PRMT R17, R3, 0x7610, R17 ;  /* 0x0000761003117816 */ /* 0x001fe20000000011 */
        /* <DEDUP_REMOVED lines=8> */
[----:B------:R-:W-:Y:S01]  /*19340*/  @P6 STG.E.U16 desc[UR52][R4.64+0x30], R17 ;  /* 0x0000301104006986 */ /* 0x000fe2000c101534 */
[----:B------:R-:W-:Y:S02]  /*19350*/  ISETP.GT.AND P6, PT, R0, 0x19, P3 ;  /* 0x000000190000780c */ /* 0x000fe40001fc4270 */
[----:B------:R-:W-:-:S11]  /*19360*/  F2FP.BF16.F32.PACK_AB R3, RZ, R3 ;  /* 0x00000003ff03723e */ /* 0x000fd600000010ff */
[----:B------:R0:W-:Y:S01]  /*19370*/  @P6 STG.E.U16 desc[UR52][R4.64+0x32], R3 ;  /* 0x0000320304006986 */ /* 0x0001e2000c101534 */
[----:B------:R-:W-:Y:S01]  /*19380*/  ISETP.GT.AND P6, PT, R0, 0x18, P2 ;  /* 0x000000180000780c */ /* 0x000fe200017c4270 */
[----:B0-----:R-:W-:-:S12]  /*19390*/  FMUL R3, R22, R2 ;  /* 0x0000000216037220 */ /* 0x001fd80000400000 */
[----:B------:R-:W-:Y:S01]  /*193a0*/  @P6 IMAD.MOV.U32 R4, RZ, RZ, R6 ;  /* 0x000000ffff046224 */ /* 0x000fe200078e0006 */
[----:B------:R-:W5:Y:S01]  /*193b0*/  LDL.LU R22, [R1+0x138] ;  /* 0x0001380001167983 */ /* 0x000f620000300800 */
[----:B------:R-:W-:-:S04]  /*193c0*/  F2FP.BF16.F32.PACK_AB R3, RZ, R3 ;  /* 0x00000003ff03723e */ /* 0x000fc800000010ff */
[----:B------:R-:W-:Y:S01]  /*193d0*/  PRMT R17, R3, 0x7610, R17 ;  /* 0x0000761003117816 */ /* 0x000fe20000000011 */
[----:B------:R-:W-:Y:S01]  /*193e0*/  FMUL R3, R20, R2 ;  /* 0x0000000214037220 */ /* 0x000fe20000400000 */
[----:B------:R-:W-:Y:S01]  /*193f0*/  @P6 IMAD.MOV.U32 R5, RZ, RZ, R7 ;  /* 0x000000ffff056224 */ /* 0x000fe200078e0007 */
[----:B------:R-:W5:Y:S03]  /*19400*/  LDL.LU R20, [R1+0x13c] ;  /* 0x00013c0001147983 */ /* 0x000f660000300800 */
[----:B------:R-:W-:Y:S01]  /*19410*/  F2FP.BF16.F32.PACK_AB R3, RZ, R3 ;  /* 0x00000003ff03723e */ /* 0x000fe200000010ff */
[----:B------:R0:W-:Y:S04]  /*19420*/  @P6 STG.E.U16 desc[UR52][R4.64+0x30], R17 ;  /* 0x0000301104006986 */ /* 0x0001e8000c101534 */
[----:B0-----:R-:W5:Y:S01]  /*19430*/  LDL.LU R5, [R1+0xc4] ;  /* 0x0000c40001057983 */ /* 0x001f620000300800 */
[----:B------:R-:W-:-:S03]  /*19440*/  PRMT R4, R3, 0x7610, R4 ;  /* 0x0000761003047816 */ /* 0x000fc60000000004 */
[----:B------:R-:W3:Y:S01]  /*19450*/  LDL.LU R3, [R1+0x100] ;  /* 0x0001000001037983 */ /* 0x000ee20000300800 */
[----:B------:R-:W-:-:S13]  /*19460*/  ISETP.GT.AND P6, PT, R0, 0x19, P2 ;  /* 0x000000190000780c */ /* 0x000fda00017c4270 */
[----:B------:R0:W-:Y:S04]  /*19470*/  @P6 STG.E.U16 desc[UR52][R6.64+0x32], R4 ;  /* 0x0000320406006986 */ /* 0x0001e8000c101534 */
[----:B0-----:R-:W2:Y:S01]  /*19480*/  LDL.LU R7, [R1+0x114] ;  /* 0x0001140001077983 */ /* 0x001ea20000300800 */
[----:B---3--:R-:W-:-:S05]  /*19490*/  FMUL R3, R3, R2 ;  /* 0x0000000203037220 */ /* 0x008fca0000400000 */
[----:B------:R-:W-:-:S04]  /*194a0*/  F2FP.BF16.F32.PACK_AB R3, RZ, R3 ;  /* 0x00000003ff03723e */ /* 0x000fc800000010ff */
[----:B------:R-:W-:Y:S02]  /*194b0*/  PRMT R4, R3, 0x7610, R4 ;  /* 0x0000761003047816 */ /* 0x000fe40000000004 */
[----:B------:R-:W3:Y:S01]  /*194c0*/  LDL.LU R3, [R1+0x104] ;  /* 0x0001040001037983 */ /* 0x000ee20000300800 */
[----:B------:R-:W-:-:S13]  /*194d0*/  ISETP.GT.AND P6, PT, R0, 0x20, P0 ;  /* 0x000000200000780c */ /* 0x000fda00007c4270 */
[----:B------:R-:W-:Y:S01]  /*194e0*/  @P6 STG.E.U16 desc[UR52][R12.64+0x40], R4 ;  /* 0x000040040c006986 */ /* 0x000fe2000c101534 */
[----:B------:R-:W-:Y:S01]  /*194f0*/  ISETP.GT.AND P6, PT, R0, 0x21, P0 ;  /* 0x000000210000780c */ /* 0x000fe200007c4270 */
[----:B---3--:R-:W-:-:S05]  /*19500*/  FMUL R3, R3, R2 ;  /* 0x0000000203037220 */ /* 0x008fca0000400000 */
[----:B------:R-:W-:-:S07]  /*19510*/  F2FP.BF16.F32.PACK_AB R3, RZ, R3 ;  /* 0x00000003ff03723e */ /* 0x000fce00000010ff */
[----:B------:R0:W-:Y:S04]  /*19520*/  @P6 STG.E.U16 desc[UR52][R12.64+0x42], R3 ;  /* 0x000042030c006986 */ /* 0x0001e8000c101534 */
[----:B0-----:R-:W3:Y:S01]  /*19530*/  LDL.LU R3, [R1+0x108] ;  /* 0x0001080001037983 */ /* 0x001ee20000300800 */
[----:B------:R-:W-:Y:S01]  /*19540*/  ISETP.GT.AND P6, PT, R0, 0x20, P5 ;  /* 0x000000200000780c */ /* 0x000fe20002fc4270 */
[----:B---3--:R-:W-:-:S05]  /*19550*/  FMUL R3, R3, R2 ;  /* 0x0000000203037220 */ /* 0x008fca0000400000 */
[----:B------:R-:W-:-:S04]  /*19560*/  F2FP.BF16.F32.PACK_AB R3, RZ, R3 ;  /* 0x00000003ff03723e */ /* 0x000fc800000010ff */
[----:B------:R-:W-:Y:S02]  /*19570*/  PRMT R4, R3, 0x7610, R4 ;  /* 0x0000761003047816 */ /* 0x000fe40000000004 */
[----:B------:R-:W3:Y:S04]  /*19580*/  LDL.LU R3, [R1+0x10c] ;  /* 0x00010c0001037983 */ /* 0x000ee80000300800 */
        /* <DEDUP_REMOVED lines=9> */
[----:B------:R-:W-:Y:S01]  /*19620*/  PRMT R4, R3, 0x7610, R4 ;  /* 0x0000761003047816 */ /* 0x000fe20000000004 */
[----:B--2---:R-:W-:Y:S02]  /*19630*/  FMUL R3, R7, R2 ;  /* 0x0000000207037220 */ /* 0x004fe40000400000 */
[----:B------:R-:W2:Y:S04]  /*19640*/  LDL.LU R7, [R1+0xd4] ;  /* 0x0000d40001077983 */ /* 0x000ea80000300800 */
[----:B------:R-:W-:Y:S01]  /*19650*/  @P6 STG.E.U16 desc[UR52][R12.64+0x50], R4 ;  /* 0x000050040c006986 */ /* 0x000fe2000c101534 */
[----:B------:R-:W-:Y:S02]  /*19660*/  ISETP.GT.AND P6, PT, R0, 0x29, P0 ;  /* 0x000000290000780c */ /* 0x000fe400007c4270 */
[----:B------:R-:W-:-:S11]  /*19670*/  F2FP.BF16.F32.PACK_AB R3, RZ, R3 ;  /* 0x00000003ff03723e */ /* 0x000fd600000010ff */
[----:B------:R0:W-:Y:S01]  /*19680*/  @P6 STG.E.U16 desc[UR52][R12.64+0x52], R3 ;  /* 0x000052030c006986 */ /* 0x0001e2000c101534 */
[----:B------:R-:W-:Y:S01]  /*19690*/  ISETP.GT.AND P6, PT, R0, 0x28, P5 ;  /* 0x000000280000780c */ /* 0x000fe20002fc4270 */
[----:B0-----:R-:W-:-:S05]  /*196a0*/  FMUL R3, R18, R2 ;  /* 0x0000000212037220 */ /* 0x001fca0000400000 */
[----:B------:R-:W-:-:S04]  /*196b0*/  F2FP.BF16.F32.PACK_AB R3, RZ, R3 ;  /* 0x00000003ff03723e */ /* 0x000fc800000010ff */
[----:B------:R-:W-:Y:S01]  /*196c0*/  PRMT R4, R3, 0x7610, R4 ;  /* 0x0000761003047816 */ /* 0x000fe20000000004 */
[----:B------:R-:W-:-:S04]  /*196d0*/  FMUL R3, R19, R2 ;  /* 0x0000000213037220 */ /* 0x000fc80000400000 */
[----:B------:R-:W-:Y:S01]  /*196e0*/  @P6 STG.E.U16 desc[UR52][R14.64+0x50], R4 ;  /* 0x000050040e006986 */ /* 0x000fe2000c101534 */
[----:B------:R-:W-:Y:S02]  /*196f0*/  ISETP.GT.AND P6, PT, R0, 0x29, P5 ;  /* 0x000000290000780c */ /* 0x000fe40002fc4270 */
[----:B------:R-:W-:-:S11]  /*19700*/  F2FP.BF16.F32.PACK_AB R3, RZ, R3 ;  /* 0x00000003ff03723e */ /* 0x000fd600000010ff */
[----:B------:R4:W-:Y:S01]  /*19710*/  @P6 STG.E.U16 desc[UR52][R14.64+0x52], R3 ;  /* 0x000052030e006986 */ /* 0x0009e2000c101534 */
[----:B------:R-:W-:Y:S01]  /*19720*/  ISETP.GT.AND P6, PT, R0, 0x30, P0 ;  /* 0x000000300000780c */ /* 0x000fe200007c4270 */
[----:B----4-:R-:W-:Y:S02]  /*19730*/  FMUL R3, R21, R2 ;  /* 0x0000000215037220 */ /* 0x010fe40000400000 */
[----:B------:R-:W3:Y:S03]  /*19740*/  LDL.LU R21, [R1+0xe0] ;  /* 0x0000e00001157983 */ /* 0x000ee60000300800 */
[----:B------:R-:W-:-:S04]  /*19750*/  F2FP.BF16.F32.PACK_AB R3, RZ, R3 ;  /* 0x00000003ff03723e */ /* 0x000fc800000010ff */
[----:B------:R-:W-:Y:S01]  /*19760*/  PRMT R4, R3, 0x7610, R4 ;  /* 0x0000761003047816 */ /* 0x000fe20000000004 */
[----:B-----5:R-:W-:Y:S02]  /*19770*/  FMUL R3, R235, R2 ;  /* 0x00000002eb037220 */ /* 0x020fe40000400000 */
[----:B------:R-:W4:Y:S04]  /*19780*/  LDL.LU R235, [R1+0xe4] ;  /* 0x0000e40001eb7983 */ /* 0x000f280000300800 */
        /* <DEDUP_REMOVED lines=31> */
[-C--:B------:R-:W-:Y:S02]  /*19980*/  FMUL R3, R20, R2.reuse ;  /* 0x0000000214037220 */ /* 0x080fe40000400000 */
[----:B------:R-:W5:Y:S04]  /*19990*/  LDL.LU R20, [R1+0xfc] ;  /* 0x0000fc0001147983 */ /* 0x000f680000300800 */
[----:B------:R-:W-:Y:S01]  /*199a0*/  @P6 STG.E.U16 desc[UR52][R14.64+0x70], R4 ;  /* 0x000070040e006986 */ /* 0x000fe2000c101534 */
[C---:B------:R-:W-:Y:S02]  /*199b0*/  ISETP.GT.AND P6, PT, R0.reuse, 0x39, P5 ;  /* 0x000000390000780c */ /* 0x040fe40002fc4270 */
[----:B------:R-:W-:Y:S01]  /*199c0*/  F2FP.BF16.F32.PACK_AB R3, RZ, R3 ;  /* 0x00000003ff03723e */ /* 0x000fe200000010ff */
[----:B------:R-:W5:Y:S04]  /*199d0*/  LDL.LU R18, [R1+0x80] ;  /* 0x0000800001127983 */ /* 0x000f680000300800 */
[----:B------:R-:W5:Y:S06]  /*199e0*/  LDL.LU R19, [R1+0x84] ;  /* 0x0000840001137983 */ /* 0x000f6c0000300800 */
[----:B------:R0:W-:Y:S04]  /*199f0*/  @P6 STG.E.U16 desc[UR52][R14.64+0x72], R3 ;  /* 0x000072030e006986 */ /* 0x0001e8000c101534 */
[----:B0-----:R-:W2:Y:S01]  /*19a00*/  LDL.LU R3, [R1+0xc0] ;  /* 0x0000c00001037983 */ /* 0x001ea20000300800 */
[----:B------:R-:W-:Y:S01]  /*19a10*/  ISETP.GT.AND P6, PT, R0, 0x20, P1 ;  /* 0x000000200000780c */ /* 0x000fe20000fc4270 */
[----:B--2---:R-:W-:-:S05]  /*19a20*/  FMUL R3, R3, R2 ;  /* 0x0000000203037220 */ /* 0x004fca0000400000 */
[----:B------:R-:W-:-:S04]  /*19a30*/  F2FP.BF16.F32.PACK_AB R3, RZ, R3 ;  /* 0x00000003ff03723e */ /* 0x000fc800000010ff */
[----:B------:R-:W-:-:S05]  /*19a40*/  PRMT R4, R3, 0x7610, R4 ;  /* 0x0000761003047816 */ /* 0x000fca0000000004 */
[----:B------:R0:W-:Y:S01]  /*19a50*/  @P6 STG.E.U16 desc[UR52][R8.64+0x40], R4 ;  /* 0x0000400408006986 */ /* 0x0001e2000c101534 */
[----:B------:R-:W-:Y:S01]  /*19a60*/  ISETP.GT.AND P6, PT, R0, 0x21, P1 ;  /* 0x000000210000780c */ /* 0x000fe20000fc4270 */
[----:B------:R-:W-:-:S05]  /*19a70*/  FMUL R3, R5, R2 ;  /* 0x0000000205037220 */ /* 0x000fca0000400000 */
[----:B------:R-:W-:-:S07]  /*19a80*/  F2FP.BF16.F32.PACK_AB R3, RZ, R3 ;  /* 0x00000003ff03723e */ /* 0x000fce00000010ff */
[----:B0-----:R-:W-:Y:S01]  /*19a90*/  @P6 MOV R4, R8 ;  /* 0x0000000800046202 */ /* 0x001fe20000000f00 */
[----:B------:R-:W-:-:S05]  /*19aa0*/  @P6 IMAD.MOV.U32 R5, RZ, RZ, R9 ;  /* 0x000000ffff056224 */ /* 0x000fca00078e0009 */
[----:B------:R0:W-:Y:S04]  /*19ab0*/  @P6 STG.E.U16 desc[UR52][R4.64+0x42], R3 ;  /* 0x0000420304006986 */ /* 0x0001e8000c101534 */
[----:B0-----:R-:W2:Y:S02]  /*19ac0*/  LDL.LU R3, [R1+0xc8] ;  /* 0x0000c80001037983 */ /* 0x001ea40000300800 */
[----:B--2---:R-:W-:-:S05]  /*19ad0*/  FMUL R3, R3, R2 ;  /* 0x0000000203037220 */ /* 0x004fca0000400000 */
[----:B------:R-:W-:-:S04]  /*19ae0*/  F2FP.BF16.F32.PACK_AB R3, RZ, R3 ;  /* 0x00000003ff03723e */ /* 0x000fc800000010ff */
[----:B------:R-:W-:Y:S02]  /*19af0*/  PRMT R6, R3, 0x7610, R6 ;  /* 0x0000761003067816 */ /* 0x000fe40000000006 */
[----:B------:R-:W2:Y:S01]  /*19b00*/  LDL.LU R3, [R1+0xcc] ;  /* 0x0000cc0001037983 */ /* 0x000ea20000300800 */
[----:B------:R-:W-:-:S04]  /*19b10*/  IADD3 R4, P6, R8, UR11, RZ ;  /* 0x0000000b08047c10 */ /* 0x000fc8000ffde0ff */
[----:B------:R-:W-:Y:S02]  /*19b20*/  IADD3.X R5, R9, UR5, RZ, P6, !PT ;  /* 0x0000000509057c10 */ /* 0x000fe4000b7fe4ff */
[----:B------:R-:W-:-:S13]  /*19b30*/  ISETP.GT.AND P6, PT, R0, 0x20, P4 ;  /* 0x000000200000780c */ /* 0x000fda00027c4270 */
[----:B------:R0:W-:Y:S01]  /*19b40*/  @P6 STG.E.U16 desc[UR52][R4.64+0x40], R6 ;  /* 0x0000400604006986 */ /* 0x0001e2000c101534 */
[----:B--2---:R-:W-:-:S05]  /*19b50*/  FMUL R3, R3, R2 ;  /* 0x0000000203037220 */ /* 0x004fca0000400000 */
[----:B------:R-:W-:-:S04]  /*19b60*/  F2FP.BF16.F32.PACK_AB R3, RZ, R3 ;  /* 0x00000003ff03723e */ /* 0x000fc800000010ff */
[----:B0-----:R-:W-:Y:S02]  /*19b70*/  PRMT R6, R3, 0x7610, R6 ;  /* 0x0000761003067816 */ /* 0x001fe40000000006 */
[----:B------:R-:W2:Y:S01]  /*19b80*/  LDL.LU R3, [R1+0xd0] ;  /* 0x0000d00001037983 */ /* 0x000ea20000300800 */
[----:B------:R-:W-:-:S13]  /*19b90*/  ISETP.GT.AND P6, PT, R0, 0x21, P4 ;  /* 0x000000210000780c */ /* 0x000fda00027c4270 */
[----:B------:R0:W-:Y:S01]  /*19ba0*/  @P6 STG.E.U16 desc[UR52][R4.64+0x42], R6 ;  /* 0x0000420604006986 */ /* 0x0001e2000c101534 */
[----:B------:R-:W-:-:S13]  /*19bb0*/  ISETP.GT.AND P6, PT, R0, 0x28, P1 ;  /* 0x000000280000780c */ /* 0x000fda0000fc4270 */
[----:B0-----:R-:W-:Y:S02]  /*19bc0*/  @P6 IMAD.MOV.U32 R6, RZ, RZ, R8 ;  /* 0x000000ffff066224 */ /* 0x001fe400078e0008 */
[----:B--2---:R-:W-:-:S05]  /*19bd0*/  FMUL R3, R3, R2 ;  /* 0x0000000203037220 */ /* 0x004fca0000400000 */
[----:B------:R-:W-:-:S04]  /*19be0*/  F2FP.BF16.F32.PACK_AB R3, RZ, R3 ;  /* 0x00000003ff03723e */ /* 0x000fc800000010ff */
[----:B------:R-:W-:Y:S01]  /*19bf0*/  PRMT R17, R3, 0x7610, R17 ;  /* 0x0000761003117816 */ /* 0x000fe20000000011 */
[----:B------:R-:W-:Y:S01]  /*19c00*/  FMUL R3, R7, R2 ;  /* 0x0000000207037220 */ /* 0x000fe20000400000 */
[----:B------:R-:W-:-:S05]  /*19c10*/  @P6 IMAD.MOV.U32 R7, RZ, RZ, R9 ;  /* 0x000000ffff076224 */ /* 0x000fca00078e0009 */
[----:B------:R0:W-:Y:S04]  /*19c20*/  @P6 STG.E.U16 desc[UR52][R6.64+0x50], R17 ;  /* 0x0000501106006986 */ /* 0x0001e8000c101534 */
[----:B0-----:R-:W2:Y:S01]  /*19c30*/  LDL.LU R7, [R1+0xd8] ;  /* 0x0000d80001077983 */ /* 0x001ea20000300800 */
[----:B------:R-:W-:Y:S02]  /*19c40*/  ISETP.GT.AND P6, PT, R0, 0x29, P1 ;  /* 0x000000290000780c */ /* 0x000fe40000fc4270 */
[----:B------:R-:W-:-:S04]  /*19c50*/  F2FP.BF16.F32.PACK_AB R3, RZ, R3 ;  /* 0x00000003ff03723e */ /* 0x000fc800000010ff */
[----:B------:R-:W-:-:S07]  /*19c60*/  PRMT R17, R3, 0x7610, R17 ;  /* 0x0000761003117816 */ /* 0x000fce0000000011 */
[----:B------:R-:W-:Y:S02]  /*19c70*/  @P6 IMAD.MOV.U32 R6, RZ, RZ, R8 ;  /* 0x000000ffff066224 */ /* 0x000fe400078e0008 */
[----:B--2---:R-:W-:Y:S01]  /*19c80*/  FMUL R3, R7, R2 ;  /* 0x0000000207037220 */ /* 0x004fe20000400000 */
[----:B------:R-:W-:-:S05]  /*19c90*/  @P6 IMAD.MOV.U32 R7, RZ, RZ, R9 ;  /* 0x000000ffff076224 */ /* 0x000fca00078e0009 */
[----:B------:R0:W-:Y:S04]  /*19ca0*/  @P6 STG.E.U16 desc[UR52][R6.64+0x52], R17 ;  /* 0x0000521106006986 */ /* 0x0001e8000c101534 */
[----:B0-----:R-:W2:Y:S01]  /*19cb0*/  LDL.LU R7, [R1+0xdc] ;  /* 0x0000dc0001077983 */ /* 0x001ea20000300800 */
[----:B------:R-:W-:Y:S02]  /*19cc0*/  ISETP.GT.AND P6, PT, R0, 0x28, P4 ;  /* 0x000000280000780c */ /* 0x000fe400027c4270 */
[----:B------:R-:W-:-:S04]  /*19cd0*/  F2FP.BF16.F32.PACK_AB R3, RZ, R3 ;  /* 0x00000003ff03723e */ /* 0x000fc800000010ff */
[----:B------:R-:W-:-:S07]  /*19ce0*/  PRMT R6, R3, 0x7610, R6 ;  /* 0x0000761003067816 */ /* 0x000fce0000000006 */
[----:B------:R0:W-:Y:S01]  /*19cf0*/  @P6 STG.E.U16 desc[UR52][R4.64+0x50], R6 ;  /* 0x0000500604006986 */ /* 0x0001e2000c101534 */
[----:B------:R-:W-:Y:S01]  /*19d00*/  ISETP.GT.AND P6, PT, R0, 0x29, P4 ;  /* 0x000000290000780c */ /* 0x000fe200027c4270 */
[----:B--2---:R-:W-:-:S05]  /*19d10*/  FMUL R3, R7, R2 ;  /* 0x0000000207037220 */ /* 0x004fca0000400000 */
[----:B------:R-:W-:-:S04]  /*19d20*/  F2FP.BF16.F32.PACK_AB R3, RZ, R3 ;  /* 0x00000003ff03723e */ /* 0x000fc800000010ff */
[----:B0-----:R-:W-:-:S05]  /*19d30*/  PRMT R6, R3, 0x7610, R6 ;  /* 0x0000761003067816 */ /* 0x001fca0000000006 */
[----:B------:R0:W-:Y:S01]  /*19d40*/  @P6 STG.E.U16 desc[UR52][R4.64+0x52], R6 ;  /* 0x0000520604006986 */ /* 0x0001e2000c101534 */
[----:B------:R-:W-:Y:S01]  /*19d50*/  ISETP.GT.AND P6, PT, R0, 0x30, P1 ;  /* 0x000000300000780c */ /* 0x000fe20000fc4270 */
[----:B---3--:R-:W-:Y:S02]  /*19d60*/  FMUL R3, R21, R2 ;  /* 0x0000000215037220 */ /* 0x008fe40000400000 */
[----:B------:R-:W2:Y:S03]  /*19d70*/  LDL.LU R21, [R1+0xa0] ;  /* 0x0000a00001157983 */ /* 0x000ea60000300800 */
[----:B------:R-:W-:-:S04]  /*19d80*/  F2FP.BF16.F32.PACK_AB R3, RZ, R3 ;  /* 0x00000003ff03723e */ /* 0x000fc800000010ff */
[----:B------:R-:W-:-:S03]  /*19d90*/  PRMT R17, R3, 0x7610, R17 ;  /* 0x0000761003117816 */ /* 0x000fc60000000011 */
[----:B0-----:R-:W-:Y:S01]  /*19da0*/  @P6 MOV R6, R8 ;  /* 0x0000000800066202 */ /* 0x001fe20000000f00 */
[----:B------:R-:W-:-:S05]  /*19db0*/  @P6 IMAD.MOV.U32 R7, RZ, RZ, R9 ;  /* 0x000000ffff076224 */ /* 0x000fca00078e0009 */
[----:B------:R0:W-:Y:S01]  /*19dc0*/  @P6 STG.E.U16 desc[UR52][R6.64+0x60], R17 ;  /* 0x0000601106006986 */ /* 0x0001e2000c101534 */
[----:B------:R-:W-:Y:S01]  /*19dd0*/  ISETP.GT.AND P6, PT, R0, 0x31, P1 ;  /* 0x000000310000780c */ /* 0x000fe20000fc4270 */
[----:B----4-:R-:W-:Y:S02]  /*19de0*/  FMUL R3, R235, R2 ;  /* 0x00000002eb037220 */ /* 0x010fe40000400000 */
[----:B------:R-:W3:Y:S03]  /*19df0*/  LDL.LU R235, [R1+0xa4] ;  /* 0x0000a40001eb7983 */ /* 0x000ee60000300800 */
[----:B------:R-:W-:-:S04]  /*19e00*/  F2FP.BF16.F32.PACK_AB R3, RZ, R3 ;  /* 0x00000003ff03723e */ /* 0x000fc800000010ff */
[----:B0-----:R-:W-:-:S03]  /*19e10*/  PRMT R17, R3, 0x7610, R17 ;  /* 0x0000761003117816 */ /* 0x001fc60000000011 */
[----:B------:R-:W-:Y:S02]  /*19e20*/  @P6 IMAD.MOV.U32 R6, RZ, RZ, R8 ;  /* 0x000000ffff066224 */ /* 0x000fe400078e0008 */
[----:B------:R-:W-:Y:S02]  /*19e30*/  @P6 IMAD.MOV.U32 R7, RZ, RZ, R9 ;  /* 0x000000ffff076224 */ /* 0x000fe400078e0009 */
[----:B-----5:R-:W-:Y:S02]  /*19e40*/  FMUL R3, R234, R2 ;  /* 0x00000002ea037220 */ /* 0x020fe40000400000 */
[----:B------:R-:W4:Y:S04]  /*19e50*/  LDL.LU R234, [R1+0xa8] ;  /* 0x0000a80001ea7983 */ /* 0x000f280000300800 */
[----:B------:R0:W-:Y:S01]  /*19e60*/  @P6 STG.E.U16 desc[UR52][R6.64+0x62], R17 ;  /* 0x0000621106006986 */ /* 0x0001e2000c101534 */
[----:B------:R-:W-:-:S02]  /*19e70*/  ISETP.GT.AND P6, PT, R0, 0x30, P4 ;  /* 0x000000300000780c */ /* 0x000fc400027c4270 */
[----:B------:R-:W-:-:S04]  /*19e80*/  F2FP.BF16.F32.PACK_AB R3, RZ, R3 ;  /* 0x00000003ff03723e */ /* 0x000fc800000010ff */
[----:B0-----:R-:W-:Y:S01]  /*19e90*/  PRMT R6, R3, 0x7610, R6 ;  /* 0x0000761003067816 */ /* 0x001fe20000000006 */
[----:B------:R-:W-:Y:S02]  /*19ea0*/  FMUL R3, R233, R2 ;  /* 0x00000002e9037220 */ /* 0x000fe40000400000 */
[----:B------:R-:W5:Y:S04]  /*19eb0*/  LDL.LU R233, [R1+0xac] ;  /* 0x0000ac0001e97983 */ /* 0x000f680000300800 */
[----:B------:R0:W-:Y:S01]  /*19ec0*/  @P6 STG.E.U16 desc[UR52][R4.64+0x60], R6 ;  /* 0x0000600604006986 */ /* 0x0001e2000c101534 */
[----:B------:R-:W-:Y:S02]  /*19ed0*/  ISETP.GT.AND P6, PT, R0, 0x31, P4 ;  /* 0x000000310000780c */ /* 0x000fe400027c4270 */
[----:B------:R-:W-:-:S04]  /*19ee0*/  F2FP.BF16.F32.PACK_AB R3, RZ, R3 ;  /* 0x00000003ff03723e */ /* 0x000fc800000010ff */
[----:B0-----:R-:W-:-:S07]  /*19ef0*/  PRMT R6, R3, 0x7610, R6 ;  /* 0x0000761003067816 */ /* 0x001fce0000000006 */
[----:B------:R0:W-:Y:S01]  /*19f00*/  @P6 STG.E.U16 desc[UR52][R4.64+0x62], R6 ;  /* 0x0000620604006986 */ /* 0x0001e2000c101534 */
[----:B------:R-:W-:Y:S01]  /*19f10*/  ISETP.GT.AND P6, PT, R0, 0x38, P1 ;  /* 0x000000380000780c */ /* 0x000fe20000fc4270 */
[----:B------:R-:W-:Y:S02]  /*19f20*/  FMUL R3, R232, R2 ;  /* 0x00000002e8037220 */ /* 0x000fe40000400000 */
[----:B------:R-:W5:Y:S03]  /*19f30*/  LDL.LU R232, [R1+0xb0] ;  /* 0x0000b00001e87983 */ /* 0x000f660000300800 */
[----:B------:R-:W-:-:S04]  /*19f40*/  F2FP.BF16.F32.PACK_AB R3, RZ, R3 ;  /* 0x00000003ff03723e */ /* 0x000fc800000010ff */
[----:B------:R-:W-:-:S03]  /*19f50*/  PRMT R17, R3, 0x7610, R17 ;  /* 0x0000761003117816 */ /* 0x000fc60000000011 */
[----:B0-----:R-:W-:Y:S02]  /*19f60*/  @P6 IMAD.MOV.U32 R6, RZ, RZ, R8 ;  /* 0x000000ffff066224 */ /* 0x001fe400078e0008 */
[----:B------:R-:W-:-:S05]  /*19f70*/  @P6 IMAD.MOV.U32 R7, RZ, RZ, R9 ;  /* 0x000000ffff076224 */ /* 0x000fca00078e0009 */
[----:B------:R0:W-:Y:S01]  /*19f80*/  @P6 STG.E.U16 desc[UR52][R6.64+0x70], R17 ;  /* 0x0000701106006986 */ /* 0x0001e2000c101534 */
[----:B------:R-:W-:Y:S01]  /*19f90*/  ISETP.GT.AND P6, PT, R0, 0x39, P1 ;  /* 0x000000390000780c */ /* 0x000fe20000fc4270 */
[----:B------:R-:W-:Y:S02]  /*19fa0*/  FMUL R3, R23, R2 ;  /* 0x0000000217037220 */ /* 0x000fe40000400000 */
[----:B------:R-:W5:Y:S03]  /*19fb0*/  LDL.LU R23, [R1+0xb4] ;  /* 0x0000b40001177983 */ /* 0x000f660000300800 */
[----:B------:R-:W-:-:S04]  /*19fc0*/  F2FP.BF16.F32.PACK_AB R3, RZ, R3 ;  /* 0x00000003ff03723e */ /* 0x000fc800000010ff */
[----:B0-----:R-:W-:-:S03]  /*19fd0*/  PRMT R17, R3, 0x7610, R17 ;  /* 0x0000761003117816 */ /* 0x001fc60000000011 */
[----:B------:R-:W-:Y:S01]  /*19fe0*/  @P6 MOV R6, R8 ;  /* 0x0000000800066202 */ /* 0x000fe20000000f00 */
[----:B------:R-:W-:Y:S02]  /*19ff0*/  @P6 IMAD.MOV.U32 R7, RZ, RZ, R9 ;  /* 0x000000ffff076224 */ /* 0x000fe400078e0009 */
[----:B------:R-:W-:Y:S02]  /*1a000*/  FMUL R3, R22, R2 ;  /* 0x0000000216037220 */ /* 0x000fe40000400000 */
[----:B------:R-:W5:Y:S04]  /*1a010*/  LDL.LU R22, [R1+0xb8] ;  /* 0x0000b80001167983 */ /* 0x000f680000300800 */
        /* <DEDUP_REMOVED lines=8> */
[----:B------:R-:W-:-:S11]  /*1a0a0*/  F2FP.BF16.F32.PACK_AB R3, RZ, R3 ;  /* 0x00000003ff03723e */ /* 0x000fd600000010ff */
[----:B------:R1:W-:Y:S01]  /*1a0b0*/  @P6 STG.E.U16 desc[UR52][R4.64+0x72], R3 ;  /* 0x0000720304006986 */ /* 0x0003e2000c101534 */
[----:B0-----:R-:W-:-:S04]  /*1a0c0*/  IADD3 R6, P6, R8, UR13, RZ ;  /* 0x0000000d08067c10 */ /* 0x001fc8000ffde0ff */
[----:B------:R-:W-:Y:S02]  /*1a0d0*/  IADD3.X R7, R9, UR12, RZ, P6, !PT ;  /* 0x0000000c09077c10 */ /* 0x000fe4000b7fe4ff */
[----:B------:R-:W-:Y:S01]  /*1a0e0*/  ISETP.GT.AND P6, PT, R0, 0x20, P3 ;  /* 0x000000200000780c */ /* 0x000fe20001fc4270 */
[----:B-1----:R-:W-:-:S05]  /*1a0f0*/  FMUL R3, R18, R2 ;  /* 0x0000000212037220 */ /* 0x002fca0000400000 */
[----:B------:R-:W-:-:S04]  /*1a100*/  F2FP.BF16.F32.PACK_AB R3, RZ, R3 ;  /* 0x00000003ff03723e */ /* 0x000fc800000010ff */
[----:B------:R-:W-:Y:S01]  /*1a110*/  PRMT R17, R3, 0x7610, R17 ;  /* 0x0000761003117816 */ /* 0x000fe20000000011 */
[----:B------:R-:W-:-:S04]  /*1a120*/  FMUL R3, R19, R2 ;  /* 0x0000000213037220 */ /* 0x000fc80000400000 */
[----:B------:R-:W-:Y:S01]  /*1a130*/  @P6 STG.E.U16 desc[UR52][R6.64+0x40], R17 ;  /* 0x0000401106006986 */ /* 0x000fe2000c101534 */
[----:B------:R-:W-:Y:S02]  /*1a140*/  ISETP.GT.AND P6, PT, R0, 0x21, P3 ;  /* 0x000000210000780c */ /* 0x000fe40001fc4270 */
[----:B------:R-:W-:-:S11]  /*1a150*/  F2FP.BF16.F32.PACK_AB R3, RZ, R3 ;  /* 0x00000003ff03723e */ /* 0x000fd600000010ff */
        /* <DEDUP_REMOVED lines=34> */
[----:B------:R-:W-:Y:S01]  /*1a380*/  ISETP.GT.AND P6, PT, R0, 0x29, P2 ;  /* 0x000000290000780c */ /* 0x000fe200017c4270 */
[----:B--2---:R-:W-:-:S05]  /*1a390*/  FMUL R3, R3, R2 ;  /* 0x0000000203037220 */ /* 0x004fca0000400000 */
[----:B------:R-:W-:-:S04]  /*1a3a0*/  F2FP.BF16.F32.PACK_AB R3, RZ, R3 ;  /* 0x00000003ff03723e */ /* 0x000fc800000010ff */
[----:B0-----:R-:W-:Y:S01]  /*1a3b0*/  PRMT R17, R3, 0x7610, R17 ;  /* 0x0000761003117816 */ /* 0x001fe20000000011 */
[----:B------:R-:W-:Y:S02]  /*1a3c0*/  FMUL R3, R21, R2 ;  /* 0x0000000215037220 */ /* 0x000fe40000400000 */
[----:B------:R-:W2:Y:S04]  /*1a3d0*/  LDL.LU R21, [R1+0x60] ;  /* 0x0000600001157983 */ /* 0x000ea80000300800 */
[----:B------:R0:W-:Y:S01]  /*1a3e0*/  @P6 STG.E.U16 desc[UR52][R10.64+0x52], R17 ;  /* 0x000052110a006986 */ /* 0x0001e2000c101534 */
[----:B------:R-:W-:Y:S02]  /*1a3f0*/  ISETP.GT.AND P6, PT, R0, 0x30, P3 ;  /* 0x000000300000780c */ /* 0x000fe40001fc4270 */
[----:B------:R-:W-:-:S04]  /*1a400*/  F2FP.BF16.F32.PACK_AB R3, RZ, R3 ;  /* 0x00000003ff03723e */ /* 0x000fc800000010ff */
[----:B0-----:R-:W-:Y:S01]  /*1a410*/  PRMT R17, R3, 0x7610, R17 ;  /* 0x0000761003117816 */ /* 0x001fe20000000011 */
[----:B---3--:R-:W-:Y:S02]  /*1a420*/  FMUL R3, R235, R2 ;  /* 0x00000002eb037220 */ /* 0x008fe40000400000 */
[----:B------:R-:W3:Y:S04]  /*1a430*/  LDL.LU R235, [R1+0x64] ;  /* 0x0000640001eb7983 */ /* 0x000ee80000300800 */
[----:B------:R0:W-:Y:S01]  /*1a440*/  @P6 STG.E.U16 desc[UR52][R6.64+0x60], R17 ;  /* 0x0000601106006986 */ /* 0x0001e2000c101534 */
[----:B------:R-:W-:Y:S02]  /*1a450*/  ISETP.GT.AND P6, PT, R0, 0x31, P3 ;  /* 0x000000310000780c */ /* 0x000fe40001fc4270 */
[----:B------:R-:W-:-:S04]  /*1a460*/  F2FP.BF16.F32.PACK_AB R3, RZ, R3 ;  /* 0x00000003ff03723e */ /* 0x000fc800000010ff */
[----:B0-----:R-:W-:Y:S01]  /*1a470*/  PRMT R17, R3, 0x7610, R17 ;  /* 0x0000761003117816 */ /* 0x001fe20000000011 */
        /* <DEDUP_REMOVED lines=24> */
[-C--:B------:R-:W-:Y:S02]  /*1a600*/  FMUL R3, R22, R2.reuse ;  /* 0x0000000216037220 */ /* 0x080fe40000400000 */
[----:B------:R-:W5:Y:S03]  /*1a610*/  LDL.LU R22, [R1+0x78] ;  /* 0x0000780001167983 */ /* 0x000f660000300800 */
[----:B------:R-:W-:Y:S01]  /*1a620*/  F2FP.BF16.F32.PACK_AB R3, RZ, R3 ;  /* 0x00000003ff03723e */ /* 0x000fe200000010ff */
[----:B------:R0:W-:Y:S01]  /*1a630*/  @P6 STG.E.U16 desc[UR52][R6.64+0x72], R17 ;  /* 0x0000721106006986 */ /* 0x0001e2000c101534 */
[----:B------:R-:W-:Y:S02]  /*1a640*/  ISETP.GT.AND P6, PT, R0, 0x38, P2 ;  /* 0x000000380000780c */ /* 0x000fe400017c4270 */
[----:B0-----:R-:W-:Y:S01]  /*1a650*/  PRMT R17, R3, 0x7610, R17 ;  /* 0x0000761003117816 */ /* 0x001fe20000000011 */
[----:B------:R-:W-:-:S02]  /*1a660*/  FMUL R3, R20, R2 ;  /* 0x0000000214037220 */ /* 0x000fc40000400000 */
[----:B------:R-:W5:Y:S03]  /*1a670*/  LDL.LU R20, [R1+0x7c] ;  /* 0x00007c0001147983 */ /* 0x000f660000300800 */
[----:B------:R-:W-:-:S05]  /*1a680*/  F2FP.BF16.F32.PACK_AB R3, RZ, R3 ;  /* 0x00000003ff03723e */ /* 0x000fca00000010ff */
[----:B------:R0:W-:Y:S02]  /*1a690*/  @P6 STG.E.U16 desc[UR52][R10.64+0x70], R17 ;  /* 0x000070110a006986 */ /* 0x0001e4000c101534 */
        /* <DEDUP_REMOVED lines=97> */
[----:B------:R-:W2:Y:S01]  /*1acb0*/  LDL.LU R3, [R1] ;  /* 0x0000000001037983 */ /* 0x000ea20000300800 */
        /* <DEDUP_REMOVED lines=45> */
[----:B------:R-:W-:-:S05]  /*1af90*/  FMUL R216, R216, R2 ;  /* 0x00000002d8d87220 */ /* 0x000fca0000400000 */
[----:B------:R-:W-:Y:S01]  /*1afa0*/  F2FP.BF16.F32.PACK_AB R216, RZ, R216 ;  /* 0x000000d8ffd8723e */ /* 0x000fe200000010ff */
        /* <DEDUP_REMOVED lines=14> */
[----:B--2---:R-:W-:-:S05]  /*1b090*/  FMUL R3, R3, R2 ;  /* 0x0000000203037220 */ /* 0x004fca0000400000 */
[----:B------:R-:W-:-:S04]  /*1b0a0*/  F2FP.BF16.F32.PACK_AB R3, RZ, R3 ;  /* 0x00000003ff03723e */ /* 0x000fc800000010ff */
[----:B0-----:R-:W-:Y:S01]  /*1b0b0*/  PRMT R17, R3, 0x7610, R17 ;  /* 0x0000761003117816 */ /* 0x001fe20000000011 */
[----:B------:R-:W-:-:S04]  /*1b0c0*/  FMUL R3, R21, R2 ;  /* 0x0000000215037220 */ /* 0x000fc80000400000 */
[----:B------:R3:W-:Y:S01]  /*1b0d0*/  @P6 STG.E.U16 desc[UR52][R4.64+0x92], R17 ;  /* 0x0000921104006986 */ /* 0x0007e2000c101534 */
[----:B------:R-:W-:Y:S02]  /*1b0e0*/  ISETP.GT.AND P6, PT, R0, 0x50, P1 ;  /* 0x000000500000780c */ /* 0x000fe40000fc4270 */
[----:B------:R-:W-:Y:S01]  /*1b0f0*/  F2FP.BF16.F32.PACK_AB R3, RZ, R3 ;  /* 0x00000003ff03723e */ /* 0x000fe200000010ff */
[----:B---3--:R-:W-:-:S10]  /*1b100*/  FMUL R17, R235, R2 ;  /* 0x00000002eb117220 */ /* 0x008fd40000400000 */
[----:B------:R0:W-:Y:S01]  /*1b110*/  @P6 STG.E.U16 desc[UR52][R8.64+0xa0], R3 ;  /* 0x0000a00308006986 */ /* 0x0001e2000c101534 */
[----:B------:R-:W-:Y:S02]  /*1b120*/  ISETP.GT.AND P6, PT, R0, 0x51, P1 ;  /* 0x000000510000780c */ /* 0x000fe40000fc4270 */
[----:B------:R-:W-:-:S04]  /*1b130*/  F2FP.BF16.F32.PACK_AB R18, RZ, R17 ;  /* 0x00000011ff12723e */ /* 0x000fc800000010ff */
[----:B0-----:R-:W-:Y:S01]  /*1b140*/  PRMT R3, R18, 0x7610, R3 ;  /* 0x0000761012037816 */ /* 0x001fe20000000003 */
[----:B----4-:R-:W-:-:S06]  /*1b150*/  FMUL R17, R234, R2 ;  /* 0x00000002ea117220 */ /* 0x010fcc0000400000 */
[----:B------:R0:W-:Y:S01]  /*1b160*/  @P6 STG.E.U16 desc[UR52][R8.64+0xa2], R3 ;  /* 0x0000a20308006986 */ /* 0x0001e2000c101534 */
[----:B------:R-:W-:Y:S02]  /*1b170*/  ISETP.GT.AND P6, PT, R0, 0x50, P4 ;  /* 0x000000500000780c */ /* 0x000fe400027c4270 */
[----:B------:R-:W-:Y:S01]  /*1b180*/  F2FP.BF16.F32.PACK_AB R17, RZ, R17 ;  /* 0x00000011ff11723e */ /* 0x000fe200000010ff */
[----:B-----5:R-:W-:-:S05]  /*1b190*/  FMUL R18, R233, R2 ;  /* 0x00000002e9127220 */ /* 0x020fca0000400000 */
[----:B------:R-:W-:-:S05]  /*1b1a0*/  F2FP.BF16.F32.PACK_AB R18, RZ, R18 ;  /* 0x00000012ff12723e */ /* 0x000fca00000010ff */
[----:B------:R1:W-:Y:S01]  /*1b1b0*/  @P6 STG.E.U16 desc[UR52][R4.64+0xa0], R17 ;  /* 0x0000a01104006986 */ /* 0x0003e2000c101534 */
[----:B------:R-:W-:Y:S02]  /*1b1c0*/  ISETP.GT.AND P6, PT, R0, 0x51, P4 ;  /* 0x000000510000780c */ /* 0x000fe400027c4270 */
[----:B------:R-:W-:Y:S01]  /*1b1d0*/  PRMT R19, R18, 0x7610, R19 ;  /* 0x0000761012137816 */ /* 0x000fe20000000013 */
[----:B------:R-:W-:-:S10]  /*1b1e0*/  FMUL R18, R232, R2 ;  /* 0x00000002e8127220 */ /* 0x000fd40000400000 */
[----:B------:R2:W-:Y:S01]  /*1b1f0*/  @P6 STG.E.U16 desc[UR52][R4.64+0xa2], R19 ;  /* 0x0000a21304006986 */ /* 0x0005e2000c101534 */
[----:B------:R-:W-:Y:S02]  /*1b200*/  ISETP.GT.AND P6, PT, R0, 0x58, P1 ;  /* 0x000000580000780c */ /* 0x000fe40000fc4270 */
[----:B------:R-:W-:Y:S01]  /*1b210*/  F2FP.BF16.F32.PACK_AB R18, RZ, R18 ;  /* 0x00000012ff12723e */ /* 0x000fe200000010ff */
[----:B0-----:R-:W-:-:S05]  /*1b220*/  FMUL R3, R23, R2 ;  /* 0x0000000217037220 */ /* 0x001fca0000400000 */
[----:B------:R-:W-:-:S05]  /*1b230*/  F2FP.BF16.F32.PACK_AB R3, RZ, R3 ;  /* 0x00000003ff03723e */ /* 0x000fca00000010ff */
[----:B------:R-:W-:Y:S01]  /*1b240*/  @P6 STG.E.U16 desc[UR52][R8.64+0xb0], R18 ;  /* 0x0000b01208006986 */ /* 0x000fe2000c101534 */
[----:B------:R-:W-:Y:S02]  /*1b250*/  ISETP.GT.AND P6, PT, R0, 0x59, P1 ;  /* 0x000000590000780c */ /* 0x000fe40000fc4270 */
[----:B-1----:R-:W-:Y:S01]  /*1b260*/  PRMT R17, R3, 0x7610, R17 ;  /* 0x0000761003117816 */ /* 0x002fe20000000011 */
[----:B------:R-:W-:-:S05]  /*1b270*/  FMUL R3, R22, R2 ;  /* 0x0000000216037220 */ /* 0x000fca0000400000 */
[----:B------:R-:W-:-:S05]  /*1b280*/  F2FP.BF16.F32.PACK_AB R3, RZ, R3 ;  /* 0x00000003ff03723e */ /* 0x000fca00000010ff */
[----:B------:R-:W-:Y:S01]  /*1b290*/  @P6 STG.E.U16 desc[UR52][R8.64+0xb2], R17 ;  /* 0x0000b21108006986 */ /* 0x000fe2000c101534 */
[----:B------:R-:W-:Y:S02]  /*1b2a0*/  ISETP.GT.AND P6, PT, R0, 0x58, P4 ;  /* 0x000000580000780c */ /* 0x000fe400027c4270 */
[----:B--2---:R-:W-:Y:S01]  /*1b2b0*/  PRMT R19, R3, 0x7610, R19 ;  /* 0x0000761003137816 */ /* 0x004fe20000000013 */
[----:B------:R-:W-:-:S10]  /*1b2c0*/  FMUL R3, R20, R2 ;  /* 0x0000000214037220 */ /* 0x000fd40000400000 */
[----:B------:R-:W-:Y:S01]  /*1b2d0*/  @P6 STG.E.U16 desc[UR52][R4.64+0xb0], R19 ;  /* 0x0000b01304006986 */ /* 0x000fe2000c101534 */
[----:B------:R-:W-:Y:S02]  /*1b2e0*/  ISETP.GT.AND P6, PT, R0, 0x59, P4 ;  /* 0x000000590000780c */ /* 0x000fe400027c4270 */
[----:B------:R-:W-:-:S11]  /*1b2f0*/  F2FP.BF16.F32.PACK_AB R3, RZ, R3 ;  /* 0x00000003ff03723e */ /* 0x000fd600000010ff */
[----:B------:R-:W-:Y:S01]  /*1b300*/  @P6 STG.E.U16 desc[UR52][R4.64+0xb2], R3 ;  /* 0x0000b20304006986 */ /* 0x000fe2000c101534 */
[----:B------:R-:W-:-:S13]  /*1b310*/  ISETP.GT.AND P6, PT, R0, 0x40, P3 ;  /* 0x000000400000780c */ /* 0x000fda0001fc4270 */
        /* <DEDUP_REMOVED lines=13> */
[----:B------:R-:W-:Y:S01]  /*1b3f0*/  ISETP.GT.AND P6, PT, R0, 0x49, P2 ;  /* 0x000000490000780c */ /* 0x000fe200017c4270 */
[----:B------:R-:W-:-:S12]  /*1b400*/  FMUL R224, R224, R2 ;  /* 0x00000002e0e07220 */ /* 0x000fd80000400000 */
[----:B------:R-:W-:Y:S01]  /*1b410*/  @P6 STG.E.U16 desc[UR52][R10.64+0x92], R223 ;  /* 0x000092df0a006986 */ /* 0x000fe2000c101534 */
[----:B------:R-:W-:Y:S02]  /*1b420*/  ISETP.GT.AND P6, PT, R0, 0x50, P3 ;  /* 0x000000500000780c */ /* 0x000fe40001fc4270 */
[----:B------:R-:W-:Y:S01]  /*1b430*/  F2FP.BF16.F32.PACK_AB R224, RZ, R224 ;  /* 0x000000e0ffe0723e */ /* 0x000fe200000010ff */
[----:B------:R-:W-:-:S10]  /*1b440*/  FMUL R225, R225, R2 ;  /* 0x00000002e1e17220 */ /* 0x000fd40000400000 */
        /* <DEDUP_REMOVED lines=653> */
[C---:B------:R-:W-:Y:S02]  /*1dd20*/  ISETP.GT.AND P6, PT, R0.reuse, 0xd8, P0 ;  /* 0x000000d80000780c */ /* 0x040fe400007c4270 */
[----:B------:R-:W-:Y:S02]  /*1dd30*/  F2FP.BF16.F32.PACK_AB R68, RZ, R68 ;  /* 0x00000044ff44723e */ /* 0x000fe400000010ff */
[----:B------:R-:W-:Y:S01]  /*1dd40*/  ISETP.GT.AND P0, PT, R0, 0xd9, P0 ;  /* 0x000000d90000780c */ /* 0x000fe20000704270 */
[-C--:B------:R-:W-:Y:S01]  /*1dd50*/  FMUL R69, R69, R2.reuse ;  /* 0x0000000245457220 */ /* 0x080fe20000400000 */
[-C--:B------:R-:W-:Y:S01]  /*1dd60*/  FMUL R70, R70, R2.reuse ;  /* 0x0000000246467220 */ /* 0x080fe20000400000 */
[----:B------:R-:W-:-:S06]  /*1dd70*/  FMUL R71, R71, R2 ;  /* 0x0000000247477220 */ /* 0x000fcc0000400000 */
[----:B------:R-:W-:Y:S01]  /*1dd80*/  @P6 STG.E.U16 desc[UR52][R12.64+0x1b0], R68 ;  /* 0x0001b0440c006986 */ /* 0x000fe2000c101534 */
[C---:B------:R-:W-:Y:S02]  /*1dd90*/  ISETP.GT.AND P6, PT, R0.reuse, 0xd8, P5 ;  /* 0x000000d80000780c */ /* 0x040fe40002fc4270 */
[C---:B------:R-:W-:Y:S02]  /*1dda0*/  ISETP.GT.AND P5, PT, R0.reuse, 0xd9, P5 ;  /* 0x000000d90000780c */ /* 0x040fe40002fa4270 */
[----:B------:R-:W-:Y:S02]  /*1ddb0*/  F2FP.BF16.F32.PACK_AB R69, RZ, R69 ;  /* 0x00000045ff45723e */ /* 0x000fe400000010ff */
[----:B------:R-:W-:Y:S02]  /*1ddc0*/  F2FP.BF16.F32.PACK_AB R70, RZ, R70 ;  /* 0x00000046ff46723e */ /* 0x000fe400000010ff */
[----:B------:R-:W-:Y:S01]  /*1ddd0*/  F2FP.BF16.F32.PACK_AB R71, RZ, R71 ;  /* 0x00000047ff47723e */ /* 0x000fe200000010ff */
[----:B------:R0:W-:Y:S01]  /*1dde0*/  @P0 STG.E.U16 desc[UR52][R12.64+0x1b2], R69 ;  /* 0x0001b2450c000986 */ /* 0x0001e2000c101534 */
[----:B------:R-:W-:-:S03]  /*1ddf0*/  ISETP.GT.AND P0, PT, R0, 0xc1, P1 ;  /* 0x000000c10000780c */ /* 0x000fc60000f04270 */
[----:B------:R-:W-:Y:S01]  /*1de00*/  @P6 STG.E.U16 desc[UR52][R14.64+0x1b0], R70 ;  /* 0x0001b0460e006986 */ /* 0x000fe2000c101534 */
[----:B------:R-:W-:Y:S01]  /*1de10*/  ISETP.GT.AND P6, PT, R0, 0xc0, P1 ;  /* 0x000000c00000780c */ /* 0x000fe20000fc4270 */
[-C--:B------:R-:W-:Y:S02]  /*1de20*/  FMUL R40, R40, R2.reuse ;  /* 0x0000000228287220 */ /* 0x080fe40000400000 */
[----:B------:R-:W-:Y:S01]  /*1de30*/  @P5 STG.E.U16 desc[UR52][R14.64+0x1b2], R71 ;  /* 0x0001b2470e005986 */ /* 0x000fe2000c101534 */
[----:B------:R-:W-:Y:S01]  /*1de40*/  ISETP.GT.AND P5, PT, R0, 0xc0, P4 ;  /* 0x000000c00000780c */ /* 0x000fe200027a4270 */
[-C--:B------:R-:W-:Y:S01]  /*1de50*/  FMUL R41, R41, R2.reuse ;  /* 0x0000000229297220 */ /* 0x080fe20000400000 */
[----:B------:R-:W-:Y:S01]  /*1de60*/  FMUL R42, R42, R2 ;  /* 0x000000022a2a7220 */ /* 0x000fe20000400000 */
[----:B------:R-:W-:-:S03]  /*1de70*/  F2FP.BF16.F32.PACK_AB R40, RZ, R40 ;  /* 0x00000028ff28723e */ /* 0x000fc600000010ff */
[----:B------:R-:W-:Y:S02]  /*1de80*/  F2FP.BF16.F32.PACK_AB R41, RZ, R41 ;  /* 0x00000029ff29723e */ /* 0x000fe400000010ff */
[----:B------:R-:W-:Y:S01]  /*1de90*/  F2FP.BF16.F32.PACK_AB R42, RZ, R42 ;  /* 0x0000002aff2a723e */ /* 0x000fe200000010ff */
[----:B------:R-:W-:Y:S01]  /*1dea0*/  @P6 STG.E.U16 desc[UR52][R8.64+0x180], R40 ;  /* 0x0001802808006986 */ /* 0x000fe2000c101534 */
[----:B------:R-:W-:-:S03]  /*1deb0*/  ISETP.GT.AND P6, PT, R0, 0xc1, P4 ;  /* 0x000000c10000780c */ /* 0x000fc600027c4270 */
[----:B------:R-:W-:Y:S01]  /*1dec0*/  @P0 STG.E.U16 desc[UR52][R8.64+0x182], R41 ;  /* 0x0001822908000986 */ /* 0x000fe2000c101534 */
[C---:B------:R-:W-:Y:S01]  /*1ded0*/  ISETP.GT.AND P0, PT, R0.reuse, 0xc8, P1 ;  /* 0x000000c80000780c */ /* 0x040fe20000f04270 */
        /* <DEDUP_REMOVED lines=8> */
[----:B------:R-:W-:Y:S04]  /*1df60*/  @P6 STG.E.U16 desc[UR52][R4.64+0x182], R43 ;  /* 0x0001822b04006986 */ /* 0x000fe8000c101534 */
[----:B------:R-:W-:Y:S01]  /*1df70*/  @P0 STG.E.U16 desc[UR52][R8.64+0x190], R44 ;  /* 0x0001902c08000986 */ /* 0x000fe2000c101534 */
[----:B------:R-:W-:-:S03]  /*1df80*/  ISETP.GT.AND P0, PT, R0, 0xc8, P4 ;  /* 0x000000c80000780c */ /* 0x000fc60002704270 */
[----:B------:R-:W-:Y:S01]  /*1df90*/  @P5 STG.E.U16 desc[UR52][R8.64+0x192], R45 ;  /* 0x0001922d08005986 */ /* 0x000fe2000c101534 */
[----:B------:R-:W-:Y:S01]  /*1dfa0*/  ISETP.GT.AND P5, PT, R0, 0xc9, P4 ;  /* 0x000000c90000780c */ /* 0x000fe200027a4270 */
[-C--:B------:R-:W-:Y:S01]  /*1dfb0*/  FMUL R46, R46, R2.reuse ;  /* 0x000000022e2e7220 */ /* 0x080fe20000400000 */
[----:B------:R-:W-:Y:S01]  /*1dfc0*/  FMUL R47, R47, R2 ;  /* 0x000000022f2f7220 */ /* 0x000fe20000400000 */
[----:B------:R-:W-:-:S03]  /*1dfd0*/  ISETP.GT.AND P6, PT, R0, 0xd0, P1 ;  /* 0x000000d00000780c */ /* 0x000fc60000fc4270 */
[----:B------:R-:W-:Y:S02]  /*1dfe0*/  F2FP.BF16.F32.PACK_AB R46, RZ, R46 ;  /* 0x0000002eff2e723e */ /* 0x000fe400000010ff */
[----:B------:R-:W-:Y:S01]  /*1dff0*/  F2FP.BF16.F32.PACK_AB R47, RZ, R47 ;  /* 0x0000002fff2f723e */ /* 0x000fe200000010ff */
[----:B------:R-:W-:Y:S02]  /*1e000*/  FMUL R48, R48, R2 ;  /* 0x0000000230307220 */ /* 0x000fe40000400000 */
[----:B------:R-:W-:Y:S04]  /*1e010*/  @P0 STG.E.U16 desc[UR52][R4.64+0x190], R46 ;  /* 0x0001902e04000986 */ /* 0x000fe8000c101534 */
[----:B------:R-:W-:Y:S01]  /*1e020*/  @P5 STG.E.U16 desc[UR52][R4.64+0x192], R47 ;  /* 0x0001922f04005986 */ /* 0x000fe2000c101534 */
[----:B------:R-:W-:-:S02]  /*1e030*/  ISETP.GT.AND P5, PT, R0, 0xd1, P1 ;  /* 0x000000d10000780c */ /* 0x000fc40000fa4270 */
[----:B------:R-:W-:Y:S01]  /*1e040*/  F2FP.BF16.F32.PACK_AB R48, RZ, R48 ;  /* 0x00000030ff30723e */ /* 0x000fe200000010ff */
[----:B------:R-:W-:-:S04]  /*1e050*/  FMUL R49, R49, R2 ;  /* 0x0000000231317220 */ /* 0x000fc80000400000 */
[----:B------:R-:W-:Y:S01]  /*1e060*/  @P6 STG.E.U16 desc[UR52][R8.64+0x1a0], R48 ;  /* 0x0001a03008006986 */ /* 0x000fe2000c101534 */
[----:B------:R-:W-:Y:S02]  /*1e070*/  ISETP.GT.AND P6, PT, R0, 0xd0, P4 ;  /* 0x000000d00000780c */ /* 0x000fe400027c4270 */
[----:B------:R-:W-:Y:S01]  /*1e080*/  F2FP.BF16.F32.PACK_AB R49, RZ, R49 ;  /* 0x00000031ff31723e */ /* 0x000fe200000010ff */
[----:B------:R-:W-:Y:S01]  /*1e090*/  FMUL R50, R50, R2 ;  /* 0x0000000232327220 */ /* 0x000fe20000400000 */
[C---:B------:R-:W-:Y:S02]  /*1e0a0*/  ISETP.GT.AND P0, PT, R0.reuse, 0xd8, P1 ;  /* 0x000000d80000780c */ /* 0x040fe40000f04270 */
[C---:B------:R-:W-:Y:S01]  /*1e0b0*/  ISETP.GT.AND P1, PT, R0.reuse, 0xd9, P1 ;  /* 0x000000d90000780c */ /* 0x040fe20000f24270 */
[----:B------:R-:W-:Y:S01]  /*1e0c0*/  @P5 STG.E.U16 desc[UR52][R8.64+0x1a2], R49 ;  /* 0x0001a23108005986 */ /* 0x000fe2000c101534 */
[----:B------:R-:W-:Y:S02]  /*1e0d0*/  ISETP.GT.AND P5, PT, R0, 0xd1, P4 ;  /* 0x000000d10000780c */ /* 0x000fe400027a4270 */
[----:B------:R-:W-:Y:S01]  /*1e0e0*/  F2FP.BF16.F32.PACK_AB R50, RZ, R50 ;  /* 0x00000032ff32723e */ /* 0x000fe200000010ff */
[-C--:B------:R-:W-:Y:S01]  /*1e0f0*/  FMUL R51, R51, R2.reuse ;  /* 0x0000000233337220 */ /* 0x080fe20000400000 */
[-C--:B------:R-:W-:Y:S01]  /*1e100*/  FMUL R52, R52, R2.reuse ;  /* 0x0000000234347220 */ /* 0x080fe20000400000 */
[----:B------:R-:W-:-:S02]  /*1e110*/  FMUL R53, R53, R2 ;  /* 0x0000000235357220 */ /* 0x000fc40000400000 */
[----:B------:R-:W-:Y:S01]  /*1e120*/  @P6 STG.E.U16 desc[UR52][R4.64+0x1a0], R50 ;  /* 0x0001a03204006986 */ /* 0x000fe2000c101534 */
[C---:B------:R-:W-:Y:S02]  /*1e130*/  ISETP.GT.AND P6, PT, R0.reuse, 0xd8, P4 ;  /* 0x000000d80000780c */ /* 0x040fe400027c4270 */
[----:B------:R-:W-:Y:S02]  /*1e140*/  F2FP.BF16.F32.PACK_AB R51, RZ, R51 ;  /* 0x00000033ff33723e */ /* 0x000fe400000010ff */
[----:B------:R-:W-:Y:S01]  /*1e150*/  ISETP.GT.AND P4, PT, R0, 0xd9, P4 ;  /* 0x000000d90000780c */ /* 0x000fe20002784270 */
[----:B------:R-:W-:Y:S01]  /*1e160*/  FMUL R54, R54, R2 ;  /* 0x0000000236367220 */ /* 0x000fe20000400000 */
[----:B------:R-:W-:Y:S01]  /*1e170*/  F2FP.BF16.F32.PACK_AB R52, RZ, R52 ;  /* 0x00000034ff34723e */ /* 0x000fe200000010ff */
[----:B0-----:R-:W-:Y:S01]  /*1e180*/  @P1 IMAD.MOV.U32 R12, RZ, RZ, R8 ;  /* 0x000000ffff0c1224 */ /* 0x001fe200078e0008 */
[----:B------:R-:W-:Y:S01]  /*1e190*/  F2FP.BF16.F32.PACK_AB R53, RZ, R53 ;  /* 0x00000035ff35723e */ /* 0x000fe200000010ff */
[----:B------:R-:W-:-:S02]  /*1e1a0*/  @P1 IMAD.MOV.U32 R13, RZ, RZ, R9 ;  /* 0x000000ffff0d1224 */ /* 0x000fc400078e0009 */
[----:B------:R-:W-:Y:S01]  /*1e1b0*/  FMUL R55, R55, R2 ;  /* 0x0000000237377220 */ /* 0x000fe20000400000 */
[----:B------:R-:W-:Y:S01]  /*1e1c0*/  @P5 STG.E.U16 desc[UR52][R4.64+0x1a2], R51 ;  /* 0x0001a23304005986 */ /* 0x000fe2000c101534 */
[----:B------:R-:W-:-:S03]  /*1e1d0*/  F2FP.BF16.F32.PACK_AB R54, RZ, R54 ;  /* 0x00000036ff36723e */ /* 0x000fc600000010ff */
[----:B------:R-:W-:Y:S01]  /*1e1e0*/  @P0 STG.E.U16 desc[UR52][R8.64+0x1b0], R52 ;  /* 0x0001b03408000986 */ /* 0x000fe2000c101534 */
[----:B------:R-:W-:-:S03]  /*1e1f0*/  F2FP.BF16.F32.PACK_AB R55, RZ, R55 ;  /* 0x00000037ff37723e */ /* 0x000fc600000010ff */
[----:B------:R-:W-:Y:S01]  /*1e200*/  @P1 STG.E.U16 desc[UR52][R12.64+0x1b2], R53 ;  /* 0x0001b2350c001986 */ /* 0x000fe2000c101534 */
[C---:B------:R-:W-:Y:S02]  /*1e210*/  ISETP.GT.AND P1, PT, R0.reuse, 0xc0, P2 ;  /* 0x000000c00000780c */ /* 0x040fe40001724270 */
[C---:B------:R-:W-:Y:S01]  /*1e220*/  ISETP.GT.AND P0, PT, R0.reuse, 0xc0, P3 ;  /* 0x000000c00000780c */ /* 0x040fe20001f04270 */
[----:B------:R-:W-:Y:S01]  /*1e230*/  @P6 STG.E.U16 desc[UR52][R4.64+0x1b0], R54 ;  /* 0x0001b03604006986 */ /* 0x000fe2000c101534 */
[----:B------:R-:W-:Y:S01]  /*1e240*/  ISETP.GT.AND P5, PT, R0, 0xc1, P3 ;  /* 0x000000c10000780c */ /* 0x000fe20001fa4270 */
[-C--:B------:R-:W-:Y:S01]  /*1e250*/  FMUL R24, R24, R2.reuse ;  /* 0x0000000218187220 */ /* 0x080fe20000400000 */
[-C--:B------:R-:W-:Y:S01]  /*1e260*/  FMUL R25, R25, R2.reuse ;  /* 0x0000000219197220 */ /* 0x080fe20000400000 */
[----:B------:R0:W-:Y:S01]  /*1e270*/  @P4 STG.E.U16 desc[UR52][R4.64+0x1b2], R55 ;  /* 0x0001b23704004986 */ /* 0x0001e2000c101534 */
[----:B------:R-:W-:Y:S01]  /*1e280*/  ISETP.GT.AND P4, PT, R0, 0xc1, P2 ;  /* 0x000000c10000780c */ /* 0x000fe20001784270 */
[----:B------:R-:W-:Y:S01]  /*1e290*/  FMUL R26, R26, R2 ;  /* 0x000000021a1a7220 */ /* 0x000fe20000400000 */
[----:B------:R-:W-:-:S02]  /*1e2a0*/  F2FP.BF16.F32.PACK_AB R24, RZ, R24 ;  /* 0x00000018ff18723e */ /* 0x000fc400000010ff */
[----:B------:R-:W-:Y:S01]  /*1e2b0*/  F2FP.BF16.F32.PACK_AB R25, RZ, R25 ;  /* 0x00000019ff19723e */ /* 0x000fe200000010ff */
[----:B------:R-:W-:Y:S01]  /*1e2c0*/  FMUL R27, R27, R2 ;  /* 0x000000021b1b7220 */ /* 0x000fe20000400000 */
[----:B------:R-:W-:Y:S02]  /*1e2d0*/  F2FP.BF16.F32.PACK_AB R26, RZ, R26 ;  /* 0x0000001aff1a723e */ /* 0x000fe400000010ff */
[C---:B------:R-:W-:Y:S01]  /*1e2e0*/  ISETP.GT.AND P6, PT, R0.reuse, 0xc8, P2 ;  /* 0x000000c80000780c */ /* 0x040fe200017c4270 */
[----:B0-----:R-:W-:Y:S02]  /*1e2f0*/  @P1 IMAD.MOV.U32 R4, RZ, RZ, R10 ;  /* 0x000000ffff041224 */ /* 0x001fe400078e000a */
[----:B------:R-:W-:Y:S01]  /*1e300*/  @P1 IMAD.MOV.U32 R5, RZ, RZ, R11 ;  /* 0x000000ffff051224 */ /* 0x000fe200078e000b */
[----:B------:R-:W-:Y:S01]  /*1e310*/  @P0 STG.E.U16 desc[UR52][R6.64+0x180], R24 ;  /* 0x0001801806000986 */ /* 0x000fe2000c101534 */
[----:B------:R-:W-:-:S03]  /*1e320*/  ISETP.GT.AND P0, PT, R0, 0xc8, P3 ;  /* 0x000000c80000780c */ /* 0x000fc60001f04270 */
[----:B------:R-:W-:Y:S01]  /*1e330*/  @P5 STG.E.U16 desc[UR52][R6.64+0x182], R25 ;  /* 0x0001821906005986 */ /* 0x000fe2000c101534 */
[----:B------:R-:W-:Y:S01]  /*1e340*/  ISETP.GT.AND P5, PT, R0, 0xc9, P3 ;  /* 0x000000c90000780c */ /* 0x000fe20001fa4270 */
[-C--:B------:R-:W-:Y:S01]  /*1e350*/  FMUL R28, R28, R2.reuse ;  /* 0x000000021c1c7220 */ /* 0x080fe20000400000 */
[----:B------:R-:W-:Y:S01]  /*1e360*/  F2FP.BF16.F32.PACK_AB R27, RZ, R27 ;  /* 0x0000001bff1b723e */ /* 0x000fe200000010ff */
[----:B------:R0:W-:Y:S01]  /*1e370*/  @P1 STG.E.U16 desc[UR52][R4.64+0x180], R26 ;  /* 0x0001801a04001986 */ /* 0x0001e2000c101534 */
[----:B------:R-:W-:Y:S01]  /*1e380*/  ISETP.GT.AND P1, PT, R0, 0xc9, P2 ;  /* 0x000000c90000780c */ /* 0x000fe20001724270 */
[-C--:B------:R-:W-:Y:S01]  /*1e390*/  FMUL R29, R29, R2.reuse ;  /* 0x000000021d1d7220 */ /* 0x080fe20000400000 */
[----:B------:R-:W-:Y:S01]  /*1e3a0*/  FMUL R30, R30, R2 ;  /* 0x000000021e1e7220 */ /* 0x000fe20000400000 */
[----:B------:R-:W-:Y:S02]  /*1e3b0*/  F2FP.BF16.F32.PACK_AB R28, RZ, R28 ;  /* 0x0000001cff1c723e */ /* 0x000fe400000010ff */
[----:B0-----:R-:W-:Y:S01]  /*1e3c0*/  @P4 MOV R4, R10 ;  /* 0x0000000a00044202 */ /* 0x001fe20000000f00 */
[----:B------:R-:W-:Y:S01]  /*1e3d0*/  @P4 IMAD.MOV.U32 R5, RZ, RZ, R11 ;  /* 0x000000ffff054224 */ /* 0x000fe200078e000b */
[----:B------:R-:W-:Y:S01]  /*1e3e0*/  F2FP.BF16.F32.PACK_AB R29, RZ, R29 ;  /* 0x0000001dff1d723e */ /* 0x000fe200000010ff */
[----:B------:R-:W-:Y:S01]  /*1e3f0*/  FMUL R31, R31, R2 ;  /* 0x000000021f1f7220 */ /* 0x000fe20000400000 */
[----:B------:R-:W-:-:S02]  /*1e400*/  F2FP.BF16.F32.PACK_AB R30, RZ, R30 ;  /* 0x0000001eff1e723e */ /* 0x000fc400000010ff */
[----:B------:R0:W-:Y:S01]  /*1e410*/  @P4 STG.E.U16 desc[UR52][R4.64+0x182], R27 ;  /* 0x0001821b04004986 */ /* 0x0001e2000c101534 */
[----:B------:R-:W-:Y:S01]  /*1e420*/  ISETP.GT.AND P4, PT, R0, 0xd0, P3 ;  /* 0x000000d00000780c */ /* 0x000fe20001f84270 */
[----:B------:R-:W-:Y:S02]  /*1e430*/  FMUL R32, R32, R2 ;  /* 0x0000000220207220 */ /* 0x000fe40000400000 */
[----:B------:R-:W-:Y:S01]  /*1e440*/  @P0 STG.E.U16 desc[UR52][R6.64+0x190], R28 ;  /* 0x0001901c06000986 */ /* 0x000fe2000c101534 */
[----:B------:R-:W-:-:S03]  /*1e450*/  F2FP.BF16.F32.PACK_AB R31, RZ, R31 ;  /* 0x0000001fff1f723e */ /* 0x000fc600000010ff */
[----:B------:R-:W-:Y:S01]  /*1e460*/  @P5 STG.E.U16 desc[UR52][R6.64+0x192], R29 ;  /* 0x0001921d06005986 */ /* 0x000fe2000c101534 */
[--C-:B0-----:R-:W-:Y:S02]  /*1e470*/  @P6 IMAD.MOV.U32 R4, RZ, RZ, R10.reuse ;  /* 0x000000ffff046224 */ /* 0x101fe400078e000a */
[----:B------:R-:W-:Y:S01]  /*1e480*/  @P6 IMAD.MOV.U32 R5, RZ, RZ, R11 ;  /* 0x000000ffff056224 */ /* 0x000fe200078e000b */
[----:B------:R-:W-:Y:S02]  /*1e490*/  F2FP.BF16.F32.PACK_AB R32, RZ, R32 ;  /* 0x00000020ff20723e */ /* 0x000fe400000010ff */
[C---:B------:R-:W-:Y:S02]  /*1e4a0*/  ISETP.GT.AND P5, PT, R0.reuse, 0xd0, P2 ;  /* 0x000000d00000780c */ /* 0x040fe400017a4270 */
[----:B------:R0:W-:Y:S01]  /*1e4b0*/  @P6 STG.E.U16 desc[UR52][R4.64+0x190], R30 ;  /* 0x0001901e04006986 */ /* 0x0001e2000c101534 */
[----:B------:R-:W-:Y:S01]  /*1e4c0*/  ISETP.GT.AND P0, PT, R0, 0xd1, P3 ;  /* 0x000000d10000780c */ /* 0x000fe20001f04270 */
[-C--:B------:R-:W-:Y:S01]  /*1e4d0*/  FMUL R33, R33, R2.reuse ;  /* 0x0000000221217220 */ /* 0x080fe20000400000 */
[----:B------:R-:W-:Y:S01]  /*1e4e0*/  FMUL R34, R34, R2 ;  /* 0x0000000222227220 */ /* 0x000fe20000400000 */
[----:B0-----:R-:W-:-:S02]  /*1e4f0*/  @P1 IMAD.MOV.U32 R4, RZ, RZ, R10 ;  /* 0x000000ffff041224 */ /* 0x001fc400078e000a */
[----:B------:R-:W-:-:S05]  /*1e500*/  @P1 IMAD.MOV.U32 R5, RZ, RZ, R11 ;  /* 0x000000ffff051224 */ /* 0x000fca00078e000b */
[----:B------:R0:W-:Y:S04]  /*1e510*/  @P1 STG.E.U16 desc[UR52][R4.64+0x192], R31 ;  /* 0x0001921f04001986 */ /* 0x0001e8000c101534 */
[----:B------:R-:W-:Y:S01]  /*1e520*/  @P4 STG.E.U16 desc[UR52][R6.64+0x1a0], R32 ;  /* 0x0001a02006004986 */ /* 0x000fe2000c101534 */
[C---:B------:R-:W-:Y:S02]  /*1e530*/  ISETP.GT.AND P4, PT, R0.reuse, 0xd1, P2 ;  /* 0x000000d10000780c */ /* 0x040fe40001784270 */
[----:B------:R-:W-:Y:S02]  /*1e540*/  F2FP.BF16.F32.PACK_AB R33, RZ, R33 ;  /* 0x00000021ff21723e */ /* 0x000fe400000010ff */
[----:B------:R-:W-:Y:S01]  /*1e550*/  ISETP.GT.AND P6, PT, R0, 0xd8, P2 ;  /* 0x000000d80000780c */ /* 0x000fe200017c4270 */
[----:B------:R-:W-:Y:S01]  /*1e560*/  FMUL R35, R35, R2 ;  /* 0x0000000223237220 */ /* 0x000fe20000400000 */
[----:B------:R-:W-:Y:S01]  /*1e570*/  F2FP.BF16.F32.PACK_AB R34, RZ, R34 ;  /* 0x00000022ff22723e */ /* 0x000fe200000010ff */
[----:B0-----:R-:W-:Y:S01]  /*1e580*/  @P5 IMAD.MOV.U32 R5, RZ, RZ, R11 ;  /* 0x000000ffff055224 */ /* 0x001fe200078e000b */
[----:B------:R-:W-:-:S02]  /*1e590*/  @P5 MOV R4, R10 ;  /* 0x0000000a00045202 */ /* 0x000fc40000000f00 */
[C---:B------:R-:W-:Y:S01]  /*1e5a0*/  ISETP.GT.AND P1, PT, R0.reuse, 0xd8, P3 ;  /* 0x000000d80000780c */ /* 0x040fe20001f24270 */
[----:B------:R-:W-:Y:S01]  /*1e5b0*/  @P0 STG.E.U16 desc[UR52][R6.64+0x1a2], R33 ;  /* 0x0001a22106000986 */ /* 0x000fe2000c101534 */
[----:B------:R-:W-:Y:S01]  /*1e5c0*/  ISETP.GT.AND P3, PT, R0, 0xd9, P3 ;  /* 0x000000d90000780c */ /* 0x000fe20001f64270 */
[-C--:B------:R-:W-:Y:S01]  /*1e5d0*/  FMUL R36, R36, R2.reuse ;  /* 0x0000000224247220 */ /* 0x080fe20000400000 */
[----:B------:R-:W-:Y:S01]  /*1e5e0*/  ISETP.GT.AND P2, PT, R0, 0xd9, P2 ;  /* 0x000000d90000780c */ /* 0x000fe20001744270 */
[----:B------:R0:W-:Y:S01]  /*1e5f0*/  @P5 STG.E.U16 desc[UR52][R4.64+0x1a0], R34 ;  /* 0x0001a02204005986 */ /* 0x0001e2000c101534 */
[-C--:B------:R-:W-:Y:S01]  /*1e600*/  FMUL R37, R37, R2.reuse ;  /* 0x0000000225257220 */ /* 0x080fe20000400000 */
[----:B------:R-:W-:Y:S01]  /*1e610*/  F2FP.BF16.F32.PACK_AB R35, RZ, R35 ;  /* 0x00000023ff23723e */ /* 0x000fe200000010ff */
[-C--:B------:R-:W-:Y:S01]  /*1e620*/  FMUL R38, R38, R2.reuse ;  /* 0x0000000226267220 */ /* 0x080fe20000400000 */
[----:B------:R-:W-:Y:S01]  /*1e630*/  FMUL R39, R39, R2 ;  /* 0x0000000227277220 */ /* 0x000fe20000400000 */
[----:B------:R-:W-:-:S02]  /*1e640*/  F2FP.BF16.F32.PACK_AB R36, RZ, R36 ;  /* 0x00000024ff24723e */ /* 0x000fc400000010ff */
[----:B------:R-:W-:Y:S01]  /*1e650*/  F2FP.BF16.F32.PACK_AB R37, RZ, R37 ;  /* 0x00000025ff25723e */ /* 0x000fe200000010ff */
[--C-:B0-----:R-:W-:Y:S02]  /*1e660*/  @P4 IMAD.MOV.U32 R4, RZ, RZ, R10.reuse ;  /* 0x000000ffff044224 */ /* 0x101fe400078e000a */
[----:B------:R-:W-:Y:S01]  /*1e670*/  @P4 IMAD.MOV.U32 R5, RZ, RZ, R11 ;  /* 0x000000ffff054224 */ /* 0x000fe200078e000b */
[----:B------:R-:W-:Y:S02]  /*1e680*/  F2FP.BF16.F32.PACK_AB R38, RZ, R38 ;  /* 0x00000026ff26723e */ /* 0x000fe400000010ff */
[----:B------:R-:W-:Y:S02]  /*1e690*/  F2FP.BF16.F32.PACK_AB R39, RZ, R39 ;  /* 0x00000027ff27723e */ /* 0x000fe400000010ff */
[----:B------:R0:W-:Y:S04]  /*1e6a0*/  @P4 STG.E.U16 desc[UR52][R4.64+0x1a2], R35 ;  /* 0x0001a22304004986 */ /* 0x0001e8000c101534 */
[----:B------:R1:W-:Y:S04]  /*1e6b0*/  @P1 STG.E.U16 desc[UR52][R6.64+0x1b0], R36 ;  /* 0x0001b02406001986 */ /* 0x0003e8000c101534 */
[----:B------:R1:W-:Y:S01]  /*1e6c0*/  @P3 STG.E.U16 desc[UR52][R6.64+0x1b2], R37 ;  /* 0x0001b22506003986 */ /* 0x0003e2000c101534 */
[----:B0-----:R-:W-:-:S02]  /*1e6d0*/  @P6 IMAD.MOV.U32 R4, RZ, RZ, R10 ;  /* 0x000000ffff046224 */ /* 0x001fc400078e000a */
[----:B------:R-:W-:-:S05]  /*1e6e0*/  @P6 IMAD.MOV.U32 R5, RZ, RZ, R11 ;  /* 0x000000ffff056224 */ /* 0x000fca00078e000b */
[----:B------:R1:W-:Y:S04]  /*1e6f0*/  @P6 STG.E.U16 desc[UR52][R4.64+0x1b0], R38 ;  /* 0x0001b02604006986 */ /* 0x0003e8000c101534 */
[----:B------:R1:W-:Y:S02]  /*1e700*/  @P2 STG.E.U16 desc[UR52][R10.64+0x1b2], R39 ;  /* 0x0001b2270a002986 */ /* 0x0003e4000c101534 */
.L_x_694:
[----:B------:R-:W-:Y:S05]  /*1e710*/  BSYNC B0 ;  /* 0x0000000000007941 */ /* 0x000fea0003800000 */
.L_x_28:
[----:B01----:R-:W2:Y:S04]  /*1e720*/  LDL.LU R5, [R1+0x218] ;  /* 0x0002180001057983 */ /* 0x003ea80000300800 */
[----:B------:R-:W2:Y:S01]  /*1e730*/  LDL.LU R4, [R1+0x21c] ;  /* 0x00021c0001047983 */ /* 0x000ea20000300800 */
[----:B------:R-:W-:Y:S01]  /*1e740*/  ULDC UR4, c[0x0][0xc] ;  /* 0x0000030000047ab9 */ /* 0x000fe20000000800 */
[----:B------:R-:W-:Y:S01]  /*1e750*/  ULDC UR5, c[0x0][0x10] ;  /* 0x0000040000057ab9 */ /* 0x000fe20000000800 */
[----:B-----5:R-:W2:Y:S01]  /*1e760*/  LDC R3, c[0x0][0x14] ;  /* 0x00000500ff037b82 */ /* 0x020ea20000000800 */
[----:B------:R-:W-:Y:S01]  /*1e770*/  UIMAD.WIDE.U32 UR4, UR4, UR5, URZ ;  /* 0x00000005040472a5 */ /* 0x000fe2000f8e003f */
[----:B------:R-:W-:Y:S01]  /*1e780*/  PRMT R0, RZ, 0x7610, R0 ;  /* 0x00007610ff007816 */ /* 0x000fe20000000000 */
[----:B------:R-:W-:Y:S01]  /*1e790*/  UMOV UR43, 0xffffffff ;  /* 0xffffffff002b7882 */ /* 0x000fe20000000000 */
[----:B------:R-:W-:-:S03]  /*1e7a0*/  UMOV UR42, 0xffffffff ;  /* 0xffffffff002a7882 */ /* 0x000fc60000000000 */
[----:B--2---:R-:W-:-:S04]  /*1e7b0*/  IMAD.WIDE.U32 R4, R3, UR4, R4 ;  /* 0x0000000403047c25 */ /* 0x004fc8000f8e0004 */
[----:B------:R-:W-:Y:S01]  /*1e7c0*/  IMAD R3, R3, UR5, RZ ;  /* 0x0000000503037c24 */ /* 0x000fe2000f8e02ff */
[----:B------:R-:W-:Y:S01]  /*1e7d0*/  ULDC.64 UR4, c[0x0][0x650] ;  /* 0x0001940000047ab9 */ /* 0x000fe20000000a00 */
[----:B------:R-:W-:Y:S01]  /*1e7e0*/  IMAD.MOV.U32 R7, RZ, RZ, R4 ;  /* 0x000000ffff077224 */ /* 0x000fe200078e0004 */
[----:B------:R-:W-:Y:S02]  /*1e7f0*/  ISETP.GE.U32.AND P0, PT, R4, UR4, PT ;  /* 0x0000000404007c0c */ /* 0x000fe4000bf06070 */
[----:B------:R-:W-:-:S04]  /*1e800*/  IADD3 R6, R5, R3, RZ ;  /* 0x0000000305067210 */ /* 0x000fc80007ffe0ff */
[----:B------:R-:W-:Y:S01]  /*1e810*/  ISETP.GE.U32.AND.EX P0, PT, R6, UR5, PT, P0 ;  /* 0x0000000506007c0c */ /* 0x000fe2000bf06100 */
[----:B------:R0:W-:Y:S04]  /*1e820*/  STL [R1+0x218], R6 ;  /* 0x0002180601007387 */ /* 0x0001e80000100800 */
[----:B------:R0:W-:Y:S08]  /*1e830*/  STL [R1+0x21c], R7 ;  /* 0x00021c0701007387 */ /* 0x0001f00000100800 */
[----:B------:R-:W-:Y:S05]  /*1e840*/  @P0 BRA `(.L_x_695) ;  /* 0x0000000400880947 */ /* 0x000fea0003800000 */
[----:B------:R-:W1:Y:S01]  /*1e850*/  S2UR UR6, SR_CTAID.X ;  /* 0x00000000000679c3 */ /* 0x000e620000002500 */
[----:B------:R-:W-:Y:S01]  /*1e860*/  ULDC.64 UR12, c[0x0][0x628] ;  /* 0x00018a00000c7ab9 */ /* 0x000fe20000000a00 */
[----:B------:R-:W-:Y:S01]  /*1e870*/  ULDC UR4, c[0x0][0x150] ;  /* 0x0000540000047ab9 */ /* 0x000fe20000000800 */
[----:B------:R-:W-:Y:S01]  /*1e880*/  ISETP.NE.U32.AND P0, PT, RZ, UR12, PT ;  /* 0x0000000cff007c0c */ /* 0x000fe2000bf05070 */
[----:B------:R-:W-:Y:S01]  /*1e890*/  ULDC UR15, c[0x0][0x630] ;  /* 0x00018c00000f7ab9 */ /* 0x000fe20000000800 */
[C---:B------:R-:W-:Y:S01]  /*1e8a0*/  R2UR UR16, R7.reuse ;  /* 0x00000000071072ca */ /* 0x040fe200000e0000 */
[----:B------:R-:W-:Y:S01]  /*1e8b0*/  ULDC UR19, c[0x0][0x154] ;  /* 0x0000550000137ab9 */ /* 0x000fe20000000800 */
[----:B------:R-:W-:Y:S01]  /*1e8c0*/  ISETP.NE.AND.EX P0, PT, RZ, UR13, PT, P0 ;  /* 0x0000000dff007c0c */ /* 0x000fe2000bf05300 */
[----:B------:R-:W2:Y:S01]  /*1e8d0*/  S2UR UR18, SR_CTAID.Y ;  /* 0x00000000001279c3 */ /* 0x000ea20000002600 */
[----:B------:R-:W-:Y:S02]  /*1e8e0*/  R2UR UR17, R6 ;  /* 0x00000000061172ca */ /* 0x000fe400000e0000 */
[----:B------:R-:W-:-:S02]  /*1e8f0*/  R2UR UR10, R7 ;  /* 0x00000000070a72ca */ /* 0x000fc400000e0000 */
[----:B------:R-:W-:Y:S02]  /*1e900*/  R2UR UR11, R6 ;  /* 0x00000000060b72ca */ /* 0x000fe400000e0000 */
[----:B-1----:R-:W-:-:S05]  /*1e910*/  I2FP.F32.U32 R0, UR6 ;  /* 0x0000000600007c45 */ /* 0x002fca0008201000 */
[----:B------:R-:W-:-:S04]  /*1e920*/  FMUL R0, R0, UR4 ;  /* 0x0000000400007c20 */ /* 0x000fc80008400000 */
[----:B------:R1:W0:Y:S01]  /*1e930*/  F2I.U32.TRUNC.NTZ R3, R0 ;  /* 0x0000000000037305 */ /* 0x000222000020f000 */
[----:B--2---:R-:W-:Y:S05]  /*1e940*/  @!P0 BRA `(.L_x_696) ;  /* 0x0000000000308947 */ /* 0x004fea0003800000 */
        /* <DEDUP_REMOVED lines=12> */
.L_x_696:
[----:B------:R-:W-:Y:S01]  /*1ea10*/  USHF.R.U64 UR42, UR10, UR15, UR11 ;  /* 0x0000000f0a2a7299 */ /* 0x000fe2000800120b */
[----:B-1----:R-:W-:Y:S01]  /*1ea20*/  I2FP.F32.U32 R0, UR18 ;  /* 0x0000001200007c45 */ /* 0x002fe20008201000 */
[----:B------:R-:W-:Y:S02]  /*1ea30*/  USHF.R.U32.HI UR4, URZ, UR15, UR11 ;  /* 0x0000000f3f047299 */ /* 0x000fe4000801160b */
[----:B------:R-:W-:Y:S02]  /*1ea40*/  UIADD3 UR10, UP0, URZ, -UR42, URZ ;  /* 0x8000002a3f0a7290 */ /* 0x000fe4000ff1e03f */
[----:B------:R-:W-:Y:S01]  /*1ea50*/  FMUL R0, R0, UR19 ;  /* 0x0000001300007c20 */ /* 0x000fe20008400000 */
[----:B------:R-:W-:Y:S01]  /*1ea60*/  ULDC.64 UR12, c[0x0][0x620] ;  /* 0x00018800000c7ab9 */ /* 0x000fe20000000a00 */
[----:B------:R-:W-:Y:S01]  /*1ea70*/  UIADD3.X UR4, URZ, ~UR4, URZ, UP0, !UPT ;  /* 0x800000043f047290 */ /* 0x000fe200087fe43f */
[----:B------:R-:W-:Y:S01]  /*1ea80*/  UMOV UR8, UR16 ;  /* 0x0000001000087c82 */ /* 0x000fe20008000000 */
[----:B------:R-:W-:-:S02]  /*1ea90*/  UMOV UR9, UR17 ;  /* 0x0000001100097c82 */ /* 0x000fc40008000000 */
[----:B------:R-:W-:Y:S01]  /*1eaa0*/  UIMAD UR4, UR4, UR12, URZ ;  /* 0x0000000c040472a4 */ /* 0x000fe2000f8e023f */
[----:B------:R-:W1:Y:S01]  /*1eab0*/  F2I.U32.TRUNC.NTZ R0, R0 ;  /* 0x0000000000007305 */ /* 0x000e62000020f000 */
[----:B------:R-:W-:Y:S01]  /*1eac0*/  UIMAD.WIDE.U32 UR8, UR10, UR12, UR8 ;  /* 0x0000000c0a0872a5 */ /* 0x000fe2000f8e0008 */
[----:B0-----:R-:W-:Y:S01]  /*1ead0*/  R2UR UR12, R3 ;  /* 0x00000000030c72ca */ /* 0x001fe200000e0000 */
[----:B------:R-:W-:Y:S01]  /*1eae0*/  UIMAD UR10, UR10, UR13, UR4 ;  /* 0x0000000d0a0a72a4 */ /* 0x000fe2000f8e0204 */
[----:B------:R-:W-:Y:S01]  /*1eaf0*/  ULDC UR11, c[0x0][0x618] ;  /* 0x00018600000b7ab9 */ /* 0x000fe20000000800 */
[----:B------:R-:W-:Y:S02]  /*1eb00*/  ULDC UR21, c[0x0][0x658] ;  /* 0x0001960000157ab9 */ /* 0x000fe40000000800 */
[----:B------:R-:W-:Y:S01]  /*1eb10*/  UIADD3 UR9, UR9, UR10, URZ ;  /* 0x0000000a09097290 */ /* 0x000fe2000fffe03f */
[----:B------:R-:W-:Y:S01]  /*1eb20*/  UMOV UR15, 0xffffffff ;  /* 0xffffffff000f7882 */ /* 0x000fe20000000000 */
[----:B------:R-:W-:Y:S01]  /*1eb30*/  ULDC.64 UR4, c[0x0][0x640] ;  /* 0x0001900000047ab9 */ /* 0x000fe20000000a00 */
[----:B------:R-:W-:Y:S01]  /*1eb40*/  USHF.L.U32 UR15, UR15, UR21, URZ ;  /* 0x000000150f0f7299 */ /* 0x000fe2000800063f */
[----:B------:R-:W-:Y:S01]  /*1eb50*/  ISETP.NE.U32.AND P0, PT, RZ, UR4, PT ;  /* 0x00000004ff007c0c */ /* 0x000fe2000bf05070 */
[----:B------:R-:W-:-:S02]  /*1eb60*/  USHF.R.U64 UR16, UR8, UR11, UR9 ;  /* 0x0000000b08107299 */ /* 0x000fc40008001209 */
[----:B------:R-:W-:Y:S01]  /*1eb70*/  USHF.R.U32.HI UR8, URZ, UR11, UR9 ;  /* 0x0000000b3f087299 */ /* 0x000fe20008011609 */
[----:B-1----:R-:W-:Y:S01]  /*1eb80*/  R2UR UR14, R0 ;  /* 0x00000000000e72ca */ /* 0x002fe200000e0000 */
[----:B------:R-:W-:Y:S01]  /*1eb90*/  ULDC UR17, c[0x0][0x608] ;  /* 0x0001820000117ab9 */ /* 0x000fe20000000800 */
[----:B------:R-:W-:Y:S01]  /*1eba0*/  ULOP3.LUT UR48, URZ, UR15, URZ, 0x33, !UPT ;  /* 0x0000000f3f307292 */ /* 0x000fe2000f8e333f */
[----:B------:R-:W-:Y:S01]  /*1ebb0*/  ISETP.NE.AND.EX P0, PT, RZ, UR5, PT, P0 ;  /* 0x00000005ff007c0c */ /* 0x000fe2000bf05300 */
[----:B------:R-:W-:Y:S02]  /*1ebc0*/  USHF.R.U64 UR15, UR16, UR17, UR8 ;  /* 0x00000011100f7299 */ /* 0x000fe40008001208 */
[----:B------:R-:W-:Y:S02]  /*1ebd0*/  USHF.R.U32.HI UR8, URZ, UR17, UR8 ;  /* 0x000000113f087299 */ /* 0x000fe40008011608 */
[----:B------:R-:W-:Y:S02]  /*1ebe0*/  UIADD3 UR12, -UR12, URZ, URZ ;  /* 0x0000003f0c0c7290 */ /* 0x000fe4000fffe13f */
[----:B------:R-:W-:Y:S01]  /*1ebf0*/  USHF.R.U64 UR17, UR15, UR21, UR8 ;  /* 0x000000150f117299 */ /* 0x000fe20008001208 */
[----:B------:R-:W-:Y:S01]  /*1ec00*/  UMOV UR19, 0x1 ;  /* 0x0000000100137882 */ /* 0x000fe20000000000 */
[----:B------:R-:W-:Y:S01]  /*1ec10*/  ULDC UR13, c[0x0][0x144] ;  /* 0x00005100000d7ab9 */ /* 0x000fe20000000800 */
[----:B------:R-:W-:Y:S01]  /*1ec20*/  ULDC UR7, c[0x0][0x600] ;  /* 0x0001800000077ab9 */ /* 0x000fe20000000800 */
[----:B------:R-:W-:-:S02]  /*1ec30*/  USHF.L.U32 UR24, UR19, UR21, URZ ;  /* 0x0000001513187299 */ /* 0x000fc4000800063f */
[----:B------:R-:W-:Y:S02]  /*1ec40*/  USHF.R.U32.HI UR8, URZ, UR21, UR8 ;  /* 0x000000153f087299 */ /* 0x000fe40008011608 */
[----:B------:R-:W-:Y:S02]  /*1ec50*/  UIMAD UR21, UR13, UR12, UR6 ;  /* 0x0000000c0d1572a4 */ /* 0x000fe4000f8e0206 */
[----:B------:R-:W-:Y:S02]  /*1ec60*/  UIADD3 UR20, UR7, -0x1, URZ ;  /* 0xffffffff07147890 */ /* 0x000fe4000fffe03f */
[----:B------:R-:W-:Y:S01]  /*1ec70*/  UIADD3 UR19, -UR14, URZ, URZ ;  /* 0x0000003f0e137290 */ /* 0x000fe2000fffe13f */
        /* <DEDUP_REMOVED lines=17> */
.L_x_697:
[----:B------:R-:W-:Y:S01]  /*1ed90*/  UISETP.NE.AND UP0, UPT, UR39, URZ, UPT ;  /* 0x0000003f2700728c */ /* 0x000fe2000bf05270 */
[----:B------:R-:W-:Y:S01]  /*1eda0*/  IMAD.MOV.U32 R0, RZ, RZ, 0x1 ;  /* 0x00000001ff007424 */ /* 0x000fe200078e00ff */
[----:B------:R-:W-:Y:S02]  /*1edb0*/  USHF.R.U64 UR4, UR6, UR22, UR8 ;  /* 0x0000001606047299 */ /* 0x000fe40008001208 */
[----:B------:R-:W-:Y:S02]  /*1edc0*/  ULOP3.LUT UR48, UR15, UR48, URZ, 0xc0, !UPT ;  /* 0x000000300f307292 */ /* 0x000fe4000f8ec03f */
[----:B------:R-:W-:Y:S02]  /*1edd0*/  UIADD3 UR5, -UR4, URZ, URZ ;  /* 0x0000003f04057290 */ /* 0x000fe4000fffe13f */
[----:B------:R-:W-:Y:S02]  /*1ede0*/  UIMAD UR48, UR24, UR4, UR48 ;  /* 0x00000004183072a4 */ /* 0x000fe4000f8e0230 */
[----:B------:R-:W-:-:S02]  /*1edf0*/  ULOP3.LUT UR16, UR16, UR20, URZ, 0xc0, !UPT ;  /* 0x0000001410107292 */ /* 0x000fc4000f8ec03f */
[----:B------:R-:W-:Y:S02]  /*1ee00*/  @UP0 UIMAD UR21, UR25, UR19, UR18 ;  /* 0x00000013191502a4 */ /* 0x000fe4000f8e0212 */
[----:B------:R-:W-:-:S03]  /*1ee10*/  UIMAD UR4, UR5, UR23, UR17 ;  /* 0x00000017050472a4 */ /* 0x000fc6000f8e0211 */
[----:B------:R-:W-:Y:S01]  /*1ee20*/  ULDC UR5, c[0x0][0x610] ;  /* 0x0001840000057ab9 */ /* 0x000fe20000000800 */
[----:B------:R-:W-:Y:S02]  /*1ee30*/  UIMAD UR4, UR4, UR7, UR16 ;  /* 0x00000007040472a4 */ /* 0x000fe4000f8e0210 */
[----:B------:R-:W-:-:S04]  /*1ee40*/  UIMAD UR48, UR48, UR5, UR21 ;  /* 0x00000005303072a4 */ /* 0x000fc8000f8e0215 */
[----:B------:R-:W-:Y:S02]  /*1ee50*/  USEL UR43, UR4, UR48, !UP0 ;  /* 0x00000030042b7287 */ /* 0x000fe4000c000000 */
[----:B------:R-:W-:-:S12]  /*1ee60*/  USEL UR48, UR48, UR4, !UP0 ;  /* 0x0000000430307287 */ /* 0x000fd8000c000000 */
.L_x_695:
[----:B------:R-:W-:-:S13]  /*1ee70*/  LOP3.LUT P0, RZ, R0, 0xff, RZ, 0xc0, !PT ;  /* 0x000000ff00ff7812 */ /* 0x000fda000780c0ff */
[----:B------:R-:W-:Y:S05]  /*1ee80*/  @P0 BRA `(.L_x_698) ;  /* 0xfffffe2000a80947 */ /* 0x000fea000383ffff */
[----:B------:R-:W-:Y:S05]  /*1ee90*/  EXIT ;  /* 0x000000000000794d */ /* 0x000fea0003800000 */
.L_x_3:
[----:B------:R-:W2:Y:S01]  /*1eea0*/  LDL R4, [R1+0x21c] ;  /* 0x00021c0001047983 */ /* 0x000ea20000100800 */
[----:B------:R-:W-:-:S03]  /*1eeb0*/  ULDC.64 UR8, c[0x0][0x650] ;  /* 0x0001940000087ab9 */ /* 0x000fc60000000a00 */
[----:B------:R-:W3:Y:S01]  /*1eec0*/  LDL R3, [R1+0x218] ;  /* 0x0002180001037983 */ /* 0x000ee20000100800 */
[----:B------:R-:W-:Y:S01]  /*1eed0*/  PRMT R0, RZ, 0x7610, R0 ;  /* 0x00007610ff007816 */ /* 0x000fe20000000000 */
[----:B------:R-:W-:Y:S02]  /*1eee0*/  IMAD.MOV.U32 R5, RZ, RZ, -0x1 ;  /* 0xffffffffff057424 */ /* 0x000fe400078e00ff */
[----:B------:R-:W-:Y:S02]  /*1eef0*/  IMAD.MOV.U32 R2, RZ, RZ, -0x1 ;  /* 0xffffffffff027424 */ /* 0x000fe400078e00ff */
[----:B------:R-:W-:Y:S01]  /*1ef00*/  IMAD.MOV.U32 R10, RZ, RZ, -0x1 ;  /* 0xffffffffff0a7424 */ /* 0x000fe200078e00ff */
[----:B--2---:R-:W-:-:S04]  /*1ef10*/  ISETP.GE.U32.AND P0, PT, R4, UR8, PT ;  /* 0x0000000804007c0c */ /* 0x004fc8000bf06070 */
[----:B---3--:R-:W-:-:S13]  /*1ef20*/  ISETP.GE.U32.AND.EX P0, PT, R3, UR9, PT, P0 ;  /* 0x0000000903007c0c */ /* 0x008fda000bf06100 */
[----:B------:R-:W-:Y:S05]  /*1ef30*/  @P0 BRA `(.L_x_699) ;  /* 0x00000004008c0947 */ /* 0x000fea0003800000 */
[----:B------:R-:W-:Y:S01]  /*1ef40*/  I2FP.F32.U32 R0, UR4 ;  /* 0x0000000400007c45 */ /* 0x000fe20008201000 */
[----:B0-----:R-:W-:Y:S01]  /*1ef50*/  ULDC.64 UR16, c[0x0][0x628] ;  /* 0x00018a0000107ab9 */ /* 0x001fe20000000a00 */
        /* <DEDUP_REMOVED lines=24> */
.L_x_700:
        /* <DEDUP_REMOVED lines=24> */
[----:B------:R-:W-:Y:S01]  /*1f260*/  UMOV UR19, 0x1 ;  /* 0x0000000100137882 */ /* 0x000fe20000000000 */
[----:B------:R-:W-:Y:S01]  /*1f270*/  ULDC UR20, c[0x0][0x608] ;  /* 0x0001820000147ab9 */ /* 0x000fe20000000800 */
[----:B------:R-:W-:Y:S01]  /*1f280*/  USHF.L.U32 UR26, UR19, UR23, URZ ;  /* 0x00000017131a7299 */ /* 0x000fe2000800063f */
[----:B------:R-:W-:Y:S01]  /*1f290*/  ISETP.NE.AND.EX P0, PT, RZ, UR9, PT, P0 ;  /* 0x00000009ff007c0c */ /* 0x000fe2000bf05300 */
[----:B------:R-:W-:Y:S02]  /*1f2a0*/  USHF.R.U64 UR19, UR18, UR20, UR11 ;  /* 0x0000001412137299 */ /* 0x000fe4000800120b */
[----:B------:R-:W-:Y:S02]  /*1f2b0*/  USHF.R.U32.HI UR11, URZ, UR20, UR11 ;  /* 0x000000143f0b7299 */ /* 0x000fe4000801160b */
[----:B------:R-:W-:-:S02]  /*1f2c0*/  UIADD3 UR15, -UR15, URZ, URZ ;  /* 0x0000003f0f0f7290 */ /* 0x000fc4000fffe13f */
[----:B------:R-:W-:Y:S01]  /*1f2d0*/  USHF.R.U64 UR20, UR19, UR23, UR11 ;  /* 0x0000001713147299 */ /* 0x000fe2000800120b */
[----:B------:R-:W-:Y:S01]  /*1f2e0*/  ULDC UR16, c[0x0][0x144] ;  /* 0x0000510000107ab9 */ /* 0x000fe20000000800 */
[----:B------:R-:W-:Y:S01]  /*1f2f0*/  ULDC UR6, c[0x0][0x600] ;  /* 0x0001800000067ab9 */ /* 0x000fe20000000800 */
[----:B------:R-:W-:Y:S02]  /*1f300*/  USHF.R.U32.HI UR11, URZ, UR23, UR11 ;  /* 0x000000173f0b7299 */ /* 0x000fe4000801160b */
[----:B------:R-:W-:Y:S02]  /*1f310*/  UIMAD UR23, UR16, UR15, UR4 ;  /* 0x0000000f101772a4 */ /* 0x000fe4000f8e0204 */
[----:B------:R-:W-:Y:S02]  /*1f320*/  UIADD3 UR22, UR6, -0x1, URZ ;  /* 0xffffffff06167890 */ /* 0x000fe4000fffe03f */
[----:B------:R-:W-:Y:S02]  /*1f330*/  ULOP3.LUT UR27, URZ, UR13, URZ, 0x33, !UPT ;  /* 0x0000000d3f1b7292 */ /* 0x000fe4000f8e333f */
        /* <DEDUP_REMOVED lines=18> */
.L_x_701:
[----:B------:R-:W-:Y:S01]  /*1f460*/  UISETP.NE.AND UP0, UPT, UR39, URZ, UPT ;  /* 0x0000003f2700728c */ /* 0x000fe2000bf05270 */
[----:B------:R-:W-:Y:S01]  /*1f470*/  MOV R0, 0x1 ;  /* 0x0000000100007802 */ /* 0x000fe20000000f00 */
[----:B------:R-:W-:Y:S01]  /*1f480*/  USHF.R.U64 UR8, UR4, UR24, UR11 ;  /* 0x0000001804087299 */ /* 0x000fe2000800120b */
[----:B------:R-:W-:Y:S01]  /*1f490*/  IMAD.U32 R10, RZ, RZ, UR5 ;  /* 0x00000005ff0a7e24 */ /* 0x000fe2000f8e00ff */
[----:B------:R-:W-:Y:S02]  /*1f4a0*/  ULOP3.LUT UR4, UR19, UR27, URZ, 0xc0, !UPT ;  /* 0x0000001b13047292 */ /* 0x000fe4000f8ec03f */
[----:B------:R-:W-:Y:S02]  /*1f4b0*/  ULOP3.LUT UR18, UR18, UR22, URZ, 0xc0, !UPT ;  /* 0x0000001612127292 */ /* 0x000fe4000f8ec03f */
[----:B------:R-:W-:-:S03]  /*1f4c0*/  UIMAD UR4, UR26, UR8, UR4 ;  /* 0x000000081a0472a4 */ /* 0x000fc6000f8e0204 */
[----:B------:R-:W-:Y:S02]  /*1f4d0*/  @UP0 UIMAD UR23, UR28, UR21, UR7 ;  /* 0x000000151c1702a4 */ /* 0x000fe4000f8e0207 */
[----:B------:R-:W-:-:S03]  /*1f4e0*/  UIADD3 UR7, -UR8, URZ, URZ ;  /* 0x0000003f08077290 */ /* 0x000fc6000fffe13f */
[----:B------:R-:W-:Y:S01]  /*1f4f0*/  ULDC UR8, c[0x0][0x610] ;  /* 0x0001840000087ab9 */ /* 0x000fe20000000800 */
[----:B------:R-:W-:Y:S02]  /*1f500*/  UIMAD UR7, UR7, UR25, UR20 ;  /* 0x00000019070772a4 */ /* 0x000fe4000f8e0214 */
[----:B------:R-:W-:Y:S02]  /*1f510*/  UIMAD UR4, UR4, UR8, UR23 ;  /* 0x00000008040472a4 */ /* 0x000fe4000f8e0217 */
[----:B------:R-:W-:-:S04]  /*1f520*/  UIMAD UR7, UR7, UR6, UR18 ;  /* 0x00000006070772a4 */ /* 0x000fc8000f8e0212 */
[----:B------:R-:W-:Y:S02]  /*1f530*/  USEL UR6, UR7, UR4, !UP0 ;  /* 0x0000000407067287 */ /* 0x000fe4000c000000 */
[----:B------:R-:W-:-:S04]  /*1f540*/  USEL UR4, UR4, UR7, !UP0 ;  /* 0x0000000704047287 */ /* 0x000fc8000c000000 */
[----:B------:R-:W-:Y:S02]  /*1f550*/  IMAD.U32 R2, RZ, RZ, UR6 ;  /* 0x00000006ff027e24 */ /* 0x000fe4000f8e00ff */
[----:B------:R-:W-:-:S07]  /*1f560*/  IMAD.U32 R5, RZ, RZ, UR4 ;  /* 0x00000004ff057e24 */ /* 0x000fce000f8e00ff */
.L_x_699:
[----:B------:R-:W-:-:S08]  /*1f570*/  NOP ;  /* 0x0000000000007918 */ /* 0x000fd00000000000 */
[----:B0-----:R-:W0:-:S00]  /*1f580*/  USETMAXREG.DEALLOC.CTAPOOL 0x18 ;  /* 0x00000018000079c8 */ /* 0x001e0000080e0500 */
[----:B------:R-:W-:-:S13]  /*1f590*/  ISETP.NE.AND P0, PT, RZ, UR10, PT ;  /* 0x0000000aff007c0c */ /* 0x000fda000bf05270 */
[----:B------:R-:W-:Y:S05]  /*1f5a0*/  @P0 EXIT ;  /* 0x000000000000094d */ /* 0x000fea0003800000 */
[----:B0-----:R-:W-:Y:S01]  /*1f5b0*/  LOP3.LUT P0, RZ, R0, 0xff, RZ, 0xc0, !PT ;  /* 0x000000ff00ff7812 */ /* 0x001fe2000780c0ff */
[----:B------:R-:W-:Y:S02]  /*1f5c0*/  IMAD.MOV.U32 R0, RZ, RZ, 0x1 ;  /* 0x00000001ff007424 */ /* 0x000fe400078e00ff */
[----:B------:R-:W-:-:S10]  /*1f5d0*/  IMAD.MOV.U32 R7, RZ, RZ, RZ ;  /* 0x000000ffff077224 */ /* 0x000fd400078e00ff */
[----:B------:R-:W-:Y:S05]  /*1f5e0*/  @!P0 BRA `(.L_x_702) ;  /* 0x0000000c00648947 */ /* 0x000fea0003800000 */
[----:B------:R-:W0:Y:S01]  /*1f5f0*/  S2R R3, SR_TID.X ;  /* 0x0000000000037919 */ /* 0x000e220000002100 */
[----:B------:R-:W1:Y:S01]  /*1f600*/  LDC R0, c[0x0][0x28c] ;  /* 0x0000a300ff007b82 */ /* 0x000e620000000800 */
[----:B------:R-:W-:Y:S01]  /*1f610*/  ULDC UR5, c[0x0][0x658] ;  /* 0x0001960000057ab9 */ /* 0x000fe20000000800 */
[----:B------:R-:W-:Y:S01]  /*1f620*/  UMOV UR7, 0xffffffff ;  /* 0xffffffff00077882 */ /* 0x000fe20000000000 */
[----:B------:R-:W-:Y:S01]  /*1f630*/  ULDC UR6, c[0x0][0xc] ;  /* 0x0000030000067ab9 */ /* 0x000fe20000000800 */
[----:B------:R-:W-:Y:S01]  /*1f640*/  USHF.L.U32 UR9, UR7, UR5, URZ ;  /* 0x0000000507097299 */ /* 0x000fe2000800063f */
[----:B------:R-:W-:Y:S01]  /*1f650*/  BSSY B0, `(.L_x_702) ;  /* 0x00000d2000007945 */ /* 0x000fe20003800000 */
[----:B------:R-:W-:Y:S01]  /*1f660*/  UMOV UR8, 0x1 ;  /* 0x0000000100087882 */ /* 0x000fe20000000000 */
[----:B------:R-:W-:Y:S01]  /*1f670*/  ULDC UR7, c[0x0][0x10] ;  /* 0x0000040000077ab9 */ /* 0x000fe20000000800 */
[----:B------:R-:W-:Y:S01]  /*1f680*/  USHF.L.U32 UR5, UR8, UR5, URZ ;  /* 0x0000000508057299 */ /* 0x000fe2000800063f */
[----:B------:R-:W-:Y:S01]  /*1f690*/  IMAD.MOV.U32 R8, RZ, RZ, 0x1 ;  /* 0x00000001ff087424 */ /* 0x000fe200078e00ff */
[----:B------:R-:W-:Y:S01]  /*1f6a0*/  UIMAD.WIDE.U32 UR6, UR6, UR7, URZ ;  /* 0x00000007060672a5 */ /* 0x000fe2000f8e003f */
[----:B------:R-:W-:Y:S01]  /*1f6b0*/  IMAD.MOV.U32 R7, RZ, RZ, RZ ;  /* 0x000000ffff077224 */ /* 0x000fe200078e00ff */
[----:B------:R-:W-:Y:S01]  /*1f6c0*/  ULDC UR8, c[0x0][0x14] ;  /* 0x0000050000087ab9 */ /* 0x000fe20000000800 */
[----:B------:R-:W-:Y:S01]  /*1f6d0*/  ULDC UR4, c[0x0][0x600] ;  /* 0x0001800000047ab9 */ /* 0x000fe20000000800 */
[----:B------:R-:W-:-:S02]  /*1f6e0*/  UIMAD.WIDE.U32 UR20, UR6, UR8, URZ ;  /* 0x00000008061472a5 */ /* 0x000fc4000f8e003f */
[----:B------:R-:W-:Y:S02]  /*1f6f0*/  UIMAD UR7, UR7, UR8, URZ ;  /* 0x00000008070772a4 */ /* 0x000fe4000f8e023f */
[----:B------:R-:W-:Y:S02]  /*1f700*/  ULOP3.LUT UR24, UR38, 0x2, URZ, 0xfc, !UPT ;  /* 0x0000000226187892 */ /* 0x000fe4000f8efc3f */
[----:B------:R-:W-:Y:S02]  /*1f710*/  UIADD3 UR4, UR4, -0x1, URZ ;  /* 0xffffffff04047890 */ /* 0x000fe4000fffe03f */
[----:B------:R-:W-:Y:S01]  /*1f720*/  ULOP3.LUT UR6, URZ, UR9, URZ, 0x33, !UPT ;  /* 0x000000093f067292 */ /* 0x000fe2000f8e333f */
[----:B-1----:R-:W-:Y:S01]  /*1f730*/  IADD3 R0, R0, 0x1f, RZ ;  /* 0x0000001f00007810 */ /* 0x002fe20007ffe0ff */
[----:B------:R-:W-:Y:S01]  /*1f740*/  UIADD3 UR7, UR21, UR7, URZ ;  /* 0x0000000715077290 */ /* 0x000fe2000fffe03f */
[----:B------:R-:W-:Y:S01]  /*1f750*/  ULDC.64 UR22, c[0x0][0x198] ;  /* 0x0000660000167ab9 */ /* 0x000fe20000000a00 */
[----:B0-----:R-:W-:-:S02]  /*1f760*/  LOP3.LUT P2, RZ, R3, 0x7f, RZ, 0xc0, !PT ;  /* 0x0000007f03ff7812 */ /* 0x001fc4000784c0ff */
[----:B------:R-:W-:Y:S02]  /*1f770*/  LOP3.LUT P0, RZ, R3, 0x1f, RZ, 0xc0, !PT ;  /* 0x0000001f03ff7812 */ /* 0x000fe4000780c0ff */
[----:B------:R-:W-:Y:S02]  /*1f780*/  SHF.R.S32.HI R3, RZ, 0x1f, R0 ;  /* 0x0000001fff037819 */ /* 0x000fe40000011400 */
[----:B------:R-:W-:Y:S02]  /*1f790*/  PLOP3.LUT P0, PT, P0, P2, PT, 0x8a, 0x0 ;  /* 0x000000000000781c */ /* 0x000fe40000705172 */
[----:B------:R-:W-:Y:S01]  /*1f7a0*/  LEA.HI R3, R3, R0, RZ, 0x5 ;  /* 0x0000000003037211 */ /* 0x000fe200078f28ff */
[----:B------:R-:W-:-:S03]  /*1f7b0*/  IMAD.MOV.U32 R0, RZ, RZ, 0x1 ;  /* 0x00000001ff007424 */ /* 0x000fc600078e00ff */
[----:B------:R-:W-:-:S05]  /*1f7c0*/  SHF.R.S32.HI R6, RZ, 0x5, R3 ;  /* 0x00000005ff067819 */ /* 0x000fca0000011403 */
[----:B------:R-:W-:-:S07]  /*1f7d0*/  VIADD R11, R6, 0x1 ;  /* 0x00000001060b7836 */ /* 0x000fce0000000000 */
.L_x_714:
[----:B------:R-:W-:-:S03]  /*1f7e0*/  UMOV UR8, 0xffffffff ;  /* 0xffffffff00087882 */ /* 0x000fc60000000000 */
[----:B------:R-:W-:Y:S05]  /*1f7f0*/  BRA.DIV UR8, `(.L_x_703) ;  /* 0x0000000e08f47947 */ /* 0x000fea000b800000 */
[----:B------:R-:W-:-:S13]  /*1f800*/  ELECT P6, URZ, PT ;  /* 0x00000000003f782f */ /* 0x000fda00038c0000 */
.L_x_726:
[----:B------:R-:W0:Y:S01]  /*1f810*/  LDC R3, c[0x0][0x28c] ;  /* 0x0000a300ff037b82 */ /* 0x000e220000000800 */
[----:B------:R-:W-:Y:S01]  /*1f820*/  BSSY B1, `(.L_x_704) ;  /* 0x0000038000017945 */ /* 0x000fe20003800000 */
[----:B0-----:R-:W-:-:S13]  /*1f830*/  ISETP.LT.OR P6, PT, R3, 0x1, !P6 ;  /* 0x000000010300780c */ /* 0x001fda00077c1670 */
[----:B------:R-:W-:Y:S05]  /*1f840*/  @P6 BRA `(.L_x_705) ;  /* 0x0000000000d46947 */ /* 0x000fea0003800000 */
[----:B------:R-:W-:Y:S01]  /*1f850*/  IMAD R2, R2, 0xe0, RZ ;  /* 0x000000e002027824 */ /* 0x000fe200078e02ff */
[----:B------:R-:W-:Y:S01]  /*1f860*/  MOV R4, R11 ;  /* 0x0000000b00047202 */ /* 0x000fe20000000f00 */
[----:B------:R-:W-:Y:S02]  /*1f870*/  IMAD R5, R5, 0x180, RZ ;  /* 0x0000018005057824 */ /* 0x000fe400078e02ff */
[----:B------:R-:W-:Y:S02]  /*1f880*/  IMAD.MOV.U32 R14, RZ, RZ, RZ ;  /* 0x000000ffff0e7224 */ /* 0x000fe400078e00ff */
[----:B------:R-:W-:Y:S02]  /*1f890*/  IMAD.MOV.U32 R3, RZ, RZ, R0 ;  /* 0x000000ffff037224 */ /* 0x000fe400078e0000 */
[----:B------:R-:W-:-:S07]  /*1f8a0*/  IMAD.MOV.U32 R9, RZ, RZ, R7 ;  /* 0x000000ffff097224 */ /* 0x000fce00078e0007 */
.L_x_709:
[----:B------:R-:W0:Y:S01]  /*1f8b0*/  S2R R13, SR_CgaCtaId ;  /* 0x00000000000d7919 */ /* 0x000e220000008800 */
[----:B------:R-:W-:-:S04]  /*1f8c0*/  MOV R12, 0x400 ;  /* 0x00000400000c7802 */ /* 0x000fc80000000f00 */
[----:B0-----:R-:W-:Y:S02]  /*1f8d0*/  LEA R16, R13, R12, 0x18 ;  /* 0x0000000c0d107211 */ /* 0x001fe400078ec0ff */
[----:B------:R-:W-:Y:S01]  /*1f8e0*/  SHF.L.U32 R12, R3, 0x1f, RZ ;  /* 0x0000001f030c7819 */ /* 0x000fe200000006ff */
[----:B------:R-:W0:Y:S02]  /*1f8f0*/  @!P2 LDC R13, c[0x0][0x500] ;  /* 0x00014000ff0dab82 */ /* 0x000e240000000800 */
[----:B------:R-:W-:-:S04]  /*1f900*/  IMAD R15, R9, 0x8, R16 ;  /* 0x00000008090f7824 */ /* 0x000fc800078e0210 */
[----:B------:R-:W1:Y:S02]  /*1f910*/  SYNCS.PHASECHK.TRANS64.TRYWAIT P1, [R15+URZ+0x28], R12 ;  /* 0x0000280c0f0075a7 */ /* 0x000e64000802017f */
[----:B-1----:R-:W-:Y:S05]  /*1f920*/  @!P1 BRA `(.L_x_706) ;  /* 0x0000000c00c89947 */ /* 0x002fea0003800000 */
.L_x_727:
[----:B------:R-:W-:Y:S01]  /*1f930*/  UPRMT UR8, UR24, 0x9910, URZ ;  /* 0x0000991018087896 */ /* 0x000fe2000800003f */
[----:B0-----:R0:W-:Y:S03]  /*1f940*/  @!P2 SYNCS.ARRIVE.TRANS64 RZ, [R15+URZ], R13 ;  /* 0x0000000d0fffa9a7 */ /* 0x0011e6000800003f */
[----:B------:R-:W-:-:S06]  /*1f950*/  UISETP.NE.AND UP0, UPT, UR8, 0x2, UPT ;  /* 0x000000020800788c */ /* 0x000fcc000bf05270 */
[----:B------:R-:W-:-:S13]  /*1f960*/  PLOP3.LUT P1, PT, PT, PT, UP0, 0x80, 0x0 ;  /* 0x000000000000781c */ /* 0x000fda0003f2f008 */
[----:B0-----:R-:W-:Y:S05]  /*1f970*/  @P1 BRA `(.L_x_707) ;  /* 0x0000000000041947 */ /* 0x001fea0003800000 */
[----:B------:R-:W-:Y:S01]  /*1f980*/  BPT.TRAP 0x1 ;  /* 0x000000040000795c */ /* 0x000fe20000300000 */
.L_x_707:
[----:B------:R-:W-:Y:S05]  /*1f990*/  @P0 BRA `(.L_x_708) ;  /* 0x0000000000040947 */ /* 0x000fea0003800000 */
[----:B------:R-:W-:Y:S01]  /*1f9a0*/  BPT.TRAP 0x1 ;  /* 0x000000040000795c */ /* 0x000fe20000300000 */
.L_x_708:
[--C-:B-1----:R-:W-:Y:S01]  /*1f9b0*/  IMAD R12, R9, 0x6000, R16.reuse ;  /* 0x00006000090c7824 */ /* 0x102fe200078e0210 */
[----:B------:R-:W-:Y:S01]  /*1f9c0*/  R2UR UR18, R5 ;  /* 0x00000000051272ca */ /* 0x000fe200000e0000 */
[----:B------:R-:W-:Y:S01]  /*1f9d0*/  IMAD R16, R9, 0x3800, R16 ;  /* 0x0000380009107824 */ /* 0x000fe200078e0210 */
[----:B------:R-:W-:Y:S01]  /*1f9e0*/  R2UR UR9, R15 ;  /* 0x000000000f0972ca */ /* 0x000fe200000e0000 */
[----:B------:R-:W-:Y:S01]  /*1f9f0*/  VIADD R4, R4, 0xffffffff ;  /* 0xffffffff04047836 */ /* 0x000fe20000000000 */
[----:B------:R-:W-:Y:S01]  /*1fa00*/  R2UR UR8, R12 ;  /* 0x000000000c0872ca */ /* 0x000fe200000e0000 */
[----:B------:R-:W-:Y:S01]  /*1fa10*/  UIADD3 UR14, UP0, UR22, 0xf0, URZ ;  /* 0x000000f0160e7890 */ /* 0x000fe2000ff1e03f */
[----:B------:R-:W-:Y:S01]  /*1fa20*/  R2UR UR11, R16 ;  /* 0x00000000100b72ca */ /* 0x000fe200000e0000 */
[----:B------:R-:W-:Y:S01]  /*1fa30*/  UIADD3 UR26, UP1, UR22, 0x1f0, URZ ;  /* 0x000001f0161a7890 */ /* 0x000fe2000ff3e03f */
[----:B------:R-:W-:Y:S01]  /*1fa40*/  R2UR UR10, R14 ;  /* 0x000000000e0a72ca */ /* 0x000fe200000e0000 */
[----:B------:R-:W-:Y:S01]  /*1fa50*/  UIADD3.X UR15, URZ, UR23, URZ, UP0, !UPT ;  /* 0x000000173f0f7290 */ /* 0x000fe200087fe43f */
[----:B------:R-:W-:Y:S01]  /*1fa60*/  R2UR UR12, R10 ;  /* 0x000000000a0c72ca */ /* 0x000fe200000e0000 */
[----:B------:R-:W-:Y:S01]  /*1fa70*/  VIADD R9, R9, 0x1 ;  /* 0x0000000109097836 */ /* 0x000fe20000000000 */
[----:B------:R-:W-:Y:S01]  /*1fa80*/  R2UR UR19, R2 ;  /* 0x00000000021372ca */ /* 0x000fe200000e0000 */
[----:B------:R-:W-:Y:S01]  /*1fa90*/  UIADD3.X UR27, URZ, UR23, URZ, UP1, !UPT ;  /* 0x000000173f1b7290 */ /* 0x000fe20008ffe43f */
[----:B------:R-:W-:Y:S01]  /*1faa0*/  ISETP.GT.AND P3, PT, R4, 0x1, PT ;  /* 0x000000010400780c */ /* 0x000fe20003f64270 */
[----:B------:R-:W-:Y:S01]  /*1fab0*/  UMOV UR16, 0x0 ;  /* 0x0000000000107882 */ /* 0x000fe20000000000 */
[----:B------:R-:W-:Y:S01]  /*1fac0*/  UMOV UR17, 0x10000000 ;  /* 0x1000000000117882 */ /* 0x000fe20000000000 */
[----:B------:R-:W-:Y:S01]  /*1fad0*/  UIADD3 UR8, UR8, 0x100, URZ ;  /* 0x0000010008087890 */ /* 0x000fe2000fffe03f */
[----:B------:R-:W-:Y:S01]  /*1fae0*/  ISETP.NE.AND P1, PT, R9, 0x5, PT ;  /* 0x000000050900780c */ /* 0x000fe20003f25270 */
[----:B------:R-:W-:Y:S01]  /*1faf0*/  UIADD3 UR13, UR11, 0x1e100, URZ ;  /* 0x0001e1000b0d7890 */ /* 0x000fe2000fffe03f */
[----:B------:R-:W-:-:S02]  /*1fb00*/  IADD3 R14, R14, 0x20, RZ ;  /* 0x000000200e0e7810 */ /* 0x000fc40007ffe0ff */
[----:B------:R-:W-:Y:S01]  /*1fb10*/  UMOV UR11, UR18 ;  /* 0x00000012000b7c82 */ /* 0x000fe20008000000 */
[----:B------:R-:W-:Y:S02]  /*1fb20*/  SEL R12, RZ, 0x1, P1 ;  /* 0x00000001ff0c7807 */ /* 0x000fe40000800000 */
[----:B------:R-:W-:Y:S01]  /*1fb30*/  SEL R9, R9, RZ, P1 ;  /* 0x000000ff09097207 */ /* 0x000fe20000800000 */
[----:B------:R0:W-:Y:S01]  /*1fb40*/  UTMALDG.3D [UR8], [UR14], desc[UR16] ;  /* 0x000010080e0075b4 */ /* 0x0001e20008011000 */
[----:B------:R-:W-:Y:S01]  /*1fb50*/  LOP3.LUT R3, R3, R12, RZ, 0x3c, !PT ;  /* 0x0000000c03037212 */ /* 0x000fe200078e3cff */
[----:B0-----:R-:W-:Y:S01]  /*1fb60*/  UMOV UR8, UR13 ;  /* 0x0000000d00087c82 */ /* 0x001fe20008000000 */
[----:B------:R-:W-:Y:S02]  /*1fb70*/  UMOV UR11, UR19 ;  /* 0x00000013000b7c82 */ /* 0x000fe40008000000 */
[----:B------:R0:W-:Y:S02]  /*1fb80*/  UTMALDG.3D [UR8], [UR26], desc[UR16] ;  /* 0x000010081a0075b4 */ /* 0x0001e40008011000 */
[----:B0-----:R-:W-:Y:S05]  /*1fb90*/  @P3 BRA `(.L_x_709) ;  /* 0xfffffffc00443947 */ /* 0x001fea000383ffff */
.L_x_705:
[----:B------:R-:W-:Y:S05]  /*1fba0*/  BSYNC B1 ;  /* 0x0000000000017941 */ /* 0x000fea0003800000 */
.L_x_704:
[----:B------:R-:W2:Y:S01]  /*1fbb0*/  LDL.LU R16, [R1+0x218] ;  /* 0x0002180001107983 */ /* 0x000ea20000300800 */
[----:B------:R-:W-:Y:S01]  /*1fbc0*/  LOP3.LUT P1, RZ, R8, 0xff, RZ, 0xc0, !PT ;  /* 0x000000ff08ff7812 */ /* 0x000fe2000782c0ff */
[C---:B------:R-:W-:Y:S01]  /*1fbd0*/  IMAD.IADD R4, R6.reuse, 0x1, R7 ;  /* 0x0000000106047824 */ /* 0x040fe200078e0207 */
[----:B------:R-:W-:Y:S01]  /*1fbe0*/  ULDC.64 UR8, c[0x0][0x650] ;  /* 0x0001940000087ab9 */ /* 0x000fe20000000a00 */
[----:B------:R-:W3:Y:S01]  /*1fbf0*/  LDL.LU R15, [R1+0x21c] ;  /* 0x00021c00010f7983 */ /* 0x000ee20000300800 */
[----:B------:R-:W-:Y:S01]  /*1fc00*/  ISETP.GE.U32.AND P3, PT, R6, 0x5, PT ;  /* 0x000000050600780c */ /* 0x000fe20003f66070 */
[----:B------:R-:W-:Y:S01]  /*1fc10*/  BSSY B1, `(.L_x_710) ;  /* 0x0000073000017945 */ /* 0x000fe20003800000 */
[----:B------:R-:W-:Y:S01]  /*1fc20*/  IMAD.MOV.U32 R10, RZ, RZ, -0x1 ;  /* 0xffffffffff0a7424 */ /* 0x000fe200078e00ff */
[----:B------:R-:W-:-:S06]  /*1fc30*/  PRMT R8, RZ, 0x7610, R8 ;  /* 0x00007610ff087816 */ /* 0x000fcc0000000008 */
[----:B------:R-:W0:Y:S01]  /*1fc40*/  @P1 S2R R3, SR_CgaCtaId ;  /* 0x0000000000031919 */ /* 0x000e220000008800 */
[----:B------:R-:W-:-:S04]  /*1fc50*/  @P1 MOV R2, 0x400 ;  /* 0x0000040000021802 */ /* 0x000fc80000000f00 */
[----:B0-----:R-:W-:-:S04]  /*1fc60*/  @P1 LEA R2, R3, R2, 0x18 ;  /* 0x0000000203021211 */ /* 0x001fc800078ec0ff */
[----:B------:R0:W-:Y:S01]  /*1fc70*/  @P1 SYNCS.ARRIVE.TRANS64.A1T0 RZ, [R2+URZ+0x68], RZ ;  /* 0x000068ff02ff19a7 */ /* 0x0001e2000810003f */
[----:B------:R-:W-:-:S04]  /*1fc80*/  ISETP.GT.U32.AND P1, PT, R4, 0x4, PT ;  /* 0x000000040400780c */ /* 0x000fc80003f24070 */
[----:B------:R-:W-:Y:S01]  /*1fc90*/  ISETP.LT.U32.AND P1, PT, R6, 0x5, P1 ;  /* 0x000000050600780c */ /* 0x000fe20000f21070 */
[----:B0-----:R-:W-:-:S04]  /*1fca0*/  IMAD.WIDE.U32 R2, R4, -0x33333333, RZ ;  /* 0xcccccccd04027825 */ /* 0x001fc800078e00ff */
[----:B------:R-:W-:Y:S01]  /*1fcb0*/  IMAD.MOV.U32 R2, RZ, RZ, -0x1 ;  /* 0xffffffffff027424 */ /* 0x000fe200078e00ff */
[----:B------:R-:W-:Y:S02]  /*1fcc0*/  SHF.R.U32.HI R5, RZ, 0x2, R3 ;  /* 0x00000002ff057819 */ /* 0x000fe40000011603 */
[----:B------:R-:W-:-:S03]  /*1fcd0*/  SEL R3, RZ, 0x1, !P1 ;  /* 0x00000001ff037807 */ /* 0x000fc60004800000 */
[----:B------:R-:W-:Y:S01]  /*1fce0*/  IMAD R7, R5, -0x5, R4 ;  /* 0xfffffffb05077824 */ /* 0x000fe200078e0204 */
[----:B------:R-:W-:Y:S02]  /*1fcf0*/  LOP3.LUT R0, R0, R3, RZ, 0x3c, !PT ;  /* 0x0000000300007212 */ /* 0x000fe400078e3cff */
[----:B------:R-:W-:Y:S02]  /*1fd00*/  PRMT R3, RZ, 0x7610, R3 ;  /* 0x00007610ff037816 */ /* 0x000fe40000000003 */
[----:B------:R-:W-:Y:S01]  /*1fd10*/  @P3 LOP3.LUT R0, R0, 0x1, R5, 0x78, !PT ;  /* 0x0000000100003812 */ /* 0x000fe200078e7805 */
[----:B------:R-:W-:Y:S01]  /*1fd20*/  IMAD.MOV.U32 R5, RZ, RZ, -0x1 ;  /* 0xffffffffff057424 */ /* 0x000fe200078e00ff */
[----:B---3--:R-:W-:-:S04]  /*1fd30*/  IADD3 R15, P1, R15, UR20, RZ ;  /* 0x000000140f0f7c10 */ /* 0x008fc8000ff3e0ff */
[----:B--2---:R-:W-:Y:S01]  /*1fd40*/  IADD3.X R16, R16, UR7, RZ, P1, !PT ;  /* 0x0000000710107c10 */ /* 0x004fe20008ffe4ff */
[----:B------:R0:W-:Y:S01]  /*1fd50*/  STL [R1+0x21c], R15 ;  /* 0x00021c0f01007387 */ /* 0x0001e20000100800 */
[----:B------:R-:W-:-:S03]  /*1fd60*/  ISETP.GE.U32.AND P1, PT, R15, UR8, PT ;  /* 0x000000080f007c0c */ /* 0x000fc6000bf26070 */
[----:B------:R0:W-:Y:S01]  /*1fd70*/  STL [R1+0x218], R16 ;  /* 0x0002181001007387 */ /* 0x0001e20000100800 */
[----:B------:R-:W-:-:S13]  /*1fd80*/  ISETP.GE.U32.AND.EX P1, PT, R16, UR9, PT, P1 ;  /* 0x0000000910007c0c */ /* 0x000fda000bf26110 */
[----:B0-----:R-:W-:Y:S05]  /*1fd90*/  @P1 BRA `(.L_x_711) ;  /* 0x0000000400681947 */ /* 0x001fea0003800000 */
[----:B------:R-:W0:Y:S01]  /*1fda0*/  S2UR UR8, SR_CTAID.X ;  /* 0x00000000000879c3 */ /* 0x000e220000002500 */
[----:B------:R-:W-:Y:S01]  /*1fdb0*/  ULDC.64 UR10, c[0x0][0x628] ;  /* 0x00018a00000a7ab9 */ /* 0x000fe20000000a00 */
[----:B------:R-:W-:Y:S01]  /*1fdc0*/  ULDC UR9, c[0x0][0x150] ;  /* 0x0000540000097ab9 */ /* 0x000fe20000000800 */
[----:B------:R-:W-:Y:S01]  /*1fdd0*/  ISETP.NE.U32.AND P1, PT, RZ, UR10, PT ;  /* 0x0000000aff007c0c */ /* 0x000fe2000bf25070 */
[----:B------:R-:W-:Y:S01]  /*1fde0*/  ULDC UR12, c[0x0][0x630] ;  /* 0x00018c00000c7ab9 */ /* 0x000fe20000000800 */
[----:B------:R-:W-:Y:S01]  /*1fdf0*/  ULDC UR14, c[0x0][0x154] ;  /* 0x00005500000e7ab9 */ /* 0x000fe20000000800 */
[----:B------:R-:W-:Y:S02]  /*1fe00*/  MOV R3, R16 ;  /* 0x0000001000037202 */ /* 0x000fe40000000f00 */
[----:B------:R-:W1:Y:S01]  /*1fe10*/  S2UR UR13, SR_CTAID.Y ;  /* 0x00000000000d79c3 */ /* 0x000e620000002600 */
[----:B------:R-:W-:Y:S02]  /*1fe20*/  ISETP.NE.AND.EX P1, PT, RZ, UR11, PT, P1 ;  /* 0x0000000bff007c0c */ /* 0x000fe4000bf25310 */
[----:B0-----:R-:W-:-:S05]  /*1fe30*/  I2FP.F32.U32 R2, UR8 ;  /* 0x0000000800027c45 */ /* 0x001fca0008201000 */
[----:B------:R-:W-:Y:S01]  /*1fe40*/  FMUL R9, R2, UR9 ;  /* 0x0000000902097c20 */ /* 0x000fe20008400000 */
[----:B------:R-:W-:Y:S01]  /*1fe50*/  IMAD.MOV.U32 R2, RZ, RZ, R15 ;  /* 0x000000ffff027224 */ /* 0x000fe200078e000f */
[----:B-1----:R-:W-:-:S04]  /*1fe60*/  I2FP.F32.U32 R12, UR13 ;  /* 0x0000000d000c7c45 */ /* 0x002fc80008201000 */
[----:B------:R-:W0:Y:S01]  /*1fe70*/  F2I.U32.TRUNC.NTZ R9, R9 ;  /* 0x0000000900097305 */ /* 0x000e22000020f000 */
[----:B------:R-:W-:Y:S05]  /*1fe80*/  @!P1 BRA `(.L_x_712) ;  /* 0x0000000000289947 */ /* 0x000fea0003800000 */
[----:B------:R-:W-:Y:S02]  /*1fe90*/  ULDC UR9, c[0x0][0x634] ;  /* 0x00018d0000097ab9 */ /* 0x000fe40000000800 */
[----:B------:R-:W-:-:S05]  /*1fea0*/  IADD3 R3, P1, R15, UR9, RZ ;  /* 0x000000090f037c10 */ /* 0x000fca000ff3e0ff */
[----:B------:R-:W-:-:S04]  /*1feb0*/  IMAD.X R13, RZ, RZ, R16, P1 ;  /* 0x000000ffff0d7224 */ /* 0x000fc800008e0610 */
[----:B------:R-:W-:-:S04]  /*1fec0*/  IMAD.WIDE.U32 R4, R13, UR10, RZ ;  /* 0x0000000a0d047c25 */ /* 0x000fc8000f8e00ff */
[----:B------:R-:W-:-:S04]  /*1fed0*/  IMAD.WIDE.U32 R4, P1, R3, UR11, R4 ;  /* 0x0000000b03047c25 */ /* 0x000fc8000f820004 */
[----:B------:R-:W-:-:S04]  /*1fee0*/  IMAD.WIDE.U32 R2, R3, UR10, RZ ;  /* 0x0000000a03027c25 */ /* 0x000fc8000f8e00ff */
[----:B------:R-:W-:Y:S01]  /*1fef0*/  IMAD.MOV.U32 R2, RZ, RZ, R5 ;  /* 0x000000ffff027224 */ /* 0x000fe200078e0005 */
[----:B------:R-:W-:Y:S01]  /*1ff00*/  IADD3 RZ, P3, R3, R4, RZ ;  /* 0x0000000403ff7210 */ /* 0x000fe20007f7e0ff */
[----:B------:R-:W-:-:S04]  /*1ff10*/  IMAD.X R3, RZ, RZ, RZ, P1 ;  /* 0x000000ffff037224 */ /* 0x000fc800008e06ff */
[----:B------:R-:W-:-:S08]  /*1ff20*/  IMAD.WIDE.U32.X R2, R13, UR11, R2, P3 ;  /* 0x0000000b0d027c25 */ /* 0x000fd000098e0402 */
.L_x_712:
[--C-:B------:R-:W-:Y:S01]  /*1ff30*/  SHF.R.U64 R10, R2, UR12, R3.reuse ;  /* 0x0000000c020a7c19 */ /* 0x100fe20008001203 */
[----:B------:R-:W-:Y:S01]  /*1ff40*/  ULDC.64 UR10, c[0x0][0x620] ;  /* 0x00018800000a7ab9 */ /* 0x000fe20000000a00 */
[----:B------:R-:W-:Y:S01]  /*1ff50*/  SHF.R.U32.HI R2, RZ, UR12, R3 ;  /* 0x0000000cff027c19 */ /* 0x000fe20008011603 */
[----:B------:R-:W-:Y:S01]  /*1ff60*/  FMUL R12, R12, UR14 ;  /* 0x0000000e0c0c7c20 */ /* 0x000fe20008400000 */
[----:B------:R-:W-:Y:S01]  /*1ff70*/  IADD3 R13, P1, RZ, -R10, RZ ;  /* 0x8000000aff0d7210 */ /* 0x000fe20007f3e0ff */
[----:B------:R-:W-:Y:S01]  /*1ff80*/  ULDC.64 UR14, c[0x0][0x640] ;  /* 0x00019000000e7ab9 */ /* 0x000fe20000000a00 */
[----:B------:R-:W-:Y:S02]  /*1ff90*/  MOV R3, R16 ;  /* 0x0000001000037202 */ /* 0x000fe40000000f00 */
[----:B0-----:R-:W-:Y:S01]  /*1ffa0*/  R2UR UR9, R9 ;  /* 0x00000000090972ca */ /* 0x001fe200000e0000 */
[----:B------:R-:W-:Y:S01]  /*1ffb0*/  IMAD.X R2, RZ, RZ, ~R2, P1 ;  /* 0x000000ffff027224 */ /* 0x000fe200008e0e02 */
[----:B------:R-:W0:Y:S01]  /*1ffc0*/  F2I.U32.TRUNC.NTZ R12, R12 ;  /* 0x0000000c000c7305 */ /* 0x000e22000020f000 */
[----:B------:R-:W-:-:S02]  /*1ffd0*/  ISETP.NE.U32.AND P1, PT, RZ, UR14, PT ;  /* 0x0000000eff007c0c */ /* 0x000fc4000bf25070 */
[----:B------:R-:W-:Y:S02]  /*1ffe0*/  IMAD R2, R2, UR10, RZ ;  /* 0x0000000a02027c24 */ /* 0x000fe4000f8e02ff */
[----:B------:R-:W-:Y:S02]  /*1fff0*/  ISETP.NE.AND.EX P1, PT, RZ, UR15, PT, P1 ;  /* 0x0000000fff007c0c */ /* 0x000fe4000bf25310 */
[----:B------:R-:W-:Y:S02]  /*20000*/  IMAD R5, R13, UR11, R2 ;  /* 0x0000000b0d057c24 */ /* 0x000fe4000f8e0202 */
[----:B------:R-:W-:-:S04]  /*20010*/  IMAD.MOV.U32 R2, RZ, RZ, R15 ;  /* 0x000000ffff027224 */ /* 0x000fc800078e000f */
[----:B------:R-:W-:Y:S01]  /*20020*/  IMAD.WIDE.U32 R2, R13, UR10, R2 ;  /* 0x0000000a0d027c25 */ /* 0x000fe2000f8e0002 */
[----:B------:R-:W-:Y:S01]  /*20030*/  ULDC UR10, c[0x0][0x618] ;  /* 0x00018600000a7ab9 */ /* 0x000fe20000000800 */
[----:B0-----:R-:W-:Y:S02]  /*20040*/  R2UR UR11, R12 ;  /* 0x000000000c0b72ca */ /* 0x001fe400000e0000 */
[----:B------:R-:W-:-:S05]  /*20050*/  IMAD.IADD R3, R3, 0x1, R5 ;  /* 0x0000000103037824 */ /* 0x000fca00078e0205 */
[--C-:B------:R-:W-:Y:S02]  /*20060*/  SHF.R.U64 R9, R2, UR10, R3.reuse ;  /* 0x0000000a02097c19 */ /* 0x100fe40008001203 */
[----:B------:R-:W-:Y:S01]  /*20070*/  SHF.R.U32.HI R2, RZ, UR10, R3 ;  /* 0x0000000aff027c19 */ /* 0x000fe20008011603 */
[----:B------:R-:W-:-:S03]  /*20080*/  ULDC UR10, c[0x0][0x608] ;  /* 0x00018200000a7ab9 */ /* 0x000fc60000000800 */
[--C-:B------:R-:W-:Y:S02]  /*20090*/  SHF.R.U64 R13, R9, UR10, R2.reuse ;  /* 0x0000000a090d7c19 */ /* 0x100fe40008001202 */
[----:B------:R-:W-:Y:S01]  /*200a0*/  SHF.R.U32.HI R2, RZ, UR10, R2 ;  /* 0x0000000aff027c19 */ /* 0x000fe20008011602 */
[----:B------:R-:W-:-:S03]  /*200b0*/  ULDC UR10, c[0x0][0x658] ;  /* 0x00019600000a7ab9 */ /* 0x000fc60000000800 */
[--C-:B------:R-:W-:Y:S02]  /*200c0*/  SHF.R.U64 R12, R13, UR10, R2.reuse ;  /* 0x0000000a0d0c7c19 */ /* 0x100fe40008001202 */
[----:B------:R-:W-:-:S03]  /*200d0*/  SHF.R.U32.HI R15, RZ, UR10, R2 ;  /* 0x0000000aff0f7c19 */ /* 0x000fc60008011602 */
[----:B------:R-:W-:Y:S02]  /*200e0*/  IMAD.MOV.U32 R2, RZ, RZ, R12 ;  /* 0x000000ffff027224 */ /* 0x000fe400078e000c */
[----:B------:R-:W-:Y:S01]  /*200f0*/  IMAD.MOV.U32 R3, RZ, RZ, R15 ;  /* 0x000000ffff037224 */ /* 0x000fe200078e000f */
[----:B------:R-:W-:Y:S06]  /*20100*/  @!P1 BRA `(.L_x_713) ;  /* 0x0000000000289947 */ /* 0x000fec0003800000 */
[----:B------:R-:W-:Y:S02]  /*20110*/  ULDC UR10, c[0x0][0x64c] ;  /* 0x00019300000a7ab9 */ /* 0x000fe40000000800 */
[----:B------:R-:W-:-:S05]  /*20120*/  IADD3 R3, P1, R12, UR10, RZ ;  /* 0x0000000a0c037c10 */ /* 0x000fca000ff3e0ff */
[----:B------:R-:W-:-:S04]  /*20130*/  IMAD.X R15, RZ, RZ, R15, P1 ;  /* 0x000000ffff0f7224 */ /* 0x000fc800008e060f */
[----:B------:R-:W-:-:S04]  /*20140*/  IMAD.WIDE.U32 R4, R15, UR14, RZ ;  /* 0x0000000e0f047c25 */ /* 0x000fc8000f8e00ff */
[----:B------:R-:W-:-:S04]  /*20150*/  IMAD.WIDE.U32 R4, P1, R3, UR15, R4 ;  /* 0x0000000f03047c25 */ /* 0x000fc8000f820004 */
[----:B------:R-:W-:Y:S01]  /*20160*/  IMAD.WIDE.U32 R2, R3, UR14, RZ ;  /* 0x0000000e03027c25 */ /* 0x000fe2000f8e00ff */
[----:B------:R-:W-:-:S04]  /*20170*/  MOV R2, R5 ;  /* 0x0000000500027202 */ /* 0x000fc80000000f00 */
[----:B------:R-:W-:Y:S01]  /*20180*/  IADD3 RZ, P3, R3, R4, RZ ;  /* 0x0000000403ff7210 */ /* 0x000fe20007f7e0ff */
[----:B------:R-:W-:-:S04]  /*20190*/  IMAD.X R3, RZ, RZ, RZ, P1 ;  /* 0x000000ffff037224 */ /* 0x000fc800008e06ff */
[----:B------:R-:W-:-:S08]  /*201a0*/  IMAD.WIDE.U32.X R2, R15, UR15, R2, P3 ;  /* 0x0000000f0f027c25 */ /* 0x000fd000098e0402 */
.L_x_713:
[----:B------:R-:W-:Y:S01]  /*201b0*/  ULDC UR10, c[0x0][0x648] ;  /* 0x00019200000a7ab9 */ /* 0x000fe20000000800 */
[----:B------:R-:W-:Y:S01]  /*201c0*/  UISETP.NE.AND UP0, UPT, UR39, URZ, UPT ;  /* 0x0000003f2700728c */ /* 0x000fe2000bf05270 */
[----:B------:R-:W-:Y:S01]  /*201d0*/  SHF.R.U64 R2, R2, UR10, R3 ;  /* 0x0000000a02027c19 */ /* 0x000fe20008001203 */
[----:B------:R-:W-:Y:S01]  /*201e0*/  ULDC UR10, c[0x0][0x638] ;  /* 0x00018e00000a7ab9 */ /* 0x000fe20000000800 */
[----:B------:R-:W-:Y:S01]  /*201f0*/  UIADD3 UR11, -UR11, URZ, URZ ;  /* 0x0000003f0b0b7290 */ /* 0x000fe2000fffe13f */
[----:B------:R-:W-:Y:S02]  /*20200*/  LOP3.LUT R13, R13, UR6, RZ, 0xc0, !PT ;  /* 0x000000060d0d7c12 */ /* 0x000fe4000f8ec0ff */
[----:B------:R-:W-:Y:S01]  /*20210*/  IMAD.MOV R3, RZ, RZ, -R2 ;  /* 0x000000ffff037224 */ /* 0x000fe200078e0a02 */
[----:B------:R-:W-:Y:S02]  /*20220*/  LOP3.LUT R9, R9, UR4, RZ, 0xc0, !PT ;  /* 0x0000000409097c12 */ /* 0x000fe4000f8ec0ff */
[----:B------:R-:W-:Y:S01]  /*20230*/  IMAD R5, R2, UR5, R13 ;  /* 0x0000000502057c24 */ /* 0x000fe2000f8e020d */
[----:B------:R-:W-:Y:S01]  /*20240*/  PLOP3.LUT P1, PT, PT, PT, UP0, 0x40, 0x0 ;  /* 0x000000000000781c */ /* 0x000fe20003f2e808 */
[----:B------:R-:W-:Y:S01]  /*20250*/  IMAD R12, R3, UR10, R12 ;  /* 0x0000000a030c7c24 */ /* 0x000fe2000f8e020c */
[----:B------:R-:W-:Y:S01]  /*20260*/  UIADD3 UR10, -UR9, URZ, URZ ;  /* 0x0000003f090a7290 */ /* 0x000fe2000fffe13f */
[----:B------:R-:W-:Y:S01]  /*20270*/  PLOP3.LUT P3, PT, PT, PT, UP0, 0x40, 0x0 ;  /* 0x000000000000781c */ /* 0x000fe20003f6e808 */
[----:B------:R-:W-:Y:S01]  /*20280*/  IMAD.MOV.U32 R3, RZ, RZ, 0x1 ;  /* 0x00000001ff037424 */ /* 0x000fe200078e00ff */
[----:B------:R-:W-:-:S02]  /*20290*/  ULDC UR9, c[0x0][0x144] ;  /* 0x0000510000097ab9 */ /* 0x000fc40000000800 */
[----:B------:R-:W-:-:S03]  /*202a0*/  UIMAD UR8, UR9, UR10, UR8 ;  /* 0x0000000a090872a4 */ /* 0x000fc6000f8e0208 */
[----:B------:R-:W-:Y:S02]  /*202b0*/  ULDC UR9, c[0x0][0x148] ;  /* 0x0000520000097ab9 */ /* 0x000fe40000000800 */
[----:B------:R-:W-:-:S03]  /*202c0*/  @UP0 UIMAD UR8, UR9, UR11, UR13 ;  /* 0x0000000b090802a4 */ /* 0x000fc6000f8e020d */
[----:B------:R-:W-:Y:S02]  /*202d0*/  ULDC UR9, c[0x0][0x600] ;  /* 0x0001800000097ab9 */ /* 0x000fe40000000800 */
[----:B------:R-:W-:Y:S02]  /*202e0*/  IMAD R12, R12, UR9, R9 ;  /* 0x000000090c0c7c24 */ /* 0x000fe4000f8e0209 */
[----:B------:R-:W-:Y:S01]  /*202f0*/  IMAD.U32 R2, RZ, RZ, UR8 ;  /* 0x00000008ff027e24 */ /* 0x000fe2000f8e00ff */
[----:B------:R-:W-:-:S03]  /*20300*/  ULDC UR8, c[0x0][0x610] ;  /* 0x0001840000087ab9 */ /* 0x000fc60000000800 */
[----:B------:R-:W-:-:S05]  /*20310*/  IMAD R5, R5, UR8, R2 ;  /* 0x0000000805057c24 */ /* 0x000fca000f8e0202 */
[----:B------:R-:W-:Y:S02]  /*20320*/  SEL R2, R12, R5, P1 ;  /* 0x000000050c027207 */ /* 0x000fe40000800000 */
[----:B------:R-:W-:-:S07]  /*20330*/  SEL R5, R5, R12, P3 ;  /* 0x0000000c05057207 */ /* 0x000fce0001800000 */
.L_x_711:
[----:B------:R-:W-:Y:S05]  /*20340*/  BSYNC B1 ;  /* 0x0000000000017941 */ /* 0x000fea0003800000 */
.L_x_710:
[----:B------:R-:W-:-:S13]  /*20350*/  LOP3.LUT P1, RZ, R3, 0xff, RZ, 0xc0, !PT ;  /* 0x000000ff03ff7812 */ /* 0x000fda000782c0ff */
[----:B------:R-:W-:Y:S05]  /*20360*/  @P1 BRA `(.L_x_714) ;  /* 0xfffffff4001c1947 */ /* 0x000fea000383ffff */
[----:B------:R-:W-:Y:S05]  /*20370*/  BSYNC B0 ;  /* 0x0000000000007941 */ /* 0x000fea0003800000 */
.L_x_702:
[----:B------:R-:W-:-:S03]  /*20380*/  UMOV UR8, 0xffffffff ;  /* 0xffffffff00087882 */ /* 0x000fc60000000000 */
[----:B------:R-:W-:Y:S05]  /*20390*/  BRA.DIV UR8, `(.L_x_715) ;  /* 0x0000000608407947 */ /* 0x000fea000b800000 */
[----:B------:R-:W-:-:S13]  /*203a0*/  ELECT P6, URZ, PT ;  /* 0x00000000003f782f */ /* 0x000fda00038c0000 */
.L_x_730:
[----:B------:R-:W-:Y:S04]  /*203b0*/  BSSY B0, `(.L_x_716) ;  /* 0x0000035000007945 */ /* 0x000fe80003800000 */
[----:B------:R-:W-:Y:S05]  /*203c0*/  @!P6 BRA `(.L_x_717) ;  /* 0x0000000000cce947 */ /* 0x000fea0003800000 */
[----:B------:R-:W-:-:S04]  /*203d0*/  ULOP3.LUT UR8, UR38, 0x2, URZ, 0xfc, !UPT ;  /* 0x0000000226087892 */ /* 0x000fc8000f8efc3f */
[----:B------:R-:W-:-:S06]  /*203e0*/  UISETP.NE.AND UP0, UPT, UR8, 0x3, UPT ;  /* 0x000000030800788c */ /* 0x000fcc000bf05270 */
[----:B------:R-:W-:-:S13]  /*203f0*/  PLOP3.LUT P0, PT, PT, PT, UP0, 0x80, 0x0 ;  /* 0x000000000000781c */ /* 0x000fda0003f0f008 */
[----:B------:R-:W-:Y:S05]  /*20400*/  @!P0 BRA `(.L_x_718) ;  /* 0x0000000000048947 */ /* 0x000fea0003800000 */
[----:B------:R-:W-:Y:S01]  /*20410*/  BPT.TRAP 0x1 ;  /* 0x000000040000795c */ /* 0x000fe20000300000 */
.L_x_718:
[----:B------:R-:W0:Y:S01]  /*20420*/  S2R R3, SR_CgaCtaId ;  /* 0x0000000000037919 */ /* 0x000e220000008800 */
[----:B------:R-:W-:-:S04]  /*20430*/  MOV R2, 0x400 ;  /* 0x0000040000027802 */ /* 0x000fc80000000f00 */
[----:B0-----:R-:W-:Y:S02]  /*20440*/  LEA R2, R3, R2, 0x18 ;  /* 0x0000000203027211 */ /* 0x001fe400078ec0ff */
[----:B------:R-:W-:-:S03]  /*20450*/  SHF.L.U32 R3, R0, 0x1f, RZ ;  /* 0x0000001f00037819 */ /* 0x000fc600000006ff */
[----:B------:R-:W-:-:S04]  /*20460*/  VIADD R2, R2, 0x28 ;  /* 0x0000002802027836 */ /* 0x000fc80000000000 */
[----:B------:R-:W-:-:S04]  /*20470*/  IMAD R4, R7, 0x8, R2 ;  /* 0x0000000807047824 */ /* 0x000fc800078e0202 */
[----:B------:R-:W0:Y:S02]  /*20480*/  SYNCS.PHASECHK.TRANS64.TRYWAIT P0, [R4+URZ], R3 ;  /* 0x00000003040075a7 */ /* 0x000e24000800017f */
[----:B0-----:R-:W-:Y:S05]  /*20490*/  @!P0 BRA `(.L_x_719) ;  /* 0x0000000400208947 */ /* 0x001fea0003800000 */
.L_x_731:
[----:B------:R-:W-:-:S04]  /*204a0*/  IADD3 R7, R7, 0x1, RZ ;  /* 0x0000000107077810 */ /* 0x000fc80007ffe0ff */
[----:B------:R-:W-:-:S04]  /*204b0*/  ISETP.NE.AND P0, PT, R7, 0x5, PT ;  /* 0x000000050700780c */ /* 0x000fc80003f05270 */
[----:B0-----:R-:W-:Y:S02]  /*204c0*/  SEL R3, RZ, 0x1, P0 ;  /* 0x00000001ff037807 */ /* 0x001fe40000000000 */
[----:B------:R-:W-:Y:S02]  /*204d0*/  SEL R7, R7, RZ, P0 ;  /* 0x000000ff07077207 */ /* 0x000fe40000000000 */
[----:B------:R-:W-:-:S03]  /*204e0*/  LOP3.LUT R4, R0, R3, RZ, 0x3c, !PT ;  /* 0x0000000300047212 */ /* 0x000fc600078e3cff */
[----:B------:R-:W-:Y:S01]  /*204f0*/  IMAD R3, R7, 0x8, R2 ;  /* 0x0000000807037824 */ /* 0x000fe200078e0202 */
[----:B------:R-:W-:-:S04]  /*20500*/  SHF.L.U32 R0, R4, 0x1f, RZ ;  /* 0x0000001f04007819 */ /* 0x000fc800000006ff */
[----:B------:R-:W0:Y:S02]  /*20510*/  SYNCS.PHASECHK.TRANS64.TRYWAIT P0, [R3+URZ], R0 ;  /* 0x00000000030075a7 */ /* 0x000e24000800017f */
[----:B0-----:R-:W-:Y:S05]  /*20520*/  @!P0 BRA `(.L_x_720) ;  /* 0x0000000400108947 */ /* 0x001fea0003800000 */
.L_x_732:
[----:B0-----:R-:W-:-:S05]  /*20530*/  VIADD R0, R7, 0x1 ;  /* 0x0000000107007836 */ /* 0x001fca0000000000 */
[----:B------:R-:W-:-:S04]  /*20540*/  ISETP.NE.AND P0, PT, R0, 0x5, PT ;  /* 0x000000050000780c */ /* 0x000fc80003f05270 */
[----:B------:R-:W-:Y:S02]  /*20550*/  SEL R3, RZ, 0x1, P0 ;  /* 0x00000001ff037807 */ /* 0x000fe40000000000 */
[----:B------:R-:W-:Y:S02]  /*20560*/  SEL R5, R0, RZ, P0 ;  /* 0x000000ff00057207 */ /* 0x000fe40000000000 */
[----:B------:R-:W-:-:S03]  /*20570*/  LOP3.LUT R4, R4, R3, RZ, 0x3c, !PT ;  /* 0x0000000304047212 */ /* 0x000fc600078e3cff */
[----:B------:R-:W-:Y:S01]  /*20580*/  IMAD R3, R5, 0x8, R2 ;  /* 0x0000000805037824 */ /* 0x000fe200078e0202 */
[----:B------:R-:W-:-:S04]  /*20590*/  SHF.L.U32 R0, R4, 0x1f, RZ ;  /* 0x0000001f04007819 */ /* 0x000fc800000006ff */
[----:B------:R-:W0:Y:S02]  /*205a0*/  SYNCS.PHASECHK.TRANS64.TRYWAIT P0, [R3+URZ], R0 ;  /* 0x00000000030075a7 */ /* 0x000e24000800017f */
[----:B0-----:R-:W-:Y:S05]  /*205b0*/  @!P0 BRA `(.L_x_721) ;  /* 0x0000000400008947 */ /* 0x001fea0003800000 */
.L_x_733:
        /* <DEDUP_REMOVED lines=9> */
.L_x_734:
[----:B0-----:R-:W-:-:S04]  /*20650*/  IADD3 R0, R5, 0x1, RZ ;  /* 0x0000000105007810 */ /* 0x001fc80007ffe0ff */
[----:B------:R-:W-:-:S04]  /*20660*/  ISETP.NE.AND P0, PT, R0, 0x5, PT ;  /* 0x000000050000780c */ /* 0x000fc80003f05270 */
[----:B------:R-:W-:Y:S02]  /*20670*/  SEL R4, RZ, 0x1, P0 ;  /* 0x00000001ff047807 */ /* 0x000fe40000000000 */
[----:B------:R-:W-:Y:S02]  /*20680*/  SEL R3, R0, RZ, P0 ;  /* 0x000000ff00037207 */ /* 0x000fe40000000000 */
[----:B------:R-:W-:-:S03]  /*20690*/  LOP3.LUT R0, R7, R4, RZ, 0x3c, !PT ;  /* 0x0000000407007212 */ /* 0x000fc600078e3cff */
[----:B------:R-:W-:Y:S01]  /*206a0*/  IMAD R3, R3, 0x8, R2 ;  /* 0x0000000803037824 */ /* 0x000fe200078e0202 */
[----:B------:R-:W-:-:S07]  /*206b0*/  SHF.L.U32 R0, R0, 0x1f, RZ ;  /* 0x0000001f00007819 */ /* 0x000fce00000006ff */
.L_x_723:
[----:B0-----:R0:W1:Y:S02]  /*206c0*/  SYNCS.PHASECHK.TRANS64.TRYWAIT P0, [R3+URZ], R0 ;  /* 0x00000000030075a7 */ /* 0x001064000800017f */
[----:B-1----:R-:W-:Y:S05]  /*206d0*/  @!P0 NANOSLEEP.SYNCS 0x989680 ;  /* 0x009896800000895d */ /* 0x002fea0003900000 */
[----:B------:R-:W1:Y:S02]  /*206e0*/  @!P0 SYNCS.PHASECHK.TRANS64 P0, [R3+URZ], R0 ;  /* 0x00000000030085a7 */ /* 0x000e64000800007f */
[----:B-1----:R-:W-:Y:S05]  /*206f0*/  @!P0 BRA `(.L_x_723) ;  /* 0xfffffffc00f08947 */ /* 0x002fea000383ffff */
.L_x_717:
[----:B------:R-:W-:Y:S05]  /*20700*/  BSYNC B0 ;  /* 0x0000000000007941 */ /* 0x000fea0003800000 */
.L_x_716:
[----:B------:R-:W-:Y:S05]  /*20710*/  EXIT ;  /* 0x000000000000794d */ /* 0x000fea0003800000 */
.L_x_17:
[----:B-1----:R1:W4:Y:S02]  /*20720*/  SYNCS.PHASECHK.TRANS64.TRYWAIT P1, [R3+URZ], R0 ;  /* 0x00000000030075a7 */ /* 0x002324000802017f */
[----:B----4-:R-:W-:Y:S05]  /*20730*/  @!P1 NANOSLEEP.SYNCS 0x989680 ;  /* 0x009896800000995d */ /* 0x010fea0003900000 */
[----:B------:R-:W4:Y:S02]  /*20740*/  @!P1 SYNCS.PHASECHK.TRANS64 P1, [R3+URZ], R0 ;  /* 0x00000000030095a7 */ /* 0x000f24000802007f */
[----:B----4-:R-:W-:Y:S05]  /*20750*/  @!P1 BRA `(.L_x_17) ;  /* 0xfffffffc00f09947 */ /* 0x010fea000383ffff */
[----:B------:R-:W-:Y:S05]  /*20760*/  BRA `(.L_x_16) ;  /* 0xfffffe0c00347947 */ /* 0x000fea000383ffff */
.L_x_22:
[----:B-1----:R-:W-:-:S04]  /*20770*/  IMAD.U32 R6, RZ, RZ, UR4 ;  /* 0x00000004ff067e24 */ /* 0x002fc8000f8e00ff */
[----:B------:R1:W2:Y:S03]  /*20780*/  SYNCS.PHASECHK.TRANS64.TRYWAIT P1, [R6+URZ], R4 ;  /* 0x00000004060075a7 */ /* 0x0002a6000802017f */
[----:B--2---:R-:W-:Y:S05]  /*20790*/  @!P1 NANOSLEEP.SYNCS 0x989680 ;  /* 0x009896800000995d */ /* 0x004fea0003900000 */
[----:B------:R-:W2:Y:S02]  /*207a0*/  @!P1 SYNCS.PHASECHK.TRANS64 P1, [R6+URZ], R4 ;  /* 0x00000004060095a7 */ /* 0x000ea4000802007f */
[----:B--2---:R-:W-:Y:S05]  /*207b0*/  @!P1 BRA `(.L_x_22) ;  /* 0xfffffffc00ec9947 */ /* 0x004fea000383ffff */
[----:B------:R-:W-:Y:S05]  /*207c0*/  BRA `(.L_x_21) ;  /* 0xfffffe3c000c7947 */ /* 0x000fea000383ffff */
.L_x_703:
[----:B------:R-:W-:Y:S01]  /*207d0*/  BSSY B1, `(.L_x_724) ;  /* 0x0000006000017945 */ /* 0x000fe20003800000 */
[----:B------:R-:W-:-:S07]  /*207e0*/  IMAD.MOV.U32 R15, RZ, RZ, -0x1 ;  /* 0xffffffffff0f7424 */ /* 0x000fce00078e00ff */
[----:B------:R-:W-:Y:S05]  /*207f0*/  WARPSYNC.COLLECTIVE R15, `(.L_x_725) ;  /* 0x000000000f0c7348 */ /* 0x000fea0003c00000 */
[----:B------:R-:W-:Y:S02]  /*20800*/  ELECT P6, UR62, PT ;  /* 0x00000000003e782f */ /* 0x000fe400038c0000 */
[----:B------:R-:W-:Y:S01]  /*20810*/  MOV R14, UR62 ;  /* 0x0000003e000e7c02 */ /* 0x000fe20008000f00 */
[----:B------:R-:W-:Y:S10]  /*20820*/  ENDCOLLECTIVE ;  /* 0x000000000000791b */ /* 0x000ff40003800000 */
.L_x_725:
[----:B------:R-:W-:Y:S05]  /*20830*/  BSYNC B1 ;  /* 0x0000000000017941 */ /* 0x000fea0003800000 */
.L_x_724:
[----:B------:R-:W-:Y:S05]  /*20840*/  BRA `(.L_x_726) ;  /* 0xffffffec00f07947 */ /* 0x000fea000383ffff */
.L_x_706:
[----:B-1----:R1:W2:Y:S02]  /*20850*/  SYNCS.PHASECHK.TRANS64.TRYWAIT P1, [R15+URZ+0x28], R12 ;  /* 0x0000280c0f0075a7 */ /* 0x0022a4000802017f */
[----:B--2---:R-:W-:Y:S05]  /*20860*/  @!P1 NANOSLEEP.SYNCS 0x989680 ;  /* 0x009896800000995d */ /* 0x004fea0003900000 */
[----:B------:R-:W2:Y:S02]  /*20870*/  @!P1 SYNCS.PHASECHK.TRANS64 P1, [R15+URZ+0x28], R12 ;  /* 0x0000280c0f0095a7 */ /* 0x000ea4000802007f */
[----:B--2---:R-:W-:Y:S05]  /*20880*/  @!P1 BRA `(.L_x_706) ;  /* 0xfffffffc00f09947 */ /* 0x004fea000383ffff */
[----:B------:R-:W-:Y:S05]  /*20890*/  BRA `(.L_x_727) ;  /* 0xfffffff000247947 */ /* 0x000fea000383ffff */
.L_x_715:
[----:B------:R-:W-:Y:S01]  /*208a0*/  BSSY B0, `(.L_x_728) ;  /* 0x0000006000007945 */ /* 0x000fe20003800000 */
[----:B------:R-:W-:-:S07]  /*208b0*/  IMAD.MOV.U32 R15, RZ, RZ, -0x1 ;  /* 0xffffffffff0f7424 */ /* 0x000fce00078e00ff */
[----:B------:R-:W-:Y:S05]  /*208c0*/  WARPSYNC.COLLECTIVE R15, `(.L_x_729) ;  /* 0x000000000f0c7348 */ /* 0x000fea0003c00000 */
[----:B------:R-:W-:Y:S02]  /*208d0*/  ELECT P6, UR62, PT ;  /* 0x00000000003e782f */ /* 0x000fe400038c0000 */
[----:B------:R-:W-:Y:S01]  /*208e0*/  MOV R14, UR62 ;  /* 0x0000003e000e7c02 */ /* 0x000fe20008000f00 */
[----:B------:R-:W-:Y:S10]  /*208f0*/  ENDCOLLECTIVE ;  /* 0x000000000000791b */ /* 0x000ff40003800000 */
.L_x_729:
[----:B------:R-:W-:Y:S05]  /*20900*/  BSYNC B0 ;  /* 0x0000000000007941 */ /* 0x000fea0003800000 */
.L_x_728:
[----:B------:R-:W-:Y:S05]  /*20910*/  BRA `(.L_x_730) ;  /* 0xfffffff800a47947 */ /* 0x000fea000383ffff */
.L_x_719:
[----:B0-----:R0:W1:Y:S02]  /*20920*/  SYNCS.PHASECHK.TRANS64.TRYWAIT P0, [R4+URZ], R3 ;  /* 0x00000003040075a7 */ /* 0x001064000800017f */
[----:B-1----:R-:W-:Y:S05]  /*20930*/  @!P0 NANOSLEEP.SYNCS 0x989680 ;  /* 0x009896800000895d */ /* 0x002fea0003900000 */
[----:B------:R-:W1:Y:S02]  /*20940*/  @!P0 SYNCS.PHASECHK.TRANS64 P0, [R4+URZ], R3 ;  /* 0x00000003040085a7 */ /* 0x000e64000800007f */
[----:B-1----:R-:W-:Y:S05]  /*20950*/  @!P0 BRA `(.L_x_719) ;  /* 0xfffffffc00f08947 */ /* 0x002fea000383ffff */
[----:B------:R-:W-:Y:S05]  /*20960*/  BRA `(.L_x_731) ;  /* 0xfffffff800cc7947 */ /* 0x000fea000383ffff */
.L_x_720:
[----:B0-----:R0:W1:Y:S02]  /*20970*/  SYNCS.PHASECHK.TRANS64.TRYWAIT P0, [R3+URZ], R0 ;  /* 0x00000000030075a7 */ /* 0x001064000800017f */
[----:B-1----:R-:W-:Y:S05]  /*20980*/  @!P0 NANOSLEEP.SYNCS 0x989680 ;  /* 0x009896800000895d */ /* 0x002fea0003900000 */
[----:B------:R-:W1:Y:S02]  /*20990*/  @!P0 SYNCS.PHASECHK.TRANS64 P0, [R3+URZ], R0 ;  /* 0x00000000030085a7 */ /* 0x000e64000800007f */
[----:B-1----:R-:W-:Y:S05]  /*209a0*/  @!P0 BRA `(.L_x_720) ;  /* 0xfffffffc00f08947 */ /* 0x002fea000383ffff */
[----:B------:R-:W-:Y:S05]  /*209b0*/  BRA `(.L_x_732) ;  /* 0xfffffff800dc7947 */ /* 0x000fea000383ffff */
.L_x_721:
[----:B0-----:R0:W1:Y:S02]  /*209c0*/  SYNCS.PHASECHK.TRANS64.TRYWAIT P0, [R3+URZ], R0 ;  /* 0x00000000030075a7 */ /* 0x001064000800017f */
[----:B-1----:R-:W-:Y:S05]  /*209d0*/  @!P0 NANOSLEEP.SYNCS 0x989680 ;  /* 0x009896800000895d */ /* 0x002fea0003900000 */
[----:B------:R-:W1:Y:S02]  /*209e0*/  @!P0 SYNCS.PHASECHK.TRANS64 P0, [R3+URZ], R0 ;  /* 0x00000000030085a7 */ /* 0x000e64000800007f */
[----:B-1----:R-:W-:Y:S05]  /*209f0*/  @!P0 BRA `(.L_x_721) ;  /* 0xfffffffc00f08947 */ /* 0x002fea000383ffff */
[----:B------:R-:W-:Y:S05]  /*20a00*/  BRA `(.L_x_733) ;  /* 0xfffffff800ec7947 */ /* 0x000fea000383ffff */
.L_x_722:
[----:B0-----:R0:W1:Y:S02]  /*20a10*/  SYNCS.PHASECHK.TRANS64.TRYWAIT P0, [R3+URZ], R0 ;  /* 0x00000000030075a7 */ /* 0x001064000800017f */
[----:B-1----:R-:W-:Y:S05]  /*20a20*/  @!P0 NANOSLEEP.SYNCS 0x989680 ;  /* 0x009896800000895d */ /* 0x002fea0003900000 */
[----:B------:R-:W1:Y:S02]  /*20a30*/  @!P0 SYNCS.PHASECHK.TRANS64 P0, [R3+URZ], R0 ;  /* 0x00000000030085a7 */ /* 0x000e64000800007f */
[----:B-1----:R-:W-:Y:S05]  /*20a40*/  @!P0 BRA `(.L_x_722) ;  /* 0xfffffffc00f08947 */ /* 0x002fea000383ffff */
[----:B------:R-:W-:Y:S05]  /*20a50*/  BRA `(.L_x_734) ;  /* 0xfffffff800fc7947 */ /* 0x000fea000383ffff */
.L_x_735:
[----:B------:R-:W-:-:S00]  /*20a60*/  BRA `(.L_x_735) ;  /* 0xfffffffc00fc7947 */ /* 0x000fc0000383ffff */
[----:B------:R-:W-:-:S00]  /*20a70*/  NOP ;  /* 0x0000000000007918 */ /* 0x000fc00000000000 */
        /* <DEDUP_REMOVED lines=8> */
.L_x_736:


//--------------------- .nv.global.init           --------------------------
	.section	.nv.global.init,"aw",@progbits
.nv.global.init:
	.type		$str$22,@object
	.size		$str$22,($str$23 - $str$22)
$str$22:
        /*0000*/ 	.byte	0x6b, 0x5f, 0x74, 0x69, 0x6c, 0x65, 0x5f, 0x63, 0x6f, 0x75, 0x6e, 0x74, 0x20, 0x3e, 0x3d, 0x20
        /*0010*/ 	.byte	0x31, 0x00
	.type		$str$23,@object
	.size		$str$23,(__unnamed_1 - $str$23)
$str$23:
        /*0012*/ 	.byte	0x2f, 0x74, 0x6d, 0x70, 0x2f, 0x63, 0x75, 0x74, 0x6c, 0x61, 0x73, 0x73, 0x5f, 0x73, 0x77, 0x65
        /*0022*/ 	.byte	0x65, 0x70, 0x5f, 0x73, 0x72, 0x63, 0x2f, 0x69, 0x6e, 0x63, 0x6c, 0x75, 0x64, 0x65, 0x2f, 0x63
        /*0032*/ 	.byte	0x75, 0x74, 0x6c, 0x61, 0x73, 0x73, 0x2f, 0x67, 0x65, 0x6d, 0x6d, 0x2f, 0x63, 0x6f, 0x6c, 0x6c
        /*0042*/ 	.byte	0x65, 0x63, 0x74, 0x69, 0x76, 0x65, 0x2f, 0x73, 0x6d, 0x39, 0x30, 0x5f, 0x6d, 0x6d, 0x61, 0x5f
        /*0052*/ 	.byte	0x74, 0x6d, 0x61, 0x5f, 0x67, 0x6d, 0x6d, 0x61, 0x5f, 0x73, 0x73, 0x5f, 0x77, 0x61, 0x72, 0x70
        /*0062*/ 	.byte	0x73, 0x70, 0x65, 0x63, 0x69, 0x61, 0x6c, 0x69, 0x7a, 0x65, 0x64, 0x2e, 0x68, 0x70, 0x70, 0x00
	.type		__unnamed_1,@object
	.size		__unnamed_1,(.L_0 - __unnamed_1)
__unnamed_1:
        /* <DEDUP_REMOVED lines=181> */
        /*0bc2*/ 	.byte	0x74, 0x69, 0x74, 0x79, 0x5d, 0x00
.L_0:


//--------------------- .nv.shared._ZN7cutlass13device_kernelINS_4gemm6kernel13GemmUniversalIN4cute5tupleIJiiiiEEENS1_10collective13CollectiveMmaINS1_34MainloopSm90TmaGmmaWarpSpecializedILi5ENS5_IJNS4_1CILi1EEESB_SB_EEENS1_35KernelTmaWarpSpecializedCooperativeEEENS5_IJNSA_ILi384EEENSA_ILi224EEENSA_ILi32EEEEEENS_10bfloat16_tENS5_IJlSB_lEEESJ_SK_NS4_8TiledMMAINS4_8MMA_AtomIJNS4_4SM904GMMA27MMA_64x32x16_F32BF16BF16_SSILNSO_5MajorE0ELSQ_0ELNSO_7ScaleInE1ELSR_1EEEEEENS4_6LayoutINS5_IJNSA_ILi2EEESB_SB_EEENS5_IJSB_NSA_ILi0EEESX_EEEEENS5_IJNS4_10UnderscoreES10_S10_EEEEENS4_13SM90_TMA_LOADENS4_14ComposedLayoutINS4_7SwizzleILi2ELi4ELi3EEENS4_18smem_ptr_flag_bitsILi16EEENSU_INS5_IJNSA_ILi8EEESH_EEENS5_IJSH_SB_EEEEEEEvNS4_8identityES13_S1D_vS1E_EENS_8epilogue10collective6detail29Sm90TmaWarpSpecializedAdapterINS1H_15DefaultEpilogueISJ_SK_SK_NS1G_6thread17LinearCombinationISJ_Li1EffLNS1L_9ScaleType4KindE0ELNS_15FloatRoundStyleE2ESJ_EENS1_15EpilogueDefaultEEEEEvvEEEEvNT_6ParamsE --------------------------
	.section	.nv.shared._ZN7cutlass13device_kernelINS_4gemm6kernel13GemmUniversalIN4cute5tupleIJiiiiEEENS1_10collective13CollectiveMmaINS1_34MainloopSm90TmaGmmaWarpSpecializedILi5ENS5_IJNS4_1CILi1EEESB_SB_EEENS1_35KernelTmaWarpSpecializedCooperativeEEENS5_IJNSA_ILi384EEENSA_ILi224EEENSA_ILi32EEEEEENS_10bfloat16_tENS5_IJlSB_lEEESJ_SK_NS4_8TiledMMAINS4_8MMA_AtomIJNS4_4SM904GMMA27MMA_64x32x16_F32BF16BF16_SSILNSO_5MajorE0ELSQ_0ELNSO_7ScaleInE1ELSR_1EEEEEENS4_6LayoutINS5_IJNSA_ILi2EEESB_SB_EEENS5_IJSB_NSA_ILi0EEESX_EEEEENS5_IJNS4_10UnderscoreES10_S10_EEEEENS4_13SM90_TMA_LOADENS4_14ComposedLayoutINS4_7SwizzleILi2ELi4ELi3EEENS4_18smem_ptr_flag_bitsILi16EEENSU_INS5_IJNSA_ILi8EEESH_EEENS5_IJSH_SB_EEEEEEEvNS4_8identityES13_S1D_vS1E_EENS_8epilogue10collective6detail29Sm90TmaWarpSpecializedAdapterINS1H_15DefaultEpilogueISJ_SK_SK_NS1G_6thread17LinearCombinationISJ_Li1EffLNS1L_9ScaleType4KindE0ELNS_15FloatRoundStyleE2ESJ_EENS1_15EpilogueDefaultEEEEEvvEEEEvNT_6ParamsE,"aw",@nobits
	.sectionflags	@""
	.align	16
	.zero		1024


//--------------------- .nv.shared.reserved.0     --------------------------
	.section	.nv.shared.reserved.0,"aw",@nobits
	.weak		__nv_reservedSMEM_offset_0_alias
	.size		__nv_reservedSMEM_offset_0_alias, 0, 0
	.other		__nv_reservedSMEM_offset_0_alias,@"STO_CUDA_RESERVED_SHARED STV_DEFAULT"
__nv_reservedSMEM_offset_0_alias:
	.zero		0


//--------------------- .nv.global                --------------------------
	.section	.nv.global,"aw",@nobits
.nv.global:
	.type		_ZN39_INTERNAL_a8edbc21_4_k_cu_299de3f0_48414cute1_E,@object
	.size		_ZN39_INTERNAL_a8edbc21_4_k_cu_299de3f0_48414cute1_E,(_ZN39_INTERNAL_a8edbc21_4_k_cu_299de3f0_48414cuda3std3__45__cpo6cbeginE - _ZN39_INTERNAL_a8edbc21_4_k_cu_299de3f0_48414cute1_E)
_ZN39_INTERNAL_a8edbc21_4_k_cu_299de3f0_48414cute1_E:
	.zero		1
	.type		_ZN39_INTERNAL_a8edbc21_4_k_cu_299de3f0_48414cuda3std3__45__cpo6cbeginE,@object
	.size		_ZN39_INTERNAL_a8edbc21_4_k_cu_299de3f0_48414cuda3std3__45__cpo6cbeginE,(_ZN39_INTERNAL_a8edbc21_4_k_cu_299de3f0_48414cuda3std3__48in_placeE - _ZN39_INTERNAL_a8edbc21_4_k_cu_299de3f0_48414cuda3std3__45__cpo6cbeginE)
_ZN39_INTERNAL_a8edbc21_4_k_cu_299de3f0_48414cuda3std3__45__cpo6cbeginE:
	.zero		1
	.type		_ZN39_INTERNAL_a8edbc21_4_k_cu_299de3f0_48414cuda3std3__48in_placeE,@object
	.size		_ZN39_INTERNAL_a8edbc21_4_k_cu_299de3f0_48414cuda3std3__48in_placeE,(_ZN39_INTERNAL_a8edbc21_4_k_cu_299de3f0_48414cuda3std6ranges3__45__cpo9iter_moveE - _ZN39_INTERNAL_a8edbc21_4_k_cu_299de3f0_48414cuda3std3__48in_placeE)
_ZN39_INTERNAL_a8edbc21_4_k_cu_299de3f0_48414cuda3std3__48in_placeE:
	.zero		1
	.type		_ZN39_INTERNAL_a8edbc21_4_k_cu_299de3f0_48414cuda3std6ranges3__45__cpo9iter_moveE,@object
	.size		_ZN39_INTERNAL_a8edbc21_4_k_cu_299de3f0_48414cuda3std6ranges3__45__cpo9iter_moveE,(_ZN39_INTERNAL_a8edbc21_4_k_cu_299de3f0_48414cuda3std3__45__cpo5beginE - _ZN39_INTERNAL_a8edbc21_4_k_cu_299de3f0_48414cuda3std6ranges3__45__cpo9iter_moveE)
_ZN39_INTERNAL_a8edbc21_4_k_cu_299de3f0_48414cuda3std6ranges3__45__cpo9iter_moveE:
	.zero		1
	.type		_ZN39_INTERNAL_a8edbc21_4_k_cu_299de3f0_48414cuda3std3__45__cpo5beginE,@object
	.size		_ZN39_INTERNAL_a8edbc21_4_k_cu_299de3f0_48414cuda3std3__45__cpo5beginE,(_ZN39_INTERNAL_a8edbc21_4_k_cu_299de3f0_48414cuda3std3__441_GLOBAL__N__a8edbc21_4_k_cu_299de3f0_48416ignoreE - _ZN39_INTERNAL_a8edbc21_4_k_cu_299de3f0_48414cuda3std3__45__cpo5beginE)
_ZN39_INTERNAL_a8edbc21_4_k_cu_299de3f0_48414cuda3std3__45__cpo5beginE:
	.zero		1
	.type		_ZN39_INTERNAL_a8edbc21_4_k_cu_299de3f0_48414cuda3std3__441_GLOBAL__N__a8edbc21_4_k_cu_299de3f0_48416ignoreE,@object
	.size		_ZN39_INTERNAL_a8edbc21_4_k_cu_299de3f0_48414cuda3std3__441_GLOBAL__N__a8edbc21_4_k_cu_299de3f0_48416ignoreE,(_ZN39_INTERNAL_a8edbc21_4_k_cu_299de3f0_48414cute7productE - _ZN39_INTERNAL_a8edbc21_4_k_cu_299de3f0_48414cuda3std3__441_GLOBAL__N__a8edbc21_4_k_cu_299de3f0_48416ignoreE)
_ZN39_INTERNAL_a8edbc21_4_k_cu_299de3f0_48414cuda3std3__441_GLOBAL__N__a8edbc21_4_k_cu_299de3f0_48416ignoreE:
	.zero		1
	.type		_ZN39_INTERNAL_a8edbc21_4_k_cu_299de3f0_48414cute7productE,@object
	.size		_ZN39_INTERNAL_a8edbc21_4_k_cu_299de3f0_48414cute7productE,(_ZN39_INTERNAL_a8edbc21_4_k_cu_299de3f0_48414cuda3std3__45__cpo3endE - _ZN39_INTERNAL_a8edbc21_4_k_cu_299de3f0_48414cute7productE)
_ZN39_INTERNAL_a8edbc21_4_k_cu_299de3f0_48414cute7productE:
	.zero		1
	.type		_ZN39_INTERNAL_a8edbc21_4_k_cu_299de3f0_48414cuda3std3__45__cpo3endE,@object
	.size		_ZN39_INTERNAL_a8edbc21_4_k_cu_299de3f0_48414cuda3std3__45__cpo3endE,(_ZN39_INTERNAL_a8edbc21_4_k_cu_299de3f0_48414cuda3std3__419piecewise_constructE - _ZN39_INTERNAL_a8edbc21_4_k_cu_299de3f0_48414cuda3std3__45__cpo3endE)
_ZN39_INTERNAL_a8edbc21_4_k_cu_299de3f0_48414cuda3std3__45__cpo3endE:
	.zero		1
	.type		_ZN39_INTERNAL_a8edbc21_4_k_cu_299de3f0_48414cuda3std3__419piecewise_constructE,@object
	.size		_ZN39_INTERNAL_a8edbc21_4_k_cu_299de3f0_48414cuda3std3__419piecewise_constructE,(_ZN39_INTERNAL_a8edbc21_4_k_cu_299de3f0_48414cuda3std3__45__cpo4cendE - _ZN39_INTERNAL_a8edbc21_4_k_cu_299de3f0_48414cuda3std3__419piecewise_constructE)
_ZN39_INTERNAL_a8edbc21_4_k_cu_299de3f0_48414cuda3std3__419piecewise_constructE:
	.zero		1
	.type		_ZN39_INTERNAL_a8edbc21_4_k_cu_299de3f0_48414cuda3std3__45__cpo4cendE,@object
	.size		_ZN39_INTERNAL_a8edbc21_4_k_cu_299de3f0_48414cuda3std3__45__cpo4cendE,(_ZN39_INTERNAL_a8edbc21_4_k_cu_299de3f0_48414cuda3std6ranges3__45__cpo4swapE - _ZN39_INTERNAL_a8edbc21_4_k_cu_299de3f0_48414cuda3std3__45__cpo4cendE)
_ZN39_INTERNAL_a8edbc21_4_k_cu_299de3f0_48414cuda3std3__45__cpo4cendE:
	.zero		1
	.type		_ZN39_INTERNAL_a8edbc21_4_k_cu_299de3f0_48414cuda3std6ranges3__45__cpo4swapE,@object
	.size		_ZN39_INTERNAL_a8edbc21_4_k_cu_299de3f0_48414cuda3std6ranges3__45__cpo4swapE,(.L_8 - _ZN39_INTERNAL_a8edbc21_4_k_cu_299de3f0_48414cuda3std6ranges3__45__cpo4swapE)
_ZN39_INTERNAL_a8edbc21_4_k_cu_299de3f0_48414cuda3std6ranges3__45__cpo4swapE:
	.zero		1
.L_8:


//--------------------- .nv.constant0._ZN7cutlass13device_kernelINS_4gemm6kernel13GemmUniversalIN4cute5tupleIJiiiiEEENS1_10collective13CollectiveMmaINS1_34MainloopSm90TmaGmmaWarpSpecializedILi5ENS5_IJNS4_1CILi1EEESB_SB_EEENS1_35KernelTmaWarpSpecializedCooperativeEEENS5_IJNSA_ILi384EEENSA_ILi224EEENSA_ILi32EEEEEENS_10bfloat16_tENS5_IJlSB_lEEESJ_SK_NS4_8TiledMMAINS4_8MMA_AtomIJNS4_4SM904GMMA27MMA_64x32x16_F32BF16BF16_SSILNSO_5MajorE0ELSQ_0ELNSO_7ScaleInE1ELSR_1EEEEEENS4_6LayoutINS5_IJNSA_ILi2EEESB_SB_EEENS5_IJSB_NSA_ILi0EEESX_EEEEENS5_IJNS4_10UnderscoreES10_S10_EEEEENS4_13SM90_TMA_LOADENS4_14ComposedLayoutINS4_7SwizzleILi2ELi4ELi3EEENS4_18smem_ptr_flag_bitsILi16EEENSU_INS5_IJNSA_ILi8EEESH_EEENS5_IJSH_SB_EEEEEEEvNS4_8identityES13_S1D_vS1E_EENS_8epilogue10collective6detail29Sm90TmaWarpSpecializedAdapterINS1H_15DefaultEpilogueISJ_SK_SK_NS1G_6thread17LinearCombinationISJ_Li1EffLNS1L_9ScaleType4KindE0ELNS_15FloatRoundStyleE2ESJ_EENS1_15EpilogueDefaultEEEEEvvEEEEvNT_6ParamsE --------------------------
	.section	.nv.constant0._ZN7cutlass13device_kernelINS_4gemm6kernel13GemmUniversalIN4cute5tupleIJiiiiEEENS1_10collective13CollectiveMmaINS1_34MainloopSm90TmaGmmaWarpSpecializedILi5ENS5_IJNS4_1CILi1EEESB_SB_EEENS1_35KernelTmaWarpSpecializedCooperativeEEENS5_IJNSA_ILi384EEENSA_ILi224EEENSA_ILi32EEEEEENS_10bfloat16_tENS5_IJlSB_lEEESJ_SK_NS4_8TiledMMAINS4_8MMA_AtomIJNS4_4SM904GMMA27MMA_64x32x16_F32BF16BF16_SSILNSO_5MajorE0ELSQ_0ELNSO_7ScaleInE1ELSR_1EEEEEENS4_6LayoutINS5_IJNSA_ILi2EEESB_SB_EEENS5_IJSB_NSA_ILi0EEESX_EEEEENS5_IJNS4_10UnderscoreES10_S10_EEEEENS4_13SM90_TMA_LOADENS4_14ComposedLayoutINS4_7SwizzleILi2ELi4ELi3EEENS4_18smem_ptr_flag_bitsILi16EEENSU_INS5_IJNSA_ILi8EEESH_EEENS5_IJSH_SB_EEEEEEEvNS4_8identityES13_S1D_vS1E_EENS_8epilogue10collective6detail29Sm90TmaWarpSpecializedAdapterINS1H_15DefaultEpilogueISJ_SK_SK_NS1G_6thread17LinearCombinationISJ_Li1EffLNS1L_9ScaleType4KindE0ELNS_15FloatRoundStyleE2ESJ_EENS1_15EpilogueDefaultEEEEEvvEEEEvNT_6ParamsE,"a",@progbits
	.sectionflags	@""
	.align	4
.nv.constant0._ZN7cutlass13device_kernelINS_4gemm6kernel13GemmUniversalIN4cute5tupleIJiiiiEEENS1_10collective13CollectiveMmaINS1_34MainloopSm90TmaGmmaWarpSpecializedILi5ENS5_IJNS4_1CILi1EEESB_SB_EEENS1_35KernelTmaWarpSpecializedCooperativeEEENS5_IJNSA_ILi384EEENSA_ILi224EEENSA_ILi32EEEEEENS_10bfloat16_tENS5_IJlSB_lEEESJ_SK_NS4_8TiledMMAINS4_8MMA_AtomIJNS4_4SM904GMMA27MMA_64x32x16_F32BF16BF16_SSILNSO_5MajorE0ELSQ_0ELNSO_7ScaleInE1ELSR_1EEEEEENS4_6LayoutINS5_IJNSA_ILi2EEESB_SB_EEENS5_IJSB_NSA_ILi0EEESX_EEEEENS5_IJNS4_10UnderscoreES10_S10_EEEEENS4_13SM90_TMA_LOADENS4_14ComposedLayoutINS4_7SwizzleILi2ELi4ELi3EEENS4_18smem_ptr_flag_bitsILi16EEENSU_INS5_IJNSA_ILi8EEESH_EEENS5_IJSH_SB_EEEEEEEvNS4_8identityES13_S1D_vS1E_EENS_8epilogue10collective6detail29Sm90TmaWarpSpecializedAdapterINS1H_15DefaultEpilogueISJ_SK_SK_NS1G_6thread17LinearCombinationISJ_Li1EffLNS1L_9ScaleType4KindE0ELNS_15FloatRoundStyleE2ESJ_EENS1_15EpilogueDefaultEEEEEvvEEEEvNT_6ParamsE:
	.zero		1664


//--------------------- SYMBOLS --------------------------

	.type		.nv.reservedSmem.offset0,@object
	.size		.nv.reservedSmem.offset0,0x4
	.type		__assertfail,@function
